//
// Generated by NVIDIA NVVM Compiler
//
// Compiler Build ID: CL-36424714
// Cuda compilation tools, release 13.0, V13.0.88
// Based on NVVM 20.0.0
//

.version 9.0
.target sm_100
.address_size 64

	// .globl	_Z21convertToCufftComplexiiiPdS_P7double2bii
.func  (.param .align 16 .b8 func_retval0[16]) __internal_trig_reduction_slowpathd
(
	.param .b64 __internal_trig_reduction_slowpathd_param_0
)
;
.global .align 8 .b8 __cudart_i2opi_d[144] = {8, 93, 141, 31, 177, 95, 251, 107, 234, 146, 82, 138, 247, 57, 7, 61, 123, 241, 229, 235, 199, 186, 39, 117, 45, 234, 95, 158, 102, 63, 70, 79, 183, 9, 203, 39, 207, 126, 54, 109, 31, 109, 10, 90, 139, 17, 47, 239, 15, 152, 5, 222, 255, 151, 248, 31, 59, 40, 249, 189, 139, 95, 132, 156, 244, 57, 83, 131, 57, 214, 145, 57, 65, 126, 95, 180, 38, 112, 156, 233, 132, 68, 187, 46, 245, 53, 130, 232, 62, 167, 41, 177, 28, 235, 29, 254, 28, 146, 209, 9, 234, 46, 73, 6, 224, 210, 77, 66, 58, 110, 36, 183, 97, 197, 187, 222, 171, 99, 81, 254, 65, 144, 67, 60, 153, 149, 98, 219, 192, 221, 52, 245, 209, 87, 39, 252, 41, 21, 68, 78, 110, 131, 249, 162};

.visible .entry _Z21convertToCufftComplexiiiPdS_P7double2bii(
	.param .u32 _Z21convertToCufftComplexiiiPdS_P7double2bii_param_0,
	.param .u32 _Z21convertToCufftComplexiiiPdS_P7double2bii_param_1,
	.param .u32 _Z21convertToCufftComplexiiiPdS_P7double2bii_param_2,
	.param .u64 .ptr .align 1 _Z21convertToCufftComplexiiiPdS_P7double2bii_param_3,
	.param .u64 .ptr .align 1 _Z21convertToCufftComplexiiiPdS_P7double2bii_param_4,
	.param .u64 .ptr .align 1 _Z21convertToCufftComplexiiiPdS_P7double2bii_param_5,
	.param .u8 _Z21convertToCufftComplexiiiPdS_P7double2bii_param_6,
	.param .u32 _Z21convertToCufftComplexiiiPdS_P7double2bii_param_7,
	.param .u32 _Z21convertToCufftComplexiiiPdS_P7double2bii_param_8
)
{
	.reg .pred 	%p<14>;
	.reg .b16 	%rs<2>;
	.reg .b32 	%r<63>;
	.reg .b64 	%rd<14>;
	.reg .b64 	%fd<3>;

	ld.param.u32 	%r25, [_Z21convertToCufftComplexiiiPdS_P7double2bii_param_0];
	ld.param.u32 	%r21, [_Z21convertToCufftComplexiiiPdS_P7double2bii_param_1];
	ld.param.u32 	%r22, [_Z21convertToCufftComplexiiiPdS_P7double2bii_param_2];
	ld.param.u64 	%rd2, [_Z21convertToCufftComplexiiiPdS_P7double2bii_param_3];
	ld.param.u64 	%rd3, [_Z21convertToCufftComplexiiiPdS_P7double2bii_param_4];
	ld.param.u64 	%rd4, [_Z21convertToCufftComplexiiiPdS_P7double2bii_param_5];
	ld.param.s8 	%rs1, [_Z21convertToCufftComplexiiiPdS_P7double2bii_param_6];
	ld.param.u32 	%r23, [_Z21convertToCufftComplexiiiPdS_P7double2bii_param_7];
	ld.param.u32 	%r24, [_Z21convertToCufftComplexiiiPdS_P7double2bii_param_8];
	cvta.to.global.u64 	%rd1, %rd4;
	mov.u32 	%r26, %tid.x;
	mov.u32 	%r27, %ctaid.x;
	mov.u32 	%r28, %ntid.x;
	mad.lo.s32 	%r1, %r27, %r28, %r26;
	setp.ge.s32 	%p1, %r1, %r25;
	@%p1 bra 	$L__BB0_14;
	cvta.to.global.u64 	%rd5, %rd2;
	cvta.to.global.u64 	%rd6, %rd3;
	div.s32 	%r3, %r1, %r21;
	mul.lo.s32 	%r29, %r3, %r21;
	sub.s32 	%r2, %r1, %r29;
	mul.wide.s32 	%rd7, %r1, 8;
	add.s64 	%rd8, %rd5, %rd7;
	ld.global.f64 	%fd1, [%rd8];
	add.s64 	%rd9, %rd6, %rd7;
	ld.global.f64 	%fd2, [%rd9];
	setp.ne.s16 	%p2, %rs1, 0;
	@%p2 bra 	$L__BB0_3;
	mul.wide.s32 	%rd12, %r1, 16;
	add.s64 	%rd13, %rd1, %rd12;
	st.global.v2.f64 	[%rd13], {%fd1, %fd2};
	bra.uni 	$L__BB0_14;
$L__BB0_3:
	setp.ne.s32 	%p3, %r24, 0;
	@%p3 bra 	$L__BB0_5;
	add.s32 	%r58, %r22, -1;
	mov.b32 	%r57, 0;
	mov.u32 	%r59, %r57;
	bra.uni 	$L__BB0_8;
$L__BB0_5:
	shr.s32 	%r30, %r22, 31;
	shr.u32 	%r31, %r30, 30;
	add.s32 	%r32, %r22, %r31;
	shr.s32 	%r5, %r32, 2;
	add.s32 	%r57, %r5, -1;
	shr.u32 	%r33, %r22, 31;
	add.s32 	%r34, %r22, %r33;
	shr.s32 	%r35, %r34, 1;
	add.s32 	%r36, %r5, %r35;
	add.s32 	%r58, %r36, -2;
	setp.ne.s32 	%p4, %r24, 1;
	@%p4 bra 	$L__BB0_7;
	sub.s32 	%r59, 1, %r5;
	bra.uni 	$L__BB0_8;
$L__BB0_7:
	add.s32 	%r59, %r5, 1;
$L__BB0_8:
	setp.eq.s32 	%p5, %r23, 0;
	mov.b32 	%r60, 0;
	mov.u32 	%r61, %r21;
	mov.u32 	%r62, %r60;
	@%p5 bra 	$L__BB0_12;
	shr.s32 	%r43, %r21, 31;
	shr.u32 	%r44, %r43, 30;
	add.s32 	%r45, %r21, %r44;
	shr.s32 	%r13, %r45, 2;
	add.s32 	%r60, %r13, -1;
	shr.u32 	%r46, %r21, 31;
	add.s32 	%r47, %r21, %r46;
	shr.s32 	%r48, %r47, 1;
	add.s32 	%r61, %r48, %r13;
	setp.ne.s32 	%p6, %r23, -1;
	@%p6 bra 	$L__BB0_11;
	sub.s32 	%r62, 1, %r13;
	bra.uni 	$L__BB0_12;
$L__BB0_11:
	add.s32 	%r62, %r13, 1;
$L__BB0_12:
	setp.lt.s32 	%p7, %r2, %r60;
	setp.ge.s32 	%p8, %r2, %r61;
	setp.lt.s32 	%p9, %r3, %r57;
	or.pred  	%p10, %p7, %p9;
	or.pred  	%p11, %p10, %p8;
	setp.gt.s32 	%p12, %r3, %r58;
	or.pred  	%p13, %p11, %p12;
	@%p13 bra 	$L__BB0_14;
	add.s32 	%r54, %r59, %r3;
	mad.lo.s32 	%r55, %r54, %r21, %r2;
	add.s32 	%r56, %r55, %r62;
	mul.wide.s32 	%rd10, %r56, 16;
	add.s64 	%rd11, %rd1, %rd10;
	st.global.v2.f64 	[%rd11], {%fd1, %fd2};
$L__BB0_14:
	ret;

}
	// .globl	_Z10cropFringeiiiP7double2S0_ii
.visible .entry _Z10cropFringeiiiP7double2S0_ii(
	.param .u32 _Z10cropFringeiiiP7double2S0_ii_param_0,
	.param .u32 _Z10cropFringeiiiP7double2S0_ii_param_1,
	.param .u32 _Z10cropFringeiiiP7double2S0_ii_param_2,
	.param .u64 .ptr .align 1 _Z10cropFringeiiiP7double2S0_ii_param_3,
	.param .u64 .ptr .align 1 _Z10cropFringeiiiP7double2S0_ii_param_4,
	.param .u32 _Z10cropFringeiiiP7double2S0_ii_param_5,
	.param .u32 _Z10cropFringeiiiP7double2S0_ii_param_6
)
{
	.reg .pred 	%p<19>;
	.reg .b32 	%r<84>;
	.reg .b64 	%rd<11>;
	.reg .b64 	%fd<4>;

	ld.param.u32 	%r26, [_Z10cropFringeiiiP7double2S0_ii_param_0];
	ld.param.u32 	%r22, [_Z10cropFringeiiiP7double2S0_ii_param_1];
	ld.param.u32 	%r23, [_Z10cropFringeiiiP7double2S0_ii_param_2];
	ld.param.u64 	%rd2, [_Z10cropFringeiiiP7double2S0_ii_param_3];
	ld.param.u64 	%rd3, [_Z10cropFringeiiiP7double2S0_ii_param_4];
	ld.param.u32 	%r24, [_Z10cropFringeiiiP7double2S0_ii_param_5];
	ld.param.u32 	%r25, [_Z10cropFringeiiiP7double2S0_ii_param_6];
	cvta.to.global.u64 	%rd1, %rd3;
	mov.u32 	%r27, %tid.x;
	mov.u32 	%r28, %ctaid.x;
	mov.u32 	%r29, %ntid.x;
	mad.lo.s32 	%r1, %r28, %r29, %r27;
	setp.ge.s32 	%p1, %r1, %r26;
	@%p1 bra 	$L__BB1_15;
	cvta.to.global.u64 	%rd4, %rd2;
	div.s32 	%r3, %r1, %r22;
	mul.lo.s32 	%r30, %r3, %r22;
	sub.s32 	%r2, %r1, %r30;
	mul.wide.s32 	%rd5, %r1, 16;
	add.s64 	%rd6, %rd4, %rd5;
	ld.global.v2.f64 	{%fd1, %fd2}, [%rd6];
	setp.ne.s32 	%p2, %r25, 0;
	@%p2 bra 	$L__BB1_3;
	add.s32 	%r79, %r23, -1;
	mov.b32 	%r78, 0;
	mov.u32 	%r80, %r78;
	bra.uni 	$L__BB1_6;
$L__BB1_3:
	shr.s32 	%r31, %r23, 31;
	shr.u32 	%r32, %r31, 30;
	add.s32 	%r33, %r23, %r32;
	shr.s32 	%r5, %r33, 2;
	add.s32 	%r78, %r5, -1;
	shr.u32 	%r34, %r23, 31;
	add.s32 	%r35, %r23, %r34;
	shr.s32 	%r36, %r35, 1;
	add.s32 	%r37, %r5, %r36;
	add.s32 	%r79, %r37, -2;
	setp.ne.s32 	%p3, %r25, 1;
	@%p3 bra 	$L__BB1_5;
	sub.s32 	%r80, 1, %r5;
	bra.uni 	$L__BB1_6;
$L__BB1_5:
	add.s32 	%r80, %r5, 1;
$L__BB1_6:
	setp.eq.s32 	%p4, %r24, 0;
	mov.b32 	%r81, 0;
	mov.u32 	%r82, %r22;
	mov.u32 	%r83, %r81;
	@%p4 bra 	$L__BB1_10;
	shr.s32 	%r44, %r22, 31;
	shr.u32 	%r45, %r44, 30;
	add.s32 	%r46, %r22, %r45;
	shr.s32 	%r13, %r46, 2;
	add.s32 	%r81, %r13, -1;
	shr.u32 	%r47, %r22, 31;
	add.s32 	%r48, %r22, %r47;
	shr.s32 	%r49, %r48, 1;
	add.s32 	%r82, %r49, %r13;
	setp.ne.s32 	%p5, %r24, -1;
	@%p5 bra 	$L__BB1_9;
	sub.s32 	%r83, 1, %r13;
	bra.uni 	$L__BB1_10;
$L__BB1_9:
	add.s32 	%r83, %r13, 1;
$L__BB1_10:
	add.s32 	%r55, %r82, %r83;
	add.s32 	%r56, %r83, %r81;
	setp.lt.s32 	%p6, %r2, %r56;
	add.s32 	%r57, %r55, -1;
	setp.gt.s32 	%p7, %r2, %r57;
	add.s32 	%r60, %r80, %r78;
	setp.lt.s32 	%p8, %r3, %r60;
	or.pred  	%p9, %p6, %p8;
	or.pred  	%p10, %p9, %p7;
	add.s32 	%r61, %r80, %r79;
	setp.gt.s32 	%p11, %r3, %r61;
	or.pred  	%p12, %p10, %p11;
	@%p12 bra 	$L__BB1_15;
	sub.s32 	%r63, %r2, %r83;
	sub.s32 	%r64, %r3, %r80;
	mad.lo.s32 	%r21, %r64, %r22, %r63;
	add.s32 	%r65, %r83, %r2;
	shr.u32 	%r66, %r22, 31;
	add.s32 	%r67, %r22, %r66;
	shr.s32 	%r68, %r67, 1;
	add.s32 	%r69, %r68, -3;
	setp.lt.s32 	%p13, %r65, %r69;
	add.s32 	%r70, %r68, 1;
	setp.gt.s32 	%p14, %r65, %r70;
	or.pred  	%p15, %p13, %p14;
	@%p15 bra 	$L__BB1_14;
	add.s32 	%r72, %r80, %r3;
	shr.u32 	%r73, %r23, 31;
	add.s32 	%r74, %r23, %r73;
	shr.s32 	%r75, %r74, 1;
	add.s32 	%r76, %r75, -3;
	setp.lt.s32 	%p16, %r72, %r76;
	add.s32 	%r77, %r75, 1;
	setp.gt.s32 	%p17, %r72, %r77;
	or.pred  	%p18, %p16, %p17;
	@%p18 bra 	$L__BB1_14;
	mul.wide.s32 	%rd7, %r21, 16;
	add.s64 	%rd8, %rd1, %rd7;
	mov.f64 	%fd3, 0d0000000000000000;
	st.global.v2.f64 	[%rd8], {%fd3, %fd3};
	bra.uni 	$L__BB1_15;
$L__BB1_14:
	mul.wide.s32 	%rd9, %r21, 16;
	add.s64 	%rd10, %rd1, %rd9;
	st.global.v2.f64 	[%rd10], {%fd1, %fd2};
$L__BB1_15:
	ret;

}
	// .globl	_Z8fftShiftiiiP7double2S0_
.visible .entry _Z8fftShiftiiiP7double2S0_(
	.param .u32 _Z8fftShiftiiiP7double2S0__param_0,
	.param .u32 _Z8fftShiftiiiP7double2S0__param_1,
	.param .u32 _Z8fftShiftiiiP7double2S0__param_2,
	.param .u64 .ptr .align 1 _Z8fftShiftiiiP7double2S0__param_3,
	.param .u64 .ptr .align 1 _Z8fftShiftiiiP7double2S0__param_4
)
{
	.reg .pred 	%p<3>;
	.reg .b32 	%r<33>;
	.reg .b64 	%rd<9>;
	.reg .b64 	%fd<3>;

	ld.param.u32 	%r8, [_Z8fftShiftiiiP7double2S0__param_0];
	ld.param.u32 	%r9, [_Z8fftShiftiiiP7double2S0__param_1];
	ld.param.u32 	%r10, [_Z8fftShiftiiiP7double2S0__param_2];
	ld.param.u64 	%rd3, [_Z8fftShiftiiiP7double2S0__param_3];
	ld.param.u64 	%rd4, [_Z8fftShiftiiiP7double2S0__param_4];
	mov.u32 	%r11, %tid.x;
	mov.u32 	%r12, %ctaid.x;
	mov.u32 	%r1, %ntid.x;
	mad.lo.s32 	%r32, %r12, %r1, %r11;
	setp.ge.s32 	%p1, %r32, %r8;
	@%p1 bra 	$L__BB2_3;
	shr.u32 	%r13, %r9, 31;
	add.s32 	%r14, %r9, %r13;
	shr.s32 	%r15, %r14, 1;
	neg.s32 	%r3, %r15;
	shr.u32 	%r16, %r10, 31;
	add.s32 	%r17, %r10, %r16;
	shr.s32 	%r18, %r17, 1;
	neg.s32 	%r4, %r18;
	mov.u32 	%r19, %nctaid.x;
	mul.lo.s32 	%r5, %r1, %r19;
	cvta.to.global.u64 	%rd1, %rd3;
	cvta.to.global.u64 	%rd2, %rd4;
$L__BB2_2:
	div.s32 	%r20, %r32, %r9;
	mul.lo.s32 	%r21, %r20, %r9;
	sub.s32 	%r22, %r32, %r21;
	add.s32 	%r23, %r22, %r3;
	shr.s32 	%r24, %r23, 31;
	and.b32  	%r25, %r24, %r9;
	add.s32 	%r26, %r25, %r23;
	add.s32 	%r27, %r20, %r4;
	shr.s32 	%r28, %r27, 31;
	and.b32  	%r29, %r28, %r10;
	add.s32 	%r30, %r29, %r27;
	mad.lo.s32 	%r31, %r30, %r9, %r26;
	mul.wide.s32 	%rd5, %r31, 16;
	add.s64 	%rd6, %rd1, %rd5;
	ld.global.v2.f64 	{%fd1, %fd2}, [%rd6];
	mul.wide.s32 	%rd7, %r32, 16;
	add.s64 	%rd8, %rd2, %rd7;
	st.global.v2.f64 	[%rd8], {%fd1, %fd2};
	add.s32 	%r32, %r32, %r5;
	setp.lt.s32 	%p2, %r32, %r8;
	@%p2 bra 	$L__BB2_2;
$L__BB2_3:
	ret;

}
	// .globl	_Z14fftShiftDoubleiiiPdP7double2
.visible .entry _Z14fftShiftDoubleiiiPdP7double2(
	.param .u32 _Z14fftShiftDoubleiiiPdP7double2_param_0,
	.param .u32 _Z14fftShiftDoubleiiiPdP7double2_param_1,
	.param .u32 _Z14fftShiftDoubleiiiPdP7double2_param_2,
	.param .u64 .ptr .align 1 _Z14fftShiftDoubleiiiPdP7double2_param_3,
	.param .u64 .ptr .align 1 _Z14fftShiftDoubleiiiPdP7double2_param_4
)
{
	.reg .pred 	%p<3>;
	.reg .b32 	%r<33>;
	.reg .b64 	%rd<9>;
	.reg .b64 	%fd<3>;

	ld.param.u32 	%r8, [_Z14fftShiftDoubleiiiPdP7double2_param_0];
	ld.param.u32 	%r9, [_Z14fftShiftDoubleiiiPdP7double2_param_1];
	ld.param.u32 	%r10, [_Z14fftShiftDoubleiiiPdP7double2_param_2];
	ld.param.u64 	%rd3, [_Z14fftShiftDoubleiiiPdP7double2_param_3];
	ld.param.u64 	%rd4, [_Z14fftShiftDoubleiiiPdP7double2_param_4];
	mov.u32 	%r11, %tid.x;
	mov.u32 	%r12, %ctaid.x;
	mov.u32 	%r1, %ntid.x;
	mad.lo.s32 	%r32, %r12, %r1, %r11;
	setp.ge.s32 	%p1, %r32, %r8;
	@%p1 bra 	$L__BB3_3;
	shr.u32 	%r13, %r9, 31;
	add.s32 	%r14, %r9, %r13;
	shr.s32 	%r15, %r14, 1;
	neg.s32 	%r3, %r15;
	shr.u32 	%r16, %r10, 31;
	add.s32 	%r17, %r10, %r16;
	shr.s32 	%r18, %r17, 1;
	neg.s32 	%r4, %r18;
	mov.u32 	%r19, %nctaid.x;
	mul.lo.s32 	%r5, %r1, %r19;
	cvta.to.global.u64 	%rd1, %rd3;
	cvta.to.global.u64 	%rd2, %rd4;
$L__BB3_2:
	div.s32 	%r20, %r32, %r9;
	mul.lo.s32 	%r21, %r20, %r9;
	sub.s32 	%r22, %r32, %r21;
	add.s32 	%r23, %r22, %r3;
	shr.s32 	%r24, %r23, 31;
	and.b32  	%r25, %r24, %r9;
	add.s32 	%r26, %r25, %r23;
	add.s32 	%r27, %r20, %r4;
	shr.s32 	%r28, %r27, 31;
	and.b32  	%r29, %r28, %r10;
	add.s32 	%r30, %r29, %r27;
	mad.lo.s32 	%r31, %r30, %r9, %r26;
	mul.wide.s32 	%rd5, %r31, 8;
	add.s64 	%rd6, %rd1, %rd5;
	ld.global.f64 	%fd1, [%rd6];
	mul.wide.s32 	%rd7, %r32, 16;
	add.s64 	%rd8, %rd2, %rd7;
	mov.f64 	%fd2, 0d0000000000000000;
	st.global.v2.f64 	[%rd8], {%fd1, %fd2};
	add.s32 	%r32, %r32, %r5;
	setp.lt.s32 	%p2, %r32, %r8;
	@%p2 bra 	$L__BB3_2;
$L__BB3_3:
	ret;

}
	// .globl	_Z26polygon_reconstruct_kernelP7double2S0_diidddddd
.visible .entry _Z26polygon_reconstruct_kernelP7double2S0_diidddddd(
	.param .u64 .ptr .align 1 _Z26polygon_reconstruct_kernelP7double2S0_diidddddd_param_0,
	.param .u64 .ptr .align 1 _Z26polygon_reconstruct_kernelP7double2S0_diidddddd_param_1,
	.param .f64 _Z26polygon_reconstruct_kernelP7double2S0_diidddddd_param_2,
	.param .u32 _Z26polygon_reconstruct_kernelP7double2S0_diidddddd_param_3,
	.param .u32 _Z26polygon_reconstruct_kernelP7double2S0_diidddddd_param_4,
	.param .f64 _Z26polygon_reconstruct_kernelP7double2S0_diidddddd_param_5,
	.param .f64 _Z26polygon_reconstruct_kernelP7double2S0_diidddddd_param_6,
	.param .f64 _Z26polygon_reconstruct_kernelP7double2S0_diidddddd_param_7,
	.param .f64 _Z26polygon_reconstruct_kernelP7double2S0_diidddddd_param_8,
	.param .f64 _Z26polygon_reconstruct_kernelP7double2S0_diidddddd_param_9,
	.param .f64 _Z26polygon_reconstruct_kernelP7double2S0_diidddddd_param_10
)
{
	.reg .pred 	%p<8>;
	.reg .b32 	%r<42>;
	.reg .b32 	%f<3>;
	.reg .b64 	%rd<8>;
	.reg .b64 	%fd<100>;

	ld.param.u64 	%rd1, [_Z26polygon_reconstruct_kernelP7double2S0_diidddddd_param_0];
	ld.param.u64 	%rd2, [_Z26polygon_reconstruct_kernelP7double2S0_diidddddd_param_1];
	ld.param.f64 	%fd16, [_Z26polygon_reconstruct_kernelP7double2S0_diidddddd_param_2];
	ld.param.u32 	%r8, [_Z26polygon_reconstruct_kernelP7double2S0_diidddddd_param_3];
	ld.param.u32 	%r9, [_Z26polygon_reconstruct_kernelP7double2S0_diidddddd_param_4];
	ld.param.f64 	%fd17, [_Z26polygon_reconstruct_kernelP7double2S0_diidddddd_param_5];
	ld.param.f64 	%fd18, [_Z26polygon_reconstruct_kernelP7double2S0_diidddddd_param_6];
	ld.param.f64 	%fd19, [_Z26polygon_reconstruct_kernelP7double2S0_diidddddd_param_7];
	ld.param.f64 	%fd20, [_Z26polygon_reconstruct_kernelP7double2S0_diidddddd_param_8];
	ld.param.f64 	%fd21, [_Z26polygon_reconstruct_kernelP7double2S0_diidddddd_param_9];
	ld.param.f64 	%fd22, [_Z26polygon_reconstruct_kernelP7double2S0_diidddddd_param_10];
	mov.u32 	%r10, %tid.x;
	mov.u32 	%r11, %ctaid.x;
	mov.u32 	%r12, %ntid.x;
	mad.lo.s32 	%r1, %r11, %r12, %r10;
	mul.lo.s32 	%r13, %r9, %r8;
	setp.ge.s32 	%p1, %r1, %r13;
	@%p1 bra 	$L__BB4_11;
	rem.s32 	%r14, %r1, %r8;
	div.s32 	%r15, %r1, %r9;
	rcp.rn.f64 	%fd23, %fd17;
	mul.f64 	%fd24, %fd23, 0d3FE0000000000000;
	cvt.rn.f64.s32 	%fd25, %r14;
	rcp.rn.f64 	%fd26, %fd19;
	mul.f64 	%fd27, %fd26, %fd25;
	sub.f64 	%fd28, %fd27, %fd24;
	rcp.rn.f64 	%fd29, %fd18;
	mul.f64 	%fd30, %fd29, 0d3FE0000000000000;
	rcp.rn.f64 	%fd31, %fd20;
	sub.f64 	%fd32, %fd30, %fd31;
	cvt.rn.f64.s32 	%fd33, %r15;
	mul.f64 	%fd34, %fd31, %fd33;
	sub.f64 	%fd35, %fd32, %fd34;
	mul.f64 	%fd36, %fd21, %fd21;
	rcp.rn.f64 	%fd37, %fd36;
	mul.f64 	%fd38, %fd28, %fd28;
	sub.f64 	%fd39, %fd37, %fd38;
	mul.f64 	%fd40, %fd35, %fd35;
	sub.f64 	%fd41, %fd39, %fd40;
	sqrt.rn.f64 	%fd42, %fd41;
	add.f64 	%fd43, %fd22, %fd22;
	mul.f64 	%fd44, %fd43, %fd42;
	mul.f64 	%fd1, %fd16, %fd44;
	mov.f64 	%fd45, 0d4338000000000000;
	{
	.reg .b32 %temp; 
	mov.b64 	{%r2, %temp}, %fd45;
	}
	mov.f64 	%fd46, 0dC338000000000000;
	add.rn.f64 	%fd47, %fd45, %fd46;
	fma.rn.f64 	%fd48, %fd47, 0dBFE62E42FEFA39EF, 0d0000000000000000;
	fma.rn.f64 	%fd49, %fd47, 0dBC7ABC9E3B39803F, %fd48;
	fma.rn.f64 	%fd50, %fd49, 0d3E5ADE1569CE2BDF, 0d3E928AF3FCA213EA;
	fma.rn.f64 	%fd51, %fd50, %fd49, 0d3EC71DEE62401315;
	fma.rn.f64 	%fd52, %fd51, %fd49, 0d3EFA01997C89EB71;
	fma.rn.f64 	%fd53, %fd52, %fd49, 0d3F2A01A014761F65;
	fma.rn.f64 	%fd54, %fd53, %fd49, 0d3F56C16C1852B7AF;
	fma.rn.f64 	%fd55, %fd54, %fd49, 0d3F81111111122322;
	fma.rn.f64 	%fd56, %fd55, %fd49, 0d3FA55555555502A1;
	fma.rn.f64 	%fd57, %fd56, %fd49, 0d3FC5555555555511;
	fma.rn.f64 	%fd58, %fd57, %fd49, 0d3FE000000000000B;
	fma.rn.f64 	%fd59, %fd58, %fd49, 0d3FF0000000000000;
	fma.rn.f64 	%fd60, %fd59, %fd49, 0d3FF0000000000000;
	{
	.reg .b32 %temp; 
	mov.b64 	{%r3, %temp}, %fd60;
	}
	{
	.reg .b32 %temp; 
	mov.b64 	{%temp, %r4}, %fd60;
	}
	shl.b32 	%r16, %r2, 20;
	add.s32 	%r17, %r16, %r4;
	mov.b64 	%fd96, {%r3, %r17};
	mov.f64 	%fd61, 0d0000000000000000;
	{
	.reg .b32 %temp; 
	mov.b64 	{%temp, %r18}, %fd61;
	}
	mov.b32 	%f2, %r18;
	abs.f32 	%f1, %f2;
	setp.lt.f32 	%p2, %f1, 0f4086232B;
	@%p2 bra 	$L__BB4_4;
	setp.geu.f32 	%p3, %f1, 0f40874800;
	mov.f64 	%fd96, 0d7FF0000000000000;
	@%p3 bra 	$L__BB4_4;
	shr.u32 	%r19, %r2, 31;
	add.s32 	%r20, %r2, %r19;
	shr.s32 	%r21, %r20, 1;
	shl.b32 	%r22, %r21, 20;
	add.s32 	%r23, %r4, %r22;
	mov.b64 	%fd63, {%r3, %r23};
	sub.s32 	%r24, %r2, %r21;
	shl.b32 	%r25, %r24, 20;
	add.s32 	%r26, %r25, 1072693248;
	mov.b32 	%r27, 0;
	mov.b64 	%fd64, {%r27, %r26};
	mul.f64 	%fd96, %fd64, %fd63;
$L__BB4_4:
	abs.f64 	%fd5, %fd1;
	setp.neu.f64 	%p4, %fd5, 0d7FF0000000000000;
	@%p4 bra 	$L__BB4_6;
	mov.f64 	%fd70, 0d0000000000000000;
	mul.rn.f64 	%fd97, %fd1, %fd70;
	mov.b32 	%r41, 0;
	bra.uni 	$L__BB4_8;
$L__BB4_6:
	mul.f64 	%fd65, %fd1, 0d3FE45F306DC9C883;
	cvt.rni.s32.f64 	%r41, %fd65;
	cvt.rn.f64.s32 	%fd66, %r41;
	fma.rn.f64 	%fd67, %fd66, 0dBFF921FB54442D18, %fd1;
	fma.rn.f64 	%fd68, %fd66, 0dBC91A62633145C00, %fd67;
	fma.rn.f64 	%fd97, %fd66, 0dB97B839A252049C0, %fd68;
	setp.ltu.f64 	%p5, %fd5, 0d41E0000000000000;
	@%p5 bra 	$L__BB4_8;
	{ // callseq 0, 0
	.param .b64 param0;
	st.param.f64 	[param0], %fd1;
	.param .align 16 .b8 retval0[16];
	call.uni (retval0), 
	__internal_trig_reduction_slowpathd, 
	(
	param0
	);
	ld.param.f64 	%fd97, [retval0];
	ld.param.b32 	%r41, [retval0+8];
	} // callseq 0
$L__BB4_8:
	mul.rn.f64 	%fd71, %fd97, %fd97;
	fma.rn.f64 	%fd72, %fd71, 0dBDA8FF8320FD8164, 0d3E21EEA7C1EF8528;
	fma.rn.f64 	%fd73, %fd72, %fd71, 0dBE927E4F8E06E6D9;
	fma.rn.f64 	%fd74, %fd73, %fd71, 0d3EFA01A019DDBCE9;
	fma.rn.f64 	%fd75, %fd74, %fd71, 0dBF56C16C16C15D47;
	fma.rn.f64 	%fd76, %fd75, %fd71, 0d3FA5555555555551;
	fma.rn.f64 	%fd77, %fd76, %fd71, 0dBFE0000000000000;
	fma.rn.f64 	%fd78, %fd77, %fd71, 0d3FF0000000000000;
	fma.rn.f64 	%fd79, %fd71, 0d3DE5DB65F9785EBA, 0dBE5AE5F12CB0D246;
	fma.rn.f64 	%fd80, %fd79, %fd71, 0d3EC71DE369ACE392;
	fma.rn.f64 	%fd81, %fd80, %fd71, 0dBF2A01A019DB62A1;
	fma.rn.f64 	%fd82, %fd81, %fd71, 0d3F81111111110818;
	fma.rn.f64 	%fd83, %fd82, %fd71, 0dBFC5555555555554;
	fma.rn.f64 	%fd84, %fd83, %fd71, 0d0000000000000000;
	fma.rn.f64 	%fd85, %fd84, %fd97, %fd97;
	and.b32  	%r30, %r41, 1;
	setp.eq.b32 	%p6, %r30, 1;
	{
	.reg .b32 %temp; 
	mov.b64 	{%temp, %r31}, %fd85;
	}
	{
	.reg .b32 %temp; 
	mov.b64 	{%r32, %temp}, %fd85;
	}
	xor.b32  	%r33, %r31, -2147483648;
	mov.b64 	%fd86, {%r32, %r33};
	selp.f64 	%fd98, %fd78, %fd85, %p6;
	selp.f64 	%fd99, %fd86, %fd78, %p6;
	and.b32  	%r34, %r41, 2;
	setp.eq.s32 	%p7, %r34, 0;
	@%p7 bra 	$L__BB4_10;
	{
	.reg .b32 %temp; 
	mov.b64 	{%temp, %r35}, %fd98;
	}
	{
	.reg .b32 %temp; 
	mov.b64 	{%r36, %temp}, %fd98;
	}
	xor.b32  	%r37, %r35, -2147483648;
	mov.b64 	%fd98, {%r36, %r37};
	{
	.reg .b32 %temp; 
	mov.b64 	{%temp, %r38}, %fd99;
	}
	{
	.reg .b32 %temp; 
	mov.b64 	{%r39, %temp}, %fd99;
	}
	xor.b32  	%r40, %r38, -2147483648;
	mov.b64 	%fd99, {%r39, %r40};
$L__BB4_10:
	mul.f64 	%fd87, %fd96, %fd99;
	mul.f64 	%fd88, %fd96, %fd98;
	cvta.to.global.u64 	%rd3, %rd1;
	mul.wide.s32 	%rd4, %r1, 16;
	add.s64 	%rd5, %rd3, %rd4;
	ld.global.v2.f64 	{%fd89, %fd90}, [%rd5];
	mul.f64 	%fd91, %fd89, %fd87;
	mul.f64 	%fd92, %fd88, %fd90;
	sub.f64 	%fd93, %fd91, %fd92;
	mul.f64 	%fd94, %fd87, %fd90;
	fma.rn.f64 	%fd95, %fd88, %fd89, %fd94;
	cvta.to.global.u64 	%rd6, %rd2;
	add.s64 	%rd7, %rd6, %rd4;
	st.global.v2.f64 	[%rd7], {%fd93, %fd95};
$L__BB4_11:
	ret;

}
	// .globl	_Z22polygon_sources_kernelPdS_S_P7double2iiiddddddddddddbdddddddddddddd
.visible .entry _Z22polygon_sources_kernelPdS_S_P7double2iiiddddddddddddbdddddddddddddd(
	.param .u64 .ptr .align 1 _Z22polygon_sources_kernelPdS_S_P7double2iiiddddddddddddbdddddddddddddd_param_0,
	.param .u64 .ptr .align 1 _Z22polygon_sources_kernelPdS_S_P7double2iiiddddddddddddbdddddddddddddd_param_1,
	.param .u64 .ptr .align 1 _Z22polygon_sources_kernelPdS_S_P7double2iiiddddddddddddbdddddddddddddd_param_2,
	.param .u64 .ptr .align 1 _Z22polygon_sources_kernelPdS_S_P7double2iiiddddddddddddbdddddddddddddd_param_3,
	.param .u32 _Z22polygon_sources_kernelPdS_S_P7double2iiiddddddddddddbdddddddddddddd_param_4,
	.param .u32 _Z22polygon_sources_kernelPdS_S_P7double2iiiddddddddddddbdddddddddddddd_param_5,
	.param .u32 _Z22polygon_sources_kernelPdS_S_P7double2iiiddddddddddddbdddddddddddddd_param_6,
	.param .f64 _Z22polygon_sources_kernelPdS_S_P7double2iiiddddddddddddbdddddddddddddd_param_7,
	.param .f64 _Z22polygon_sources_kernelPdS_S_P7double2iiiddddddddddddbdddddddddddddd_param_8,
	.param .f64 _Z22polygon_sources_kernelPdS_S_P7double2iiiddddddddddddbdddddddddddddd_param_9,
	.param .f64 _Z22polygon_sources_kernelPdS_S_P7double2iiiddddddddddddbdddddddddddddd_param_10,
	.param .f64 _Z22polygon_sources_kernelPdS_S_P7double2iiiddddddddddddbdddddddddddddd_param_11,
	.param .f64 _Z22polygon_sources_kernelPdS_S_P7double2iiiddddddddddddbdddddddddddddd_param_12,
	.param .f64 _Z22polygon_sources_kernelPdS_S_P7double2iiiddddddddddddbdddddddddddddd_param_13,
	.param .f64 _Z22polygon_sources_kernelPdS_S_P7double2iiiddddddddddddbdddddddddddddd_param_14,
	.param .f64 _Z22polygon_sources_kernelPdS_S_P7double2iiiddddddddddddbdddddddddddddd_param_15,
	.param .f64 _Z22polygon_sources_kernelPdS_S_P7double2iiiddddddddddddbdddddddddddddd_param_16,
	.param .f64 _Z22polygon_sources_kernelPdS_S_P7double2iiiddddddddddddbdddddddddddddd_param_17,
	.param .f64 _Z22polygon_sources_kernelPdS_S_P7double2iiiddddddddddddbdddddddddddddd_param_18,
	.param .u8 _Z22polygon_sources_kernelPdS_S_P7double2iiiddddddddddddbdddddddddddddd_param_19,
	.param .f64 _Z22polygon_sources_kernelPdS_S_P7double2iiiddddddddddddbdddddddddddddd_param_20,
	.param .f64 _Z22polygon_sources_kernelPdS_S_P7double2iiiddddddddddddbdddddddddddddd_param_21,
	.param .f64 _Z22polygon_sources_kernelPdS_S_P7double2iiiddddddddddddbdddddddddddddd_param_22,
	.param .f64 _Z22polygon_sources_kernelPdS_S_P7double2iiiddddddddddddbdddddddddddddd_param_23,
	.param .f64 _Z22polygon_sources_kernelPdS_S_P7double2iiiddddddddddddbdddddddddddddd_param_24,
	.param .f64 _Z22polygon_sources_kernelPdS_S_P7double2iiiddddddddddddbdddddddddddddd_param_25,
	.param .f64 _Z22polygon_sources_kernelPdS_S_P7double2iiiddddddddddddbdddddddddddddd_param_26,
	.param .f64 _Z22polygon_sources_kernelPdS_S_P7double2iiiddddddddddddbdddddddddddddd_param_27,
	.param .f64 _Z22polygon_sources_kernelPdS_S_P7double2iiiddddddddddddbdddddddddddddd_param_28,
	.param .f64 _Z22polygon_sources_kernelPdS_S_P7double2iiiddddddddddddbdddddddddddddd_param_29,
	.param .f64 _Z22polygon_sources_kernelPdS_S_P7double2iiiddddddddddddbdddddddddddddd_param_30,
	.param .f64 _Z22polygon_sources_kernelPdS_S_P7double2iiiddddddddddddbdddddddddddddd_param_31,
	.param .f64 _Z22polygon_sources_kernelPdS_S_P7double2iiiddddddddddddbdddddddddddddd_param_32,
	.param .f64 _Z22polygon_sources_kernelPdS_S_P7double2iiiddddddddddddbdddddddddddddd_param_33
)
{
	.reg .pred 	%p<72>;
	.reg .b16 	%rs<2>;
	.reg .b32 	%r<233>;
	.reg .b32 	%f<11>;
	.reg .b64 	%rd<18>;
	.reg .b64 	%fd<1082>;

	ld.param.u64 	%rd2, [_Z22polygon_sources_kernelPdS_S_P7double2iiiddddddddddddbdddddddddddddd_param_1];
	ld.param.u64 	%rd4, [_Z22polygon_sources_kernelPdS_S_P7double2iiiddddddddddddbdddddddddddddd_param_3];
	ld.param.u32 	%r43, [_Z22polygon_sources_kernelPdS_S_P7double2iiiddddddddddddbdddddddddddddd_param_4];
	ld.param.u32 	%r44, [_Z22polygon_sources_kernelPdS_S_P7double2iiiddddddddddddbdddddddddddddd_param_5];
	ld.param.u32 	%r45, [_Z22polygon_sources_kernelPdS_S_P7double2iiiddddddddddddbdddddddddddddd_param_6];
	ld.param.f64 	%fd186, [_Z22polygon_sources_kernelPdS_S_P7double2iiiddddddddddddbdddddddddddddd_param_7];
	ld.param.f64 	%fd187, [_Z22polygon_sources_kernelPdS_S_P7double2iiiddddddddddddbdddddddddddddd_param_8];
	ld.param.f64 	%fd188, [_Z22polygon_sources_kernelPdS_S_P7double2iiiddddddddddddbdddddddddddddd_param_9];
	ld.param.f64 	%fd189, [_Z22polygon_sources_kernelPdS_S_P7double2iiiddddddddddddbdddddddddddddd_param_10];
	ld.param.f64 	%fd190, [_Z22polygon_sources_kernelPdS_S_P7double2iiiddddddddddddbdddddddddddddd_param_11];
	ld.param.f64 	%fd191, [_Z22polygon_sources_kernelPdS_S_P7double2iiiddddddddddddbdddddddddddddd_param_12];
	ld.param.f64 	%fd192, [_Z22polygon_sources_kernelPdS_S_P7double2iiiddddddddddddbdddddddddddddd_param_13];
	ld.param.f64 	%fd193, [_Z22polygon_sources_kernelPdS_S_P7double2iiiddddddddddddbdddddddddddddd_param_16];
	ld.param.f64 	%fd194, [_Z22polygon_sources_kernelPdS_S_P7double2iiiddddddddddddbdddddddddddddd_param_17];
	ld.param.f64 	%fd195, [_Z22polygon_sources_kernelPdS_S_P7double2iiiddddddddddddbdddddddddddddd_param_18];
	ld.param.s8 	%rs1, [_Z22polygon_sources_kernelPdS_S_P7double2iiiddddddddddddbdddddddddddddd_param_19];
	ld.param.f64 	%fd196, [_Z22polygon_sources_kernelPdS_S_P7double2iiiddddddddddddbdddddddddddddd_param_20];
	ld.param.f64 	%fd197, [_Z22polygon_sources_kernelPdS_S_P7double2iiiddddddddddddbdddddddddddddd_param_21];
	ld.param.f64 	%fd198, [_Z22polygon_sources_kernelPdS_S_P7double2iiiddddddddddddbdddddddddddddd_param_22];
	ld.param.f64 	%fd199, [_Z22polygon_sources_kernelPdS_S_P7double2iiiddddddddddddbdddddddddddddd_param_23];
	ld.param.f64 	%fd200, [_Z22polygon_sources_kernelPdS_S_P7double2iiiddddddddddddbdddddddddddddd_param_24];
	ld.param.f64 	%fd201, [_Z22polygon_sources_kernelPdS_S_P7double2iiiddddddddddddbdddddddddddddd_param_25];
	ld.param.f64 	%fd202, [_Z22polygon_sources_kernelPdS_S_P7double2iiiddddddddddddbdddddddddddddd_param_26];
	ld.param.f64 	%fd209, [_Z22polygon_sources_kernelPdS_S_P7double2iiiddddddddddddbdddddddddddddd_param_33];
	mov.u32 	%r46, %tid.x;
	mov.u32 	%r47, %ctaid.x;
	mov.u32 	%r48, %ntid.x;
	mad.lo.s32 	%r1, %r47, %r48, %r46;
	mul.lo.s32 	%r49, %r45, %r44;
	setp.ge.s32 	%p2, %r1, %r49;
	mov.f64 	%fd1067, 0d0000000000000000;
	mov.f64 	%fd1069, 0d0000000000000000;
	mov.f64 	%fd1071, 0d0000000000000000;
	@%p2 bra 	$L__BB5_84;
	rem.s32 	%r2, %r1, %r44;
	div.s32 	%r3, %r1, %r45;
	rcp.rn.f64 	%fd216, %fd186;
	mul.f64 	%fd217, %fd216, 0d3FE0000000000000;
	cvt.rn.f64.s32 	%fd218, %r2;
	rcp.rn.f64 	%fd219, %fd188;
	mul.f64 	%fd220, %fd219, %fd218;
	sub.f64 	%fd1, %fd220, %fd217;
	rcp.rn.f64 	%fd221, %fd187;
	mul.f64 	%fd222, %fd221, 0d3FE0000000000000;
	rcp.rn.f64 	%fd223, %fd189;
	sub.f64 	%fd224, %fd222, %fd223;
	cvt.rn.f64.s32 	%fd225, %r3;
	mul.f64 	%fd226, %fd223, %fd225;
	sub.f64 	%fd2, %fd224, %fd226;
	mul.f64 	%fd227, %fd190, %fd190;
	rcp.rn.f64 	%fd228, %fd227;
	mul.f64 	%fd229, %fd1, %fd1;
	sub.f64 	%fd230, %fd228, %fd229;
	mul.f64 	%fd231, %fd2, %fd2;
	sub.f64 	%fd232, %fd230, %fd231;
	sqrt.rn.f64 	%fd3, %fd232;
	sub.f64 	%fd4, %fd1, %fd193;
	sub.f64 	%fd5, %fd2, %fd194;
	mul.f64 	%fd233, %fd198, %fd5;
	fma.rn.f64 	%fd234, %fd197, %fd4, %fd233;
	sub.f64 	%fd6, %fd3, %fd195;
	fma.rn.f64 	%fd7, %fd199, %fd6, %fd234;
	mul.f64 	%fd235, %fd201, %fd5;
	fma.rn.f64 	%fd236, %fd200, %fd4, %fd235;
	fma.rn.f64 	%fd8, %fd202, %fd6, %fd236;
	abs.f64 	%fd9, %fd7;
	setp.le.f64 	%p4, %fd9, %fd192;
	abs.f64 	%fd237, %fd8;
	setp.le.f64 	%p5, %fd237, %fd192;
	mov.f64 	%fd1070, 0d3FD5555555555555;
	mov.f64 	%fd1068, 0d3FC5555555555555;
	mov.f64 	%fd1066, 0d3FE0000000000000;
	mov.pred 	%p3, 0;
	and.pred  	%p6, %p4, %p5;
	mov.pred 	%p71, %p3;
	@%p6 bra 	$L__BB5_68;
	setp.gtu.f64 	%p7, %fd237, %fd192;
	setp.leu.f64 	%p8, %fd9, %fd192;
	or.pred  	%p9, %p8, %p7;
	@%p9 bra 	$L__BB5_13;
	mul.f64 	%fd238, %fd191, 0dC000000000000000;
	mul.f64 	%fd11, %fd238, %fd7;
	mov.f64 	%fd239, 0d4338000000000000;
	{
	.reg .b32 %temp; 
	mov.b64 	{%r4, %temp}, %fd239;
	}
	mov.f64 	%fd240, 0dC338000000000000;
	add.rn.f64 	%fd241, %fd239, %fd240;
	fma.rn.f64 	%fd242, %fd241, 0dBFE62E42FEFA39EF, 0d0000000000000000;
	fma.rn.f64 	%fd243, %fd241, 0dBC7ABC9E3B39803F, %fd242;
	fma.rn.f64 	%fd244, %fd243, 0d3E5ADE1569CE2BDF, 0d3E928AF3FCA213EA;
	fma.rn.f64 	%fd245, %fd244, %fd243, 0d3EC71DEE62401315;
	fma.rn.f64 	%fd246, %fd245, %fd243, 0d3EFA01997C89EB71;
	fma.rn.f64 	%fd247, %fd246, %fd243, 0d3F2A01A014761F65;
	fma.rn.f64 	%fd248, %fd247, %fd243, 0d3F56C16C1852B7AF;
	fma.rn.f64 	%fd249, %fd248, %fd243, 0d3F81111111122322;
	fma.rn.f64 	%fd250, %fd249, %fd243, 0d3FA55555555502A1;
	fma.rn.f64 	%fd251, %fd250, %fd243, 0d3FC5555555555511;
	fma.rn.f64 	%fd252, %fd251, %fd243, 0d3FE000000000000B;
	fma.rn.f64 	%fd253, %fd252, %fd243, 0d3FF0000000000000;
	fma.rn.f64 	%fd254, %fd253, %fd243, 0d3FF0000000000000;
	{
	.reg .b32 %temp; 
	mov.b64 	{%r5, %temp}, %fd254;
	}
	{
	.reg .b32 %temp; 
	mov.b64 	{%temp, %r6}, %fd254;
	}
	shl.b32 	%r50, %r4, 20;
	add.s32 	%r51, %r50, %r6;
	mov.b64 	%fd1040, {%r5, %r51};
	mov.f64 	%fd255, 0d0000000000000000;
	{
	.reg .b32 %temp; 
	mov.b64 	{%temp, %r52}, %fd255;
	}
	mov.b32 	%f6, %r52;
	abs.f32 	%f1, %f6;
	setp.lt.f32 	%p10, %f1, 0f4086232B;
	@%p10 bra 	$L__BB5_6;
	setp.geu.f32 	%p11, %f1, 0f40874800;
	mov.f64 	%fd1040, 0d7FF0000000000000;
	@%p11 bra 	$L__BB5_6;
	shr.u32 	%r53, %r4, 31;
	add.s32 	%r54, %r4, %r53;
	shr.s32 	%r55, %r54, 1;
	shl.b32 	%r56, %r55, 20;
	add.s32 	%r57, %r6, %r56;
	mov.b64 	%fd257, {%r5, %r57};
	sub.s32 	%r58, %r4, %r55;
	shl.b32 	%r59, %r58, 20;
	add.s32 	%r60, %r59, 1072693248;
	mov.b32 	%r61, 0;
	mov.b64 	%fd258, {%r61, %r60};
	mul.f64 	%fd1040, %fd258, %fd257;
$L__BB5_6:
	abs.f64 	%fd15, %fd11;
	setp.neu.f64 	%p12, %fd15, 0d7FF0000000000000;
	@%p12 bra 	$L__BB5_8;
	mov.f64 	%fd264, 0d0000000000000000;
	mul.rn.f64 	%fd1041, %fd11, %fd264;
	mov.b32 	%r225, 0;
	bra.uni 	$L__BB5_10;
$L__BB5_8:
	mul.f64 	%fd259, %fd11, 0d3FE45F306DC9C883;
	cvt.rni.s32.f64 	%r225, %fd259;
	cvt.rn.f64.s32 	%fd260, %r225;
	fma.rn.f64 	%fd261, %fd260, 0dBFF921FB54442D18, %fd11;
	fma.rn.f64 	%fd262, %fd260, 0dBC91A62633145C00, %fd261;
	fma.rn.f64 	%fd1041, %fd260, 0dB97B839A252049C0, %fd262;
	setp.ltu.f64 	%p13, %fd15, 0d41E0000000000000;
	@%p13 bra 	$L__BB5_10;
	{ // callseq 1, 0
	.param .b64 param0;
	st.param.f64 	[param0], %fd11;
	.param .align 16 .b8 retval0[16];
	call.uni (retval0), 
	__internal_trig_reduction_slowpathd, 
	(
	param0
	);
	ld.param.f64 	%fd1041, [retval0];
	ld.param.b32 	%r225, [retval0+8];
	} // callseq 1
$L__BB5_10:
	mul.rn.f64 	%fd265, %fd1041, %fd1041;
	fma.rn.f64 	%fd266, %fd265, 0dBDA8FF8320FD8164, 0d3E21EEA7C1EF8528;
	fma.rn.f64 	%fd267, %fd266, %fd265, 0dBE927E4F8E06E6D9;
	fma.rn.f64 	%fd268, %fd267, %fd265, 0d3EFA01A019DDBCE9;
	fma.rn.f64 	%fd269, %fd268, %fd265, 0dBF56C16C16C15D47;
	fma.rn.f64 	%fd270, %fd269, %fd265, 0d3FA5555555555551;
	fma.rn.f64 	%fd271, %fd270, %fd265, 0dBFE0000000000000;
	fma.rn.f64 	%fd272, %fd271, %fd265, 0d3FF0000000000000;
	fma.rn.f64 	%fd273, %fd265, 0d3DE5DB65F9785EBA, 0dBE5AE5F12CB0D246;
	fma.rn.f64 	%fd274, %fd273, %fd265, 0d3EC71DE369ACE392;
	fma.rn.f64 	%fd275, %fd274, %fd265, 0dBF2A01A019DB62A1;
	fma.rn.f64 	%fd276, %fd275, %fd265, 0d3F81111111110818;
	fma.rn.f64 	%fd277, %fd276, %fd265, 0dBFC5555555555554;
	fma.rn.f64 	%fd278, %fd277, %fd265, 0d0000000000000000;
	fma.rn.f64 	%fd279, %fd278, %fd1041, %fd1041;
	and.b32  	%r64, %r225, 1;
	setp.eq.b32 	%p14, %r64, 1;
	{
	.reg .b32 %temp; 
	mov.b64 	{%temp, %r65}, %fd279;
	}
	{
	.reg .b32 %temp; 
	mov.b64 	{%r66, %temp}, %fd279;
	}
	xor.b32  	%r67, %r65, -2147483648;
	mov.b64 	%fd280, {%r66, %r67};
	selp.f64 	%fd1042, %fd272, %fd279, %p14;
	selp.f64 	%fd1043, %fd280, %fd272, %p14;
	and.b32  	%r68, %r225, 2;
	setp.eq.s32 	%p15, %r68, 0;
	@%p15 bra 	$L__BB5_12;
	{
	.reg .b32 %temp; 
	mov.b64 	{%temp, %r69}, %fd1042;
	}
	{
	.reg .b32 %temp; 
	mov.b64 	{%r70, %temp}, %fd1042;
	}
	xor.b32  	%r71, %r69, -2147483648;
	mov.b64 	%fd1042, {%r70, %r71};
	{
	.reg .b32 %temp; 
	mov.b64 	{%temp, %r72}, %fd1043;
	}
	{
	.reg .b32 %temp; 
	mov.b64 	{%r73, %temp}, %fd1043;
	}
	xor.b32  	%r74, %r72, -2147483648;
	mov.b64 	%fd1043, {%r73, %r74};
$L__BB5_12:
	mul.f64 	%fd281, %fd1040, %fd1043;
	mul.f64 	%fd282, %fd1040, %fd1042;
	mul.f64 	%fd283, %fd191, %fd191;
	add.f64 	%fd284, %fd283, %fd283;
	mul.f64 	%fd285, %fd7, %fd7;
	add.f64 	%fd286, %fd191, %fd191;
	fma.rn.f64 	%fd287, %fd286, %fd7, 0d0000000000000000;
	fma.rn.f64 	%fd288, %fd284, %fd285, 0d0000000000000000;
	add.f64 	%fd289, %fd288, 0dBFF0000000000000;
	mul.f64 	%fd290, %fd191, %fd283;
	mul.f64 	%fd291, %fd290, 0d4010000000000000;
	mul.f64 	%fd292, %fd7, %fd285;
	mul.f64 	%fd293, %fd291, %fd292;
	abs.f64 	%fd294, %fd293;
	rcp.rn.f64 	%fd295, %fd294;
	mul.f64 	%fd296, %fd295, 0d0000000000000000;
	mul.f64 	%fd297, %fd293, %fd295;
	mul.f64 	%fd298, %fd296, %fd296;
	fma.rn.f64 	%fd299, %fd297, %fd297, %fd298;
	rcp.rn.f64 	%fd300, %fd299;
	mul.f64 	%fd301, %fd295, %fd296;
	fma.rn.f64 	%fd302, %fd296, %fd297, %fd301;
	mul.f64 	%fd303, %fd295, %fd297;
	sub.f64 	%fd304, %fd303, %fd298;
	mul.f64 	%fd305, %fd287, %fd281;
	mul.f64 	%fd306, %fd289, %fd282;
	sub.f64 	%fd307, %fd305, %fd306;
	mul.f64 	%fd308, %fd287, %fd282;
	fma.rn.f64 	%fd309, %fd289, %fd281, %fd308;
	mul.f64 	%fd310, %fd295, %fd307;
	mul.f64 	%fd311, %fd295, %fd309;
	mul.f64 	%fd312, %fd296, %fd311;
	fma.rn.f64 	%fd313, %fd297, %fd310, %fd312;
	mul.f64 	%fd314, %fd300, %fd313;
	mul.f64 	%fd315, %fd297, %fd311;
	mul.f64 	%fd316, %fd296, %fd310;
	sub.f64 	%fd317, %fd315, %fd316;
	mul.f64 	%fd318, %fd300, %fd317;
	fma.rn.f64 	%fd1070, %fd302, %fd300, %fd314;
	fma.rn.f64 	%fd1071, %fd304, %fd300, %fd318;
	mul.f64 	%fd319, %fd290, 0d4020000000000000;
	mul.f64 	%fd320, %fd319, %fd292;
	abs.f64 	%fd321, %fd320;
	rcp.rn.f64 	%fd322, %fd321;
	mul.f64 	%fd323, %fd322, 0d0000000000000000;
	mul.f64 	%fd324, %fd320, %fd322;
	mul.f64 	%fd325, %fd323, %fd323;
	fma.rn.f64 	%fd326, %fd324, %fd324, %fd325;
	rcp.rn.f64 	%fd327, %fd326;
	mul.f64 	%fd328, %fd322, %fd323;
	fma.rn.f64 	%fd329, %fd323, %fd324, %fd328;
	mul.f64 	%fd330, %fd322, %fd324;
	sub.f64 	%fd331, %fd330, %fd325;
	mul.f64 	%fd332, %fd322, %fd307;
	mul.f64 	%fd333, %fd322, %fd309;
	mul.f64 	%fd334, %fd323, %fd333;
	fma.rn.f64 	%fd335, %fd324, %fd332, %fd334;
	mul.f64 	%fd336, %fd327, %fd335;
	mul.f64 	%fd337, %fd324, %fd333;
	mul.f64 	%fd338, %fd323, %fd332;
	sub.f64 	%fd339, %fd337, %fd338;
	mul.f64 	%fd340, %fd327, %fd339;
	fma.rn.f64 	%fd1068, %fd329, %fd327, %fd336;
	fma.rn.f64 	%fd1069, %fd331, %fd327, %fd340;
	mul.f64 	%fd341, %fd283, 0d4010000000000000;
	mul.f64 	%fd342, %fd341, %fd285;
	rcp.rn.f64 	%fd343, %fd342;
	neg.f64 	%fd344, %fd343;
	sub.f64 	%fd345, %fd281, %fd308;
	add.f64 	%fd346, %fd282, %fd305;
	abs.f64 	%fd347, %fd342;
	rcp.rn.f64 	%fd348, %fd347;
	mul.f64 	%fd349, %fd348, %fd345;
	mul.f64 	%fd350, %fd348, %fd346;
	mul.f64 	%fd351, %fd342, %fd348;
	mul.f64 	%fd352, %fd348, 0d0000000000000000;
	mul.f64 	%fd353, %fd352, %fd352;
	fma.rn.f64 	%fd354, %fd351, %fd351, %fd353;
	rcp.rn.f64 	%fd355, %fd354;
	mul.f64 	%fd356, %fd352, %fd350;
	fma.rn.f64 	%fd357, %fd351, %fd349, %fd356;
	mul.f64 	%fd358, %fd351, %fd350;
	mul.f64 	%fd359, %fd352, %fd349;
	sub.f64 	%fd360, %fd358, %fd359;
	fma.rn.f64 	%fd1066, %fd355, %fd357, %fd344;
	fma.rn.f64 	%fd1067, %fd355, %fd360, 0d0000000000000000;
	mov.pred 	%p71, %p3;
	bra.uni 	$L__BB5_68;
$L__BB5_13:
	setp.gtu.f64 	%p17, %fd9, %fd192;
	setp.leu.f64 	%p18, %fd237, %fd192;
	or.pred  	%p19, %p17, %p18;
	mov.f64 	%fd1066, 0d0000000000000000;
	mov.f64 	%fd1068, 0d0000000000000000;
	mov.f64 	%fd1070, 0d0000000000000000;
	@%p19 bra 	$L__BB5_24;
	mul.f64 	%fd361, %fd191, 0dC000000000000000;
	mul.f64 	%fd32, %fd361, %fd8;
	mov.f64 	%fd362, 0d4338000000000000;
	{
	.reg .b32 %temp; 
	mov.b64 	{%r10, %temp}, %fd362;
	}
	mov.f64 	%fd363, 0dC338000000000000;
	add.rn.f64 	%fd364, %fd362, %fd363;
	fma.rn.f64 	%fd365, %fd364, 0dBFE62E42FEFA39EF, 0d0000000000000000;
	fma.rn.f64 	%fd366, %fd364, 0dBC7ABC9E3B39803F, %fd365;
	fma.rn.f64 	%fd367, %fd366, 0d3E5ADE1569CE2BDF, 0d3E928AF3FCA213EA;
	fma.rn.f64 	%fd368, %fd367, %fd366, 0d3EC71DEE62401315;
	fma.rn.f64 	%fd369, %fd368, %fd366, 0d3EFA01997C89EB71;
	fma.rn.f64 	%fd370, %fd369, %fd366, 0d3F2A01A014761F65;
	fma.rn.f64 	%fd371, %fd370, %fd366, 0d3F56C16C1852B7AF;
	fma.rn.f64 	%fd372, %fd371, %fd366, 0d3F81111111122322;
	fma.rn.f64 	%fd373, %fd372, %fd366, 0d3FA55555555502A1;
	fma.rn.f64 	%fd374, %fd373, %fd366, 0d3FC5555555555511;
	fma.rn.f64 	%fd375, %fd374, %fd366, 0d3FE000000000000B;
	fma.rn.f64 	%fd376, %fd375, %fd366, 0d3FF0000000000000;
	fma.rn.f64 	%fd377, %fd376, %fd366, 0d3FF0000000000000;
	{
	.reg .b32 %temp; 
	mov.b64 	{%r11, %temp}, %fd377;
	}
	{
	.reg .b32 %temp; 
	mov.b64 	{%temp, %r12}, %fd377;
	}
	shl.b32 	%r75, %r10, 20;
	add.s32 	%r76, %r75, %r12;
	mov.b64 	%fd1044, {%r11, %r76};
	mov.f64 	%fd378, 0d0000000000000000;
	{
	.reg .b32 %temp; 
	mov.b64 	{%temp, %r77}, %fd378;
	}
	mov.b32 	%f7, %r77;
	abs.f32 	%f2, %f7;
	setp.lt.f32 	%p20, %f2, 0f4086232B;
	@%p20 bra 	$L__BB5_17;
	setp.geu.f32 	%p21, %f2, 0f40874800;
	mov.f64 	%fd1044, 0d7FF0000000000000;
	@%p21 bra 	$L__BB5_17;
	shr.u32 	%r78, %r10, 31;
	add.s32 	%r79, %r10, %r78;
	shr.s32 	%r80, %r79, 1;
	shl.b32 	%r81, %r80, 20;
	add.s32 	%r82, %r12, %r81;
	mov.b64 	%fd380, {%r11, %r82};
	sub.s32 	%r83, %r10, %r80;
	shl.b32 	%r84, %r83, 20;
	add.s32 	%r85, %r84, 1072693248;
	mov.b32 	%r86, 0;
	mov.b64 	%fd381, {%r86, %r85};
	mul.f64 	%fd1044, %fd381, %fd380;
$L__BB5_17:
	abs.f64 	%fd36, %fd32;
	setp.neu.f64 	%p22, %fd36, 0d7FF0000000000000;
	@%p22 bra 	$L__BB5_19;
	mov.f64 	%fd387, 0d0000000000000000;
	mul.rn.f64 	%fd1045, %fd32, %fd387;
	mov.b32 	%r226, 0;
	bra.uni 	$L__BB5_21;
$L__BB5_19:
	mul.f64 	%fd382, %fd32, 0d3FE45F306DC9C883;
	cvt.rni.s32.f64 	%r226, %fd382;
	cvt.rn.f64.s32 	%fd383, %r226;
	fma.rn.f64 	%fd384, %fd383, 0dBFF921FB54442D18, %fd32;
	fma.rn.f64 	%fd385, %fd383, 0dBC91A62633145C00, %fd384;
	fma.rn.f64 	%fd1045, %fd383, 0dB97B839A252049C0, %fd385;
	setp.ltu.f64 	%p23, %fd36, 0d41E0000000000000;
	@%p23 bra 	$L__BB5_21;
	{ // callseq 2, 0
	.param .b64 param0;
	st.param.f64 	[param0], %fd32;
	.param .align 16 .b8 retval0[16];
	call.uni (retval0), 
	__internal_trig_reduction_slowpathd, 
	(
	param0
	);
	ld.param.f64 	%fd1045, [retval0];
	ld.param.b32 	%r226, [retval0+8];
	} // callseq 2
$L__BB5_21:
	mul.rn.f64 	%fd388, %fd1045, %fd1045;
	fma.rn.f64 	%fd389, %fd388, 0dBDA8FF8320FD8164, 0d3E21EEA7C1EF8528;
	fma.rn.f64 	%fd390, %fd389, %fd388, 0dBE927E4F8E06E6D9;
	fma.rn.f64 	%fd391, %fd390, %fd388, 0d3EFA01A019DDBCE9;
	fma.rn.f64 	%fd392, %fd391, %fd388, 0dBF56C16C16C15D47;
	fma.rn.f64 	%fd393, %fd392, %fd388, 0d3FA5555555555551;
	fma.rn.f64 	%fd394, %fd393, %fd388, 0dBFE0000000000000;
	fma.rn.f64 	%fd395, %fd394, %fd388, 0d3FF0000000000000;
	fma.rn.f64 	%fd396, %fd388, 0d3DE5DB65F9785EBA, 0dBE5AE5F12CB0D246;
	fma.rn.f64 	%fd397, %fd396, %fd388, 0d3EC71DE369ACE392;
	fma.rn.f64 	%fd398, %fd397, %fd388, 0dBF2A01A019DB62A1;
	fma.rn.f64 	%fd399, %fd398, %fd388, 0d3F81111111110818;
	fma.rn.f64 	%fd400, %fd399, %fd388, 0dBFC5555555555554;
	fma.rn.f64 	%fd401, %fd400, %fd388, 0d0000000000000000;
	fma.rn.f64 	%fd402, %fd401, %fd1045, %fd1045;
	and.b32  	%r89, %r226, 1;
	setp.eq.b32 	%p24, %r89, 1;
	{
	.reg .b32 %temp; 
	mov.b64 	{%temp, %r90}, %fd402;
	}
	{
	.reg .b32 %temp; 
	mov.b64 	{%r91, %temp}, %fd402;
	}
	xor.b32  	%r92, %r90, -2147483648;
	mov.b64 	%fd403, {%r91, %r92};
	selp.f64 	%fd1046, %fd395, %fd402, %p24;
	selp.f64 	%fd1047, %fd403, %fd395, %p24;
	and.b32  	%r93, %r226, 2;
	setp.eq.s32 	%p25, %r93, 0;
	@%p25 bra 	$L__BB5_23;
	{
	.reg .b32 %temp; 
	mov.b64 	{%temp, %r94}, %fd1046;
	}
	{
	.reg .b32 %temp; 
	mov.b64 	{%r95, %temp}, %fd1046;
	}
	xor.b32  	%r96, %r94, -2147483648;
	mov.b64 	%fd1046, {%r95, %r96};
	{
	.reg .b32 %temp; 
	mov.b64 	{%temp, %r97}, %fd1047;
	}
	{
	.reg .b32 %temp; 
	mov.b64 	{%r98, %temp}, %fd1047;
	}
	xor.b32  	%r99, %r97, -2147483648;
	mov.b64 	%fd1047, {%r98, %r99};
$L__BB5_23:
	mul.f64 	%fd404, %fd1044, %fd1047;
	mul.f64 	%fd405, %fd1044, %fd1046;
	add.f64 	%fd406, %fd32, 0d0000000000000000;
	mul.f64 	%fd407, %fd191, %fd191;
	mul.f64 	%fd408, %fd191, %fd407;
	mul.f64 	%fd409, %fd408, 0d4020000000000000;
	mul.f64 	%fd410, %fd8, %fd8;
	mul.f64 	%fd411, %fd8, %fd410;
	mul.f64 	%fd412, %fd409, %fd411;
	add.f64 	%fd413, %fd407, %fd407;
	mul.f64 	%fd414, %fd413, %fd410;
	mov.f64 	%fd415, 0dBFF0000000000000;
	sub.f64 	%fd416, %fd415, %fd414;
	abs.f64 	%fd417, %fd412;
	rcp.rn.f64 	%fd418, %fd417;
	mul.f64 	%fd419, %fd418, 0d0000000000000000;
	mul.f64 	%fd420, %fd416, %fd418;
	mul.f64 	%fd421, %fd412, %fd418;
	mul.f64 	%fd422, %fd419, %fd419;
	fma.rn.f64 	%fd423, %fd421, %fd421, %fd422;
	rcp.rn.f64 	%fd424, %fd423;
	mul.f64 	%fd425, %fd420, %fd419;
	fma.rn.f64 	%fd426, %fd419, %fd421, %fd425;
	mul.f64 	%fd427, %fd420, %fd421;
	sub.f64 	%fd428, %fd427, %fd422;
	mul.f64 	%fd429, %fd406, %fd404;
	sub.f64 	%fd430, %fd429, %fd405;
	fma.rn.f64 	%fd431, %fd406, %fd405, %fd404;
	mul.f64 	%fd432, %fd418, %fd430;
	mul.f64 	%fd433, %fd418, %fd431;
	mul.f64 	%fd434, %fd421, %fd432;
	fma.rn.f64 	%fd435, %fd419, %fd433, %fd434;
	mul.f64 	%fd436, %fd424, %fd435;
	mul.f64 	%fd437, %fd421, %fd433;
	mul.f64 	%fd438, %fd419, %fd432;
	sub.f64 	%fd439, %fd437, %fd438;
	mul.f64 	%fd440, %fd424, %fd439;
	fma.rn.f64 	%fd1070, %fd426, %fd424, %fd436;
	fma.rn.f64 	%fd1071, %fd428, %fd424, %fd440;
	add.f64 	%fd441, %fd405, %fd405;
	sub.f64 	%fd442, %fd429, %fd441;
	add.f64 	%fd443, %fd404, %fd404;
	fma.rn.f64 	%fd444, %fd406, %fd405, %fd443;
	mul.f64 	%fd445, %fd418, %fd442;
	mul.f64 	%fd446, %fd418, %fd444;
	mul.f64 	%fd447, %fd419, %fd446;
	fma.rn.f64 	%fd448, %fd421, %fd445, %fd447;
	mul.f64 	%fd449, %fd424, %fd448;
	mul.f64 	%fd450, %fd421, %fd446;
	mul.f64 	%fd451, %fd419, %fd445;
	sub.f64 	%fd452, %fd450, %fd451;
	mul.f64 	%fd453, %fd424, %fd452;
	add.f64 	%fd454, %fd191, %fd191;
	mul.f64 	%fd455, %fd454, %fd8;
	mov.f64 	%fd456, 0d0000000000000000;
	sub.f64 	%fd457, %fd456, %fd455;
	mul.f64 	%fd458, %fd457, %fd418;
	mul.f64 	%fd459, %fd418, 0dC000000000000000;
	mul.f64 	%fd460, %fd459, %fd419;
	fma.rn.f64 	%fd461, %fd458, %fd421, %fd460;
	mul.f64 	%fd462, %fd459, %fd421;
	mul.f64 	%fd463, %fd458, %fd419;
	sub.f64 	%fd464, %fd462, %fd463;
	fma.rn.f64 	%fd1068, %fd461, %fd424, %fd449;
	fma.rn.f64 	%fd1069, %fd464, %fd424, %fd453;
	mul.f64 	%fd465, %fd407, 0d4010000000000000;
	mul.f64 	%fd466, %fd465, %fd410;
	neg.f64 	%fd467, %fd404;
	mul.f64 	%fd468, %fd405, 0d0000000000000000;
	sub.f64 	%fd469, %fd467, %fd468;
	mul.f64 	%fd470, %fd404, 0d0000000000000000;
	sub.f64 	%fd471, %fd470, %fd405;
	abs.f64 	%fd472, %fd466;
	rcp.rn.f64 	%fd473, %fd472;
	mul.f64 	%fd474, %fd473, %fd469;
	mul.f64 	%fd475, %fd473, %fd471;
	mul.f64 	%fd476, %fd466, %fd473;
	mul.f64 	%fd477, %fd473, 0d0000000000000000;
	mul.f64 	%fd478, %fd477, %fd477;
	fma.rn.f64 	%fd479, %fd476, %fd476, %fd478;
	rcp.rn.f64 	%fd480, %fd479;
	mul.f64 	%fd481, %fd477, %fd475;
	fma.rn.f64 	%fd482, %fd476, %fd474, %fd481;
	mul.f64 	%fd483, %fd480, %fd482;
	mul.f64 	%fd484, %fd476, %fd475;
	mul.f64 	%fd485, %fd477, %fd474;
	sub.f64 	%fd486, %fd484, %fd485;
	mul.f64 	%fd487, %fd480, %fd486;
	mul.f64 	%fd488, %fd457, %fd473;
	mul.f64 	%fd489, %fd488, %fd477;
	fma.rn.f64 	%fd490, %fd473, %fd476, %fd489;
	mul.f64 	%fd491, %fd488, %fd476;
	mul.f64 	%fd492, %fd473, %fd477;
	sub.f64 	%fd493, %fd491, %fd492;
	fma.rn.f64 	%fd1066, %fd490, %fd480, %fd483;
	fma.rn.f64 	%fd1067, %fd493, %fd480, %fd487;
	mov.pred 	%p71, %p3;
	bra.uni 	$L__BB5_68;
$L__BB5_24:
	setp.leu.f64 	%p28, %fd9, %fd192;
	mov.pred 	%p71, -1;
	@%p28 bra 	$L__BB5_68;
	setp.leu.f64 	%p29, %fd237, %fd192;
	add.f64 	%fd53, %fd7, %fd8;
	abs.f64 	%fd496, %fd53;
	setp.gtu.f64 	%p30, %fd496, %fd192;
	or.pred  	%p31, %p29, %p30;
	@%p31 bra 	$L__BB5_36;
	mul.f64 	%fd497, %fd191, 0dC000000000000000;
	mul.f64 	%fd55, %fd497, %fd7;
	mov.f64 	%fd498, 0d4338000000000000;
	{
	.reg .b32 %temp; 
	mov.b64 	{%r16, %temp}, %fd498;
	}
	mov.f64 	%fd499, 0dC338000000000000;
	add.rn.f64 	%fd500, %fd498, %fd499;
	fma.rn.f64 	%fd501, %fd500, 0dBFE62E42FEFA39EF, 0d0000000000000000;
	fma.rn.f64 	%fd502, %fd500, 0dBC7ABC9E3B39803F, %fd501;
	fma.rn.f64 	%fd503, %fd502, 0d3E5ADE1569CE2BDF, 0d3E928AF3FCA213EA;
	fma.rn.f64 	%fd504, %fd503, %fd502, 0d3EC71DEE62401315;
	fma.rn.f64 	%fd505, %fd504, %fd502, 0d3EFA01997C89EB71;
	fma.rn.f64 	%fd506, %fd505, %fd502, 0d3F2A01A014761F65;
	fma.rn.f64 	%fd507, %fd506, %fd502, 0d3F56C16C1852B7AF;
	fma.rn.f64 	%fd508, %fd507, %fd502, 0d3F81111111122322;
	fma.rn.f64 	%fd509, %fd508, %fd502, 0d3FA55555555502A1;
	fma.rn.f64 	%fd510, %fd509, %fd502, 0d3FC5555555555511;
	fma.rn.f64 	%fd511, %fd510, %fd502, 0d3FE000000000000B;
	fma.rn.f64 	%fd512, %fd511, %fd502, 0d3FF0000000000000;
	fma.rn.f64 	%fd513, %fd512, %fd502, 0d3FF0000000000000;
	{
	.reg .b32 %temp; 
	mov.b64 	{%r17, %temp}, %fd513;
	}
	{
	.reg .b32 %temp; 
	mov.b64 	{%temp, %r18}, %fd513;
	}
	shl.b32 	%r100, %r16, 20;
	add.s32 	%r101, %r100, %r18;
	mov.b64 	%fd1048, {%r17, %r101};
	mov.f64 	%fd514, 0d0000000000000000;
	{
	.reg .b32 %temp; 
	mov.b64 	{%temp, %r102}, %fd514;
	}
	mov.b32 	%f8, %r102;
	abs.f32 	%f3, %f8;
	setp.lt.f32 	%p32, %f3, 0f4086232B;
	@%p32 bra 	$L__BB5_29;
	setp.geu.f32 	%p33, %f3, 0f40874800;
	mov.f64 	%fd1048, 0d7FF0000000000000;
	@%p33 bra 	$L__BB5_29;
	shr.u32 	%r103, %r16, 31;
	add.s32 	%r104, %r16, %r103;
	shr.s32 	%r105, %r104, 1;
	shl.b32 	%r106, %r105, 20;
	add.s32 	%r107, %r18, %r106;
	mov.b64 	%fd516, {%r17, %r107};
	sub.s32 	%r108, %r16, %r105;
	shl.b32 	%r109, %r108, 20;
	add.s32 	%r110, %r109, 1072693248;
	mov.b32 	%r111, 0;
	mov.b64 	%fd517, {%r111, %r110};
	mul.f64 	%fd1048, %fd517, %fd516;
$L__BB5_29:
	abs.f64 	%fd59, %fd55;
	setp.neu.f64 	%p34, %fd59, 0d7FF0000000000000;
	@%p34 bra 	$L__BB5_31;
	mov.f64 	%fd523, 0d0000000000000000;
	mul.rn.f64 	%fd1049, %fd55, %fd523;
	mov.b32 	%r227, 0;
	bra.uni 	$L__BB5_33;
$L__BB5_31:
	mul.f64 	%fd518, %fd55, 0d3FE45F306DC9C883;
	cvt.rni.s32.f64 	%r227, %fd518;
	cvt.rn.f64.s32 	%fd519, %r227;
	fma.rn.f64 	%fd520, %fd519, 0dBFF921FB54442D18, %fd55;
	fma.rn.f64 	%fd521, %fd519, 0dBC91A62633145C00, %fd520;
	fma.rn.f64 	%fd1049, %fd519, 0dB97B839A252049C0, %fd521;
	setp.ltu.f64 	%p35, %fd59, 0d41E0000000000000;
	@%p35 bra 	$L__BB5_33;
	{ // callseq 3, 0
	.param .b64 param0;
	st.param.f64 	[param0], %fd55;
	.param .align 16 .b8 retval0[16];
	call.uni (retval0), 
	__internal_trig_reduction_slowpathd, 
	(
	param0
	);
	ld.param.f64 	%fd1049, [retval0];
	ld.param.b32 	%r227, [retval0+8];
	} // callseq 3
$L__BB5_33:
	mul.rn.f64 	%fd524, %fd1049, %fd1049;
	fma.rn.f64 	%fd525, %fd524, 0dBDA8FF8320FD8164, 0d3E21EEA7C1EF8528;
	fma.rn.f64 	%fd526, %fd525, %fd524, 0dBE927E4F8E06E6D9;
	fma.rn.f64 	%fd527, %fd526, %fd524, 0d3EFA01A019DDBCE9;
	fma.rn.f64 	%fd528, %fd527, %fd524, 0dBF56C16C16C15D47;
	fma.rn.f64 	%fd529, %fd528, %fd524, 0d3FA5555555555551;
	fma.rn.f64 	%fd530, %fd529, %fd524, 0dBFE0000000000000;
	fma.rn.f64 	%fd531, %fd530, %fd524, 0d3FF0000000000000;
	fma.rn.f64 	%fd532, %fd524, 0d3DE5DB65F9785EBA, 0dBE5AE5F12CB0D246;
	fma.rn.f64 	%fd533, %fd532, %fd524, 0d3EC71DE369ACE392;
	fma.rn.f64 	%fd534, %fd533, %fd524, 0dBF2A01A019DB62A1;
	fma.rn.f64 	%fd535, %fd534, %fd524, 0d3F81111111110818;
	fma.rn.f64 	%fd536, %fd535, %fd524, 0dBFC5555555555554;
	fma.rn.f64 	%fd537, %fd536, %fd524, 0d0000000000000000;
	fma.rn.f64 	%fd538, %fd537, %fd1049, %fd1049;
	and.b32  	%r114, %r227, 1;
	setp.eq.b32 	%p36, %r114, 1;
	{
	.reg .b32 %temp; 
	mov.b64 	{%temp, %r115}, %fd538;
	}
	{
	.reg .b32 %temp; 
	mov.b64 	{%r116, %temp}, %fd538;
	}
	xor.b32  	%r117, %r115, -2147483648;
	mov.b64 	%fd539, {%r116, %r117};
	selp.f64 	%fd1050, %fd531, %fd538, %p36;
	selp.f64 	%fd1051, %fd539, %fd531, %p36;
	and.b32  	%r118, %r227, 2;
	setp.eq.s32 	%p37, %r118, 0;
	@%p37 bra 	$L__BB5_35;
	{
	.reg .b32 %temp; 
	mov.b64 	{%temp, %r119}, %fd1050;
	}
	{
	.reg .b32 %temp; 
	mov.b64 	{%r120, %temp}, %fd1050;
	}
	xor.b32  	%r121, %r119, -2147483648;
	mov.b64 	%fd1050, {%r120, %r121};
	{
	.reg .b32 %temp; 
	mov.b64 	{%temp, %r122}, %fd1051;
	}
	{
	.reg .b32 %temp; 
	mov.b64 	{%r123, %temp}, %fd1051;
	}
	xor.b32  	%r124, %r122, -2147483648;
	mov.b64 	%fd1051, {%r123, %r124};
$L__BB5_35:
	mul.f64 	%fd540, %fd1048, %fd1051;
	mul.f64 	%fd541, %fd1048, %fd1050;
	add.f64 	%fd542, %fd191, %fd191;
	mul.f64 	%fd543, %fd542, %fd7;
	mul.f64 	%fd544, %fd191, %fd191;
	mul.f64 	%fd545, %fd191, %fd544;
	mul.f64 	%fd546, %fd545, 0d4020000000000000;
	mul.f64 	%fd547, %fd7, %fd7;
	mul.f64 	%fd548, %fd546, %fd547;
	mul.f64 	%fd549, %fd8, %fd548;
	fma.rn.f64 	%fd550, %fd543, %fd540, %fd541;
	mul.f64 	%fd551, %fd543, %fd541;
	sub.f64 	%fd552, %fd551, %fd540;
	abs.f64 	%fd553, %fd549;
	rcp.rn.f64 	%fd554, %fd553;
	mul.f64 	%fd555, %fd554, %fd550;
	mul.f64 	%fd556, %fd554, %fd552;
	mul.f64 	%fd557, %fd549, %fd554;
	mul.f64 	%fd558, %fd554, 0d0000000000000000;
	mul.f64 	%fd559, %fd558, %fd558;
	fma.rn.f64 	%fd560, %fd557, %fd557, %fd559;
	rcp.rn.f64 	%fd561, %fd560;
	mul.f64 	%fd562, %fd557, %fd555;
	fma.rn.f64 	%fd563, %fd558, %fd556, %fd562;
	mul.f64 	%fd564, %fd561, %fd563;
	mul.f64 	%fd565, %fd557, %fd556;
	mul.f64 	%fd566, %fd558, %fd555;
	sub.f64 	%fd567, %fd565, %fd566;
	mul.f64 	%fd568, %fd561, %fd567;
	add.f64 	%fd569, %fd544, %fd544;
	fma.rn.f64 	%fd570, %fd569, %fd547, 0d3FF0000000000000;
	mul.f64 	%fd571, %fd570, %fd554;
	mul.f64 	%fd572, %fd571, %fd558;
	fma.rn.f64 	%fd573, %fd558, %fd557, %fd572;
	mul.f64 	%fd574, %fd571, %fd557;
	sub.f64 	%fd575, %fd574, %fd559;
	fma.rn.f64 	%fd1070, %fd573, %fd561, %fd564;
	fma.rn.f64 	%fd1071, %fd575, %fd561, %fd568;
	mul.f64 	%fd576, %fd546, %fd7;
	mul.f64 	%fd577, %fd8, %fd8;
	mul.f64 	%fd578, %fd576, %fd577;
	fma.rn.f64 	%fd579, %fd540, 0d0000000000000000, %fd541;
	mul.f64 	%fd580, %fd541, 0d0000000000000000;
	sub.f64 	%fd581, %fd580, %fd540;
	abs.f64 	%fd582, %fd578;
	rcp.rn.f64 	%fd583, %fd582;
	mul.f64 	%fd584, %fd583, %fd579;
	mul.f64 	%fd585, %fd583, %fd581;
	mul.f64 	%fd586, %fd578, %fd583;
	mul.f64 	%fd587, %fd583, 0d0000000000000000;
	mul.f64 	%fd588, %fd587, %fd587;
	fma.rn.f64 	%fd589, %fd586, %fd586, %fd588;
	rcp.rn.f64 	%fd590, %fd589;
	mul.f64 	%fd591, %fd586, %fd584;
	fma.rn.f64 	%fd592, %fd587, %fd585, %fd591;
	mul.f64 	%fd593, %fd590, %fd592;
	mul.f64 	%fd594, %fd586, %fd585;
	mul.f64 	%fd595, %fd587, %fd584;
	sub.f64 	%fd596, %fd594, %fd595;
	mul.f64 	%fd597, %fd590, %fd596;
	mul.f64 	%fd598, %fd569, %fd7;
	add.f64 	%fd599, %fd543, 0d0000000000000000;
	fma.rn.f64 	%fd600, %fd8, %fd598, 0d0000000000000000;
	add.f64 	%fd601, %fd600, 0d3FF0000000000000;
	mul.f64 	%fd602, %fd599, %fd583;
	mul.f64 	%fd603, %fd601, %fd583;
	mul.f64 	%fd604, %fd603, %fd587;
	fma.rn.f64 	%fd605, %fd602, %fd586, %fd604;
	mul.f64 	%fd606, %fd603, %fd586;
	mul.f64 	%fd607, %fd602, %fd587;
	sub.f64 	%fd608, %fd606, %fd607;
	fma.rn.f64 	%fd1068, %fd605, %fd590, %fd593;
	fma.rn.f64 	%fd1069, %fd608, %fd590, %fd597;
	mul.f64 	%fd609, %fd544, 0d4010000000000000;
	mul.f64 	%fd610, %fd609, %fd7;
	mul.f64 	%fd611, %fd8, %fd610;
	abs.f64 	%fd612, %fd611;
	rcp.rn.f64 	%fd613, %fd612;
	mul.f64 	%fd614, %fd613, %fd540;
	mul.f64 	%fd615, %fd613, %fd541;
	mul.f64 	%fd616, %fd611, %fd613;
	mul.f64 	%fd617, %fd613, 0d0000000000000000;
	mul.f64 	%fd618, %fd617, %fd617;
	fma.rn.f64 	%fd619, %fd616, %fd616, %fd618;
	rcp.rn.f64 	%fd620, %fd619;
	mul.f64 	%fd621, %fd616, %fd614;
	fma.rn.f64 	%fd622, %fd617, %fd615, %fd621;
	mul.f64 	%fd623, %fd620, %fd622;
	mul.f64 	%fd624, %fd616, %fd615;
	mul.f64 	%fd625, %fd617, %fd614;
	sub.f64 	%fd626, %fd624, %fd625;
	mul.f64 	%fd627, %fd620, %fd626;
	mul.f64 	%fd628, %fd543, %fd613;
	mul.f64 	%fd629, %fd628, %fd617;
	mul.f64 	%fd630, %fd613, %fd616;
	sub.f64 	%fd631, %fd629, %fd630;
	mul.f64 	%fd632, %fd613, %fd617;
	fma.rn.f64 	%fd633, %fd628, %fd616, %fd632;
	fma.rn.f64 	%fd1066, %fd631, %fd620, %fd623;
	fma.rn.f64 	%fd1067, %fd633, %fd620, %fd627;
	mov.pred 	%p71, %p3;
	bra.uni 	$L__BB5_68;
$L__BB5_36:
	setp.leu.f64 	%p40, %fd237, %fd192;
	setp.leu.f64 	%p41, %fd496, %fd192;
	or.pred  	%p42, %p40, %p41;
	@%p42 bra 	$L__BB5_68;
	mul.f64 	%fd76, %fd191, 0dC000000000000000;
	mul.f64 	%fd77, %fd76, %fd53;
	mov.f64 	%fd636, 0d4338000000000000;
	{
	.reg .b32 %temp; 
	mov.b64 	{%r22, %temp}, %fd636;
	}
	mov.f64 	%fd637, 0dC338000000000000;
	add.rn.f64 	%fd638, %fd636, %fd637;
	fma.rn.f64 	%fd639, %fd638, 0dBFE62E42FEFA39EF, 0d0000000000000000;
	fma.rn.f64 	%fd640, %fd638, 0dBC7ABC9E3B39803F, %fd639;
	fma.rn.f64 	%fd641, %fd640, 0d3E5ADE1569CE2BDF, 0d3E928AF3FCA213EA;
	fma.rn.f64 	%fd642, %fd641, %fd640, 0d3EC71DEE62401315;
	fma.rn.f64 	%fd643, %fd642, %fd640, 0d3EFA01997C89EB71;
	fma.rn.f64 	%fd644, %fd643, %fd640, 0d3F2A01A014761F65;
	fma.rn.f64 	%fd645, %fd644, %fd640, 0d3F56C16C1852B7AF;
	fma.rn.f64 	%fd646, %fd645, %fd640, 0d3F81111111122322;
	fma.rn.f64 	%fd647, %fd646, %fd640, 0d3FA55555555502A1;
	fma.rn.f64 	%fd648, %fd647, %fd640, 0d3FC5555555555511;
	fma.rn.f64 	%fd649, %fd648, %fd640, 0d3FE000000000000B;
	fma.rn.f64 	%fd650, %fd649, %fd640, 0d3FF0000000000000;
	fma.rn.f64 	%fd651, %fd650, %fd640, 0d3FF0000000000000;
	{
	.reg .b32 %temp; 
	mov.b64 	{%r23, %temp}, %fd651;
	}
	{
	.reg .b32 %temp; 
	mov.b64 	{%temp, %r24}, %fd651;
	}
	shl.b32 	%r125, %r22, 20;
	add.s32 	%r126, %r125, %r24;
	mov.b64 	%fd1056, {%r23, %r126};
	mov.f64 	%fd652, 0d0000000000000000;
	{
	.reg .b32 %temp; 
	mov.b64 	{%temp, %r127}, %fd652;
	}
	mov.b32 	%f9, %r127;
	abs.f32 	%f4, %f9;
	setp.lt.f32 	%p43, %f4, 0f4086232B;
	mov.f64 	%fd1052, %fd1056;
	@%p43 bra 	$L__BB5_40;
	setp.geu.f32 	%p44, %f4, 0f40874800;
	mov.f64 	%fd1052, 0d7FF0000000000000;
	@%p44 bra 	$L__BB5_40;
	shr.u32 	%r128, %r22, 31;
	add.s32 	%r129, %r22, %r128;
	shr.s32 	%r130, %r129, 1;
	shl.b32 	%r131, %r130, 20;
	add.s32 	%r132, %r24, %r131;
	mov.b64 	%fd654, {%r23, %r132};
	sub.s32 	%r133, %r22, %r130;
	shl.b32 	%r134, %r133, 20;
	add.s32 	%r135, %r134, 1072693248;
	mov.b32 	%r136, 0;
	mov.b64 	%fd655, {%r136, %r135};
	mul.f64 	%fd1052, %fd655, %fd654;
$L__BB5_40:
	abs.f64 	%fd81, %fd77;
	setp.neu.f64 	%p45, %fd81, 0d7FF0000000000000;
	@%p45 bra 	$L__BB5_42;
	mov.f64 	%fd661, 0d0000000000000000;
	mul.rn.f64 	%fd1053, %fd77, %fd661;
	mov.b32 	%r228, 0;
	bra.uni 	$L__BB5_44;
$L__BB5_42:
	mul.f64 	%fd656, %fd77, 0d3FE45F306DC9C883;
	cvt.rni.s32.f64 	%r228, %fd656;
	cvt.rn.f64.s32 	%fd657, %r228;
	fma.rn.f64 	%fd658, %fd657, 0dBFF921FB54442D18, %fd77;
	fma.rn.f64 	%fd659, %fd657, 0dBC91A62633145C00, %fd658;
	fma.rn.f64 	%fd1053, %fd657, 0dB97B839A252049C0, %fd659;
	setp.ltu.f64 	%p46, %fd81, 0d41E0000000000000;
	@%p46 bra 	$L__BB5_44;
	{ // callseq 4, 0
	.param .b64 param0;
	st.param.f64 	[param0], %fd77;
	.param .align 16 .b8 retval0[16];
	call.uni (retval0), 
	__internal_trig_reduction_slowpathd, 
	(
	param0
	);
	ld.param.f64 	%fd1053, [retval0];
	ld.param.b32 	%r228, [retval0+8];
	} // callseq 4
$L__BB5_44:
	mul.rn.f64 	%fd662, %fd1053, %fd1053;
	fma.rn.f64 	%fd663, %fd662, 0dBDA8FF8320FD8164, 0d3E21EEA7C1EF8528;
	fma.rn.f64 	%fd664, %fd663, %fd662, 0dBE927E4F8E06E6D9;
	fma.rn.f64 	%fd665, %fd664, %fd662, 0d3EFA01A019DDBCE9;
	fma.rn.f64 	%fd666, %fd665, %fd662, 0dBF56C16C16C15D47;
	fma.rn.f64 	%fd667, %fd666, %fd662, 0d3FA5555555555551;
	fma.rn.f64 	%fd668, %fd667, %fd662, 0dBFE0000000000000;
	fma.rn.f64 	%fd669, %fd668, %fd662, 0d3FF0000000000000;
	fma.rn.f64 	%fd670, %fd662, 0d3DE5DB65F9785EBA, 0dBE5AE5F12CB0D246;
	fma.rn.f64 	%fd671, %fd670, %fd662, 0d3EC71DE369ACE392;
	fma.rn.f64 	%fd672, %fd671, %fd662, 0dBF2A01A019DB62A1;
	fma.rn.f64 	%fd673, %fd672, %fd662, 0d3F81111111110818;
	fma.rn.f64 	%fd674, %fd673, %fd662, 0dBFC5555555555554;
	fma.rn.f64 	%fd675, %fd674, %fd662, 0d0000000000000000;
	fma.rn.f64 	%fd676, %fd675, %fd1053, %fd1053;
	and.b32  	%r139, %r228, 1;
	setp.eq.b32 	%p47, %r139, 1;
	{
	.reg .b32 %temp; 
	mov.b64 	{%temp, %r140}, %fd676;
	}
	{
	.reg .b32 %temp; 
	mov.b64 	{%r141, %temp}, %fd676;
	}
	xor.b32  	%r142, %r140, -2147483648;
	mov.b64 	%fd677, {%r141, %r142};
	selp.f64 	%fd1054, %fd669, %fd676, %p47;
	selp.f64 	%fd1055, %fd677, %fd669, %p47;
	and.b32  	%r143, %r228, 2;
	setp.eq.s32 	%p48, %r143, 0;
	@%p48 bra 	$L__BB5_46;
	{
	.reg .b32 %temp; 
	mov.b64 	{%temp, %r144}, %fd1054;
	}
	{
	.reg .b32 %temp; 
	mov.b64 	{%r145, %temp}, %fd1054;
	}
	xor.b32  	%r146, %r144, -2147483648;
	mov.b64 	%fd1054, {%r145, %r146};
	{
	.reg .b32 %temp; 
	mov.b64 	{%temp, %r147}, %fd1055;
	}
	{
	.reg .b32 %temp; 
	mov.b64 	{%r148, %temp}, %fd1055;
	}
	xor.b32  	%r149, %r147, -2147483648;
	mov.b64 	%fd1055, {%r148, %r149};
$L__BB5_46:
	setp.lt.f32 	%p49, %f4, 0f4086232B;
	mul.f64 	%fd92, %fd1052, %fd1055;
	mul.f64 	%fd93, %fd1052, %fd1054;
	mul.f64 	%fd94, %fd191, %fd191;
	mul.f64 	%fd678, %fd191, %fd94;
	mul.f64 	%fd95, %fd678, 0d4020000000000000;
	mul.f64 	%fd96, %fd53, %fd53;
	mul.f64 	%fd97, %fd76, %fd7;
	@%p49 bra 	$L__BB5_49;
	setp.geu.f32 	%p50, %f4, 0f40874800;
	mov.f64 	%fd1056, 0d7FF0000000000000;
	@%p50 bra 	$L__BB5_49;
	shr.u32 	%r150, %r22, 31;
	add.s32 	%r151, %r22, %r150;
	shr.s32 	%r152, %r151, 1;
	shl.b32 	%r153, %r152, 20;
	add.s32 	%r154, %r24, %r153;
	mov.b64 	%fd680, {%r23, %r154};
	sub.s32 	%r155, %r22, %r152;
	shl.b32 	%r156, %r155, 20;
	add.s32 	%r157, %r156, 1072693248;
	mov.b32 	%r158, 0;
	mov.b64 	%fd681, {%r158, %r157};
	mul.f64 	%fd1056, %fd681, %fd680;
$L__BB5_49:
	abs.f64 	%fd100, %fd97;
	setp.neu.f64 	%p51, %fd100, 0d7FF0000000000000;
	@%p51 bra 	$L__BB5_51;
	mov.f64 	%fd687, 0d0000000000000000;
	mul.rn.f64 	%fd1057, %fd97, %fd687;
	mov.b32 	%r229, 0;
	bra.uni 	$L__BB5_53;
$L__BB5_51:
	mul.f64 	%fd682, %fd97, 0d3FE45F306DC9C883;
	cvt.rni.s32.f64 	%r229, %fd682;
	cvt.rn.f64.s32 	%fd683, %r229;
	fma.rn.f64 	%fd684, %fd683, 0dBFF921FB54442D18, %fd97;
	fma.rn.f64 	%fd685, %fd683, 0dBC91A62633145C00, %fd684;
	fma.rn.f64 	%fd1057, %fd683, 0dB97B839A252049C0, %fd685;
	setp.ltu.f64 	%p52, %fd100, 0d41E0000000000000;
	@%p52 bra 	$L__BB5_53;
	{ // callseq 5, 0
	.param .b64 param0;
	st.param.f64 	[param0], %fd97;
	.param .align 16 .b8 retval0[16];
	call.uni (retval0), 
	__internal_trig_reduction_slowpathd, 
	(
	param0
	);
	ld.param.f64 	%fd1057, [retval0];
	ld.param.b32 	%r229, [retval0+8];
	} // callseq 5
$L__BB5_53:
	mul.rn.f64 	%fd688, %fd1057, %fd1057;
	fma.rn.f64 	%fd689, %fd688, 0dBDA8FF8320FD8164, 0d3E21EEA7C1EF8528;
	fma.rn.f64 	%fd690, %fd689, %fd688, 0dBE927E4F8E06E6D9;
	fma.rn.f64 	%fd691, %fd690, %fd688, 0d3EFA01A019DDBCE9;
	fma.rn.f64 	%fd692, %fd691, %fd688, 0dBF56C16C16C15D47;
	fma.rn.f64 	%fd693, %fd692, %fd688, 0d3FA5555555555551;
	fma.rn.f64 	%fd694, %fd693, %fd688, 0dBFE0000000000000;
	fma.rn.f64 	%fd695, %fd694, %fd688, 0d3FF0000000000000;
	fma.rn.f64 	%fd696, %fd688, 0d3DE5DB65F9785EBA, 0dBE5AE5F12CB0D246;
	fma.rn.f64 	%fd697, %fd696, %fd688, 0d3EC71DE369ACE392;
	fma.rn.f64 	%fd698, %fd697, %fd688, 0dBF2A01A019DB62A1;
	fma.rn.f64 	%fd699, %fd698, %fd688, 0d3F81111111110818;
	fma.rn.f64 	%fd700, %fd699, %fd688, 0dBFC5555555555554;
	fma.rn.f64 	%fd701, %fd700, %fd688, 0d0000000000000000;
	fma.rn.f64 	%fd702, %fd701, %fd1057, %fd1057;
	and.b32  	%r161, %r229, 1;
	setp.eq.b32 	%p53, %r161, 1;
	{
	.reg .b32 %temp; 
	mov.b64 	{%temp, %r162}, %fd702;
	}
	{
	.reg .b32 %temp; 
	mov.b64 	{%r163, %temp}, %fd702;
	}
	xor.b32  	%r164, %r162, -2147483648;
	mov.b64 	%fd703, {%r163, %r164};
	selp.f64 	%fd1058, %fd695, %fd702, %p53;
	selp.f64 	%fd1059, %fd703, %fd695, %p53;
	and.b32  	%r165, %r229, 2;
	setp.eq.s32 	%p54, %r165, 0;
	@%p54 bra 	$L__BB5_55;
	{
	.reg .b32 %temp; 
	mov.b64 	{%temp, %r166}, %fd1058;
	}
	{
	.reg .b32 %temp; 
	mov.b64 	{%r167, %temp}, %fd1058;
	}
	xor.b32  	%r168, %r166, -2147483648;
	mov.b64 	%fd1058, {%r167, %r168};
	{
	.reg .b32 %temp; 
	mov.b64 	{%temp, %r169}, %fd1059;
	}
	{
	.reg .b32 %temp; 
	mov.b64 	{%r170, %temp}, %fd1059;
	}
	xor.b32  	%r171, %r169, -2147483648;
	mov.b64 	%fd1059, {%r170, %r171};
$L__BB5_55:
	add.f64 	%fd704, %fd191, %fd191;
	mul.f64 	%fd705, %fd704, %fd53;
	mov.f64 	%fd706, 0d0000000000000000;
	sub.f64 	%fd707, %fd706, %fd705;
	mul.f64 	%fd708, %fd95, %fd8;
	mul.f64 	%fd709, %fd708, %fd96;
	mul.f64 	%fd710, %fd1056, %fd1059;
	mul.f64 	%fd711, %fd1056, %fd1058;
	mul.f64 	%fd712, %fd704, %fd7;
	mul.f64 	%fd713, %fd7, %fd7;
	mul.f64 	%fd714, %fd95, %fd713;
	mul.f64 	%fd715, %fd8, %fd714;
	fma.rn.f64 	%fd716, %fd7, 0d4000000000000000, %fd8;
	mul.f64 	%fd717, %fd707, %fd92;
	sub.f64 	%fd718, %fd717, %fd93;
	fma.rn.f64 	%fd719, %fd707, %fd93, %fd92;
	abs.f64 	%fd720, %fd709;
	rcp.rn.f64 	%fd721, %fd720;
	mul.f64 	%fd722, %fd721, %fd718;
	mul.f64 	%fd723, %fd721, %fd719;
	mul.f64 	%fd724, %fd709, %fd721;
	mul.f64 	%fd725, %fd721, 0d0000000000000000;
	mul.f64 	%fd726, %fd725, %fd725;
	fma.rn.f64 	%fd727, %fd724, %fd724, %fd726;
	rcp.rn.f64 	%fd728, %fd727;
	mul.f64 	%fd729, %fd724, %fd722;
	fma.rn.f64 	%fd730, %fd725, %fd723, %fd729;
	mul.f64 	%fd731, %fd724, %fd723;
	mul.f64 	%fd732, %fd725, %fd722;
	sub.f64 	%fd733, %fd731, %fd732;
	fma.rn.f64 	%fd734, %fd712, %fd710, %fd711;
	mul.f64 	%fd735, %fd712, %fd711;
	sub.f64 	%fd736, %fd735, %fd710;
	abs.f64 	%fd737, %fd715;
	rcp.rn.f64 	%fd738, %fd737;
	mul.f64 	%fd739, %fd738, %fd734;
	mul.f64 	%fd740, %fd738, %fd736;
	mul.f64 	%fd741, %fd715, %fd738;
	mul.f64 	%fd742, %fd738, 0d0000000000000000;
	mul.f64 	%fd743, %fd742, %fd742;
	fma.rn.f64 	%fd744, %fd741, %fd741, %fd743;
	rcp.rn.f64 	%fd745, %fd744;
	mul.f64 	%fd746, %fd741, %fd739;
	fma.rn.f64 	%fd747, %fd742, %fd740, %fd746;
	mul.f64 	%fd748, %fd745, %fd747;
	mul.f64 	%fd749, %fd741, %fd740;
	mul.f64 	%fd750, %fd742, %fd739;
	sub.f64 	%fd751, %fd749, %fd750;
	mul.f64 	%fd752, %fd745, %fd751;
	mul.f64 	%fd753, %fd714, %fd96;
	abs.f64 	%fd754, %fd753;
	rcp.rn.f64 	%fd755, %fd754;
	mul.f64 	%fd756, %fd755, 0d0000000000000000;
	mul.f64 	%fd757, %fd716, %fd755;
	mul.f64 	%fd758, %fd753, %fd755;
	mul.f64 	%fd759, %fd756, %fd756;
	fma.rn.f64 	%fd760, %fd758, %fd758, %fd759;
	rcp.rn.f64 	%fd761, %fd760;
	mul.f64 	%fd762, %fd757, %fd756;
	fma.rn.f64 	%fd763, %fd756, %fd758, %fd762;
	mul.f64 	%fd764, %fd757, %fd758;
	sub.f64 	%fd765, %fd764, %fd759;
	fma.rn.f64 	%fd766, %fd728, %fd730, %fd748;
	fma.rn.f64 	%fd767, %fd728, %fd733, %fd752;
	fma.rn.f64 	%fd1070, %fd763, %fd761, %fd766;
	fma.rn.f64 	%fd1071, %fd765, %fd761, %fd767;
	fma.rn.f64 	%fd113, %fd8, 0d4000000000000000, %fd7;
	mul.f64 	%fd768, %fd704, %fd8;
	mul.f64 	%fd114, %fd768, %fd53;
	@%p51 bra 	$L__BB5_57;
	mov.f64 	%fd774, 0d0000000000000000;
	mul.rn.f64 	%fd1060, %fd97, %fd774;
	mov.b32 	%r230, 0;
	bra.uni 	$L__BB5_59;
$L__BB5_57:
	mul.f64 	%fd769, %fd97, 0d3FE45F306DC9C883;
	cvt.rni.s32.f64 	%r230, %fd769;
	cvt.rn.f64.s32 	%fd770, %r230;
	fma.rn.f64 	%fd771, %fd770, 0dBFF921FB54442D18, %fd97;
	fma.rn.f64 	%fd772, %fd770, 0dBC91A62633145C00, %fd771;
	fma.rn.f64 	%fd1060, %fd770, 0dB97B839A252049C0, %fd772;
	setp.ltu.f64 	%p56, %fd100, 0d41E0000000000000;
	@%p56 bra 	$L__BB5_59;
	{ // callseq 6, 0
	.param .b64 param0;
	st.param.f64 	[param0], %fd97;
	.param .align 16 .b8 retval0[16];
	call.uni (retval0), 
	__internal_trig_reduction_slowpathd, 
	(
	param0
	);
	ld.param.f64 	%fd1060, [retval0];
	ld.param.b32 	%r230, [retval0+8];
	} // callseq 6
$L__BB5_59:
	mul.rn.f64 	%fd775, %fd1060, %fd1060;
	fma.rn.f64 	%fd776, %fd775, 0dBDA8FF8320FD8164, 0d3E21EEA7C1EF8528;
	fma.rn.f64 	%fd777, %fd776, %fd775, 0dBE927E4F8E06E6D9;
	fma.rn.f64 	%fd778, %fd777, %fd775, 0d3EFA01A019DDBCE9;
	fma.rn.f64 	%fd779, %fd778, %fd775, 0dBF56C16C16C15D47;
	fma.rn.f64 	%fd780, %fd779, %fd775, 0d3FA5555555555551;
	fma.rn.f64 	%fd781, %fd780, %fd775, 0dBFE0000000000000;
	fma.rn.f64 	%fd782, %fd781, %fd775, 0d3FF0000000000000;
	fma.rn.f64 	%fd783, %fd775, 0d3DE5DB65F9785EBA, 0dBE5AE5F12CB0D246;
	fma.rn.f64 	%fd784, %fd783, %fd775, 0d3EC71DE369ACE392;
	fma.rn.f64 	%fd785, %fd784, %fd775, 0dBF2A01A019DB62A1;
	fma.rn.f64 	%fd786, %fd785, %fd775, 0d3F81111111110818;
	fma.rn.f64 	%fd787, %fd786, %fd775, 0dBFC5555555555554;
	fma.rn.f64 	%fd788, %fd787, %fd775, 0d0000000000000000;
	fma.rn.f64 	%fd789, %fd788, %fd1060, %fd1060;
	and.b32  	%r174, %r230, 1;
	setp.eq.b32 	%p57, %r174, 1;
	{
	.reg .b32 %temp; 
	mov.b64 	{%temp, %r175}, %fd789;
	}
	{
	.reg .b32 %temp; 
	mov.b64 	{%r176, %temp}, %fd789;
	}
	xor.b32  	%r177, %r175, -2147483648;
	mov.b64 	%fd790, {%r176, %r177};
	selp.f64 	%fd1061, %fd782, %fd789, %p57;
	selp.f64 	%fd1062, %fd790, %fd782, %p57;
	and.b32  	%r178, %r230, 2;
	setp.eq.s32 	%p58, %r178, 0;
	@%p58 bra 	$L__BB5_61;
	{
	.reg .b32 %temp; 
	mov.b64 	{%temp, %r179}, %fd1061;
	}
	{
	.reg .b32 %temp; 
	mov.b64 	{%r180, %temp}, %fd1061;
	}
	xor.b32  	%r181, %r179, -2147483648;
	mov.b64 	%fd1061, {%r180, %r181};
	{
	.reg .b32 %temp; 
	mov.b64 	{%temp, %r182}, %fd1062;
	}
	{
	.reg .b32 %temp; 
	mov.b64 	{%r183, %temp}, %fd1062;
	}
	xor.b32  	%r184, %r182, -2147483648;
	mov.b64 	%fd1062, {%r183, %r184};
$L__BB5_61:
	mov.f64 	%fd791, 0d0000000000000000;
	sub.f64 	%fd792, %fd791, %fd114;
	mul.f64 	%fd793, %fd8, %fd8;
	mul.f64 	%fd794, %fd95, %fd793;
	mul.f64 	%fd795, %fd794, %fd96;
	mul.f64 	%fd796, %fd1056, %fd1062;
	mul.f64 	%fd797, %fd1056, %fd1061;
	mul.f64 	%fd798, %fd95, %fd7;
	mul.f64 	%fd799, %fd798, %fd793;
	mul.f64 	%fd800, %fd798, %fd96;
	abs.f64 	%fd801, %fd800;
	rcp.rn.f64 	%fd802, %fd801;
	mul.f64 	%fd803, %fd802, 0d0000000000000000;
	mul.f64 	%fd804, %fd800, %fd802;
	mul.f64 	%fd805, %fd803, %fd803;
	fma.rn.f64 	%fd806, %fd804, %fd804, %fd805;
	rcp.rn.f64 	%fd807, %fd806;
	mul.f64 	%fd808, %fd802, %fd803;
	fma.rn.f64 	%fd809, %fd803, %fd804, %fd808;
	mul.f64 	%fd810, %fd802, %fd804;
	sub.f64 	%fd811, %fd810, %fd805;
	mul.f64 	%fd812, %fd792, %fd92;
	mul.f64 	%fd813, %fd113, %fd93;
	sub.f64 	%fd814, %fd812, %fd813;
	mul.f64 	%fd815, %fd113, %fd92;
	fma.rn.f64 	%fd816, %fd792, %fd93, %fd815;
	abs.f64 	%fd817, %fd795;
	rcp.rn.f64 	%fd818, %fd817;
	mul.f64 	%fd819, %fd818, %fd814;
	mul.f64 	%fd820, %fd818, %fd816;
	mul.f64 	%fd821, %fd795, %fd818;
	mul.f64 	%fd822, %fd818, 0d0000000000000000;
	mul.f64 	%fd823, %fd822, %fd822;
	fma.rn.f64 	%fd824, %fd821, %fd821, %fd823;
	rcp.rn.f64 	%fd825, %fd824;
	mul.f64 	%fd826, %fd822, %fd820;
	fma.rn.f64 	%fd827, %fd821, %fd819, %fd826;
	mul.f64 	%fd828, %fd821, %fd820;
	mul.f64 	%fd829, %fd822, %fd819;
	sub.f64 	%fd830, %fd828, %fd829;
	fma.rn.f64 	%fd831, %fd796, 0d0000000000000000, %fd797;
	mul.f64 	%fd832, %fd797, 0d0000000000000000;
	sub.f64 	%fd833, %fd832, %fd796;
	abs.f64 	%fd834, %fd799;
	rcp.rn.f64 	%fd835, %fd834;
	mul.f64 	%fd836, %fd835, %fd831;
	mul.f64 	%fd837, %fd835, %fd833;
	mul.f64 	%fd838, %fd799, %fd835;
	mul.f64 	%fd839, %fd835, 0d0000000000000000;
	mul.f64 	%fd840, %fd839, %fd839;
	fma.rn.f64 	%fd841, %fd838, %fd838, %fd840;
	rcp.rn.f64 	%fd842, %fd841;
	mul.f64 	%fd843, %fd838, %fd836;
	fma.rn.f64 	%fd844, %fd839, %fd837, %fd843;
	mul.f64 	%fd845, %fd842, %fd844;
	mul.f64 	%fd846, %fd838, %fd837;
	mul.f64 	%fd847, %fd839, %fd836;
	sub.f64 	%fd848, %fd846, %fd847;
	mul.f64 	%fd849, %fd842, %fd848;
	fma.rn.f64 	%fd850, %fd825, %fd827, %fd845;
	fma.rn.f64 	%fd851, %fd825, %fd830, %fd849;
	fma.rn.f64 	%fd1068, %fd809, %fd807, %fd850;
	fma.rn.f64 	%fd1069, %fd811, %fd807, %fd851;
	neg.f64 	%fd852, %fd92;
	mul.f64 	%fd853, %fd93, 0d0000000000000000;
	sub.f64 	%fd127, %fd852, %fd853;
	mul.f64 	%fd854, %fd92, 0d0000000000000000;
	sub.f64 	%fd128, %fd854, %fd93;
	@%p51 bra 	$L__BB5_63;
	mov.f64 	%fd860, 0d0000000000000000;
	mul.rn.f64 	%fd1063, %fd97, %fd860;
	mov.b32 	%r231, 0;
	bra.uni 	$L__BB5_65;
$L__BB5_63:
	mul.f64 	%fd855, %fd97, 0d3FE45F306DC9C883;
	cvt.rni.s32.f64 	%r231, %fd855;
	cvt.rn.f64.s32 	%fd856, %r231;
	fma.rn.f64 	%fd857, %fd856, 0dBFF921FB54442D18, %fd97;
	fma.rn.f64 	%fd858, %fd856, 0dBC91A62633145C00, %fd857;
	fma.rn.f64 	%fd1063, %fd856, 0dB97B839A252049C0, %fd858;
	setp.ltu.f64 	%p60, %fd100, 0d41E0000000000000;
	@%p60 bra 	$L__BB5_65;
	{ // callseq 7, 0
	.param .b64 param0;
	st.param.f64 	[param0], %fd97;
	.param .align 16 .b8 retval0[16];
	call.uni (retval0), 
	__internal_trig_reduction_slowpathd, 
	(
	param0
	);
	ld.param.f64 	%fd1063, [retval0];
	ld.param.b32 	%r231, [retval0+8];
	} // callseq 7
$L__BB5_65:
	mul.rn.f64 	%fd861, %fd1063, %fd1063;
	fma.rn.f64 	%fd862, %fd861, 0dBDA8FF8320FD8164, 0d3E21EEA7C1EF8528;
	fma.rn.f64 	%fd863, %fd862, %fd861, 0dBE927E4F8E06E6D9;
	fma.rn.f64 	%fd864, %fd863, %fd861, 0d3EFA01A019DDBCE9;
	fma.rn.f64 	%fd865, %fd864, %fd861, 0dBF56C16C16C15D47;
	fma.rn.f64 	%fd866, %fd865, %fd861, 0d3FA5555555555551;
	fma.rn.f64 	%fd867, %fd866, %fd861, 0dBFE0000000000000;
	fma.rn.f64 	%fd868, %fd867, %fd861, 0d3FF0000000000000;
	fma.rn.f64 	%fd869, %fd861, 0d3DE5DB65F9785EBA, 0dBE5AE5F12CB0D246;
	fma.rn.f64 	%fd870, %fd869, %fd861, 0d3EC71DE369ACE392;
	fma.rn.f64 	%fd871, %fd870, %fd861, 0dBF2A01A019DB62A1;
	fma.rn.f64 	%fd872, %fd871, %fd861, 0d3F81111111110818;
	fma.rn.f64 	%fd873, %fd872, %fd861, 0dBFC5555555555554;
	fma.rn.f64 	%fd874, %fd873, %fd861, 0d0000000000000000;
	fma.rn.f64 	%fd875, %fd874, %fd1063, %fd1063;
	and.b32  	%r187, %r231, 1;
	setp.eq.b32 	%p61, %r187, 1;
	{
	.reg .b32 %temp; 
	mov.b64 	{%temp, %r188}, %fd875;
	}
	{
	.reg .b32 %temp; 
	mov.b64 	{%r189, %temp}, %fd875;
	}
	xor.b32  	%r190, %r188, -2147483648;
	mov.b64 	%fd876, {%r189, %r190};
	selp.f64 	%fd1064, %fd868, %fd875, %p61;
	selp.f64 	%fd1065, %fd876, %fd868, %p61;
	and.b32  	%r191, %r231, 2;
	setp.eq.s32 	%p62, %r191, 0;
	@%p62 bra 	$L__BB5_67;
	{
	.reg .b32 %temp; 
	mov.b64 	{%temp, %r192}, %fd1064;
	}
	{
	.reg .b32 %temp; 
	mov.b64 	{%r193, %temp}, %fd1064;
	}
	xor.b32  	%r194, %r192, -2147483648;
	mov.b64 	%fd1064, {%r193, %r194};
	{
	.reg .b32 %temp; 
	mov.b64 	{%temp, %r195}, %fd1065;
	}
	{
	.reg .b32 %temp; 
	mov.b64 	{%r196, %temp}, %fd1065;
	}
	xor.b32  	%r197, %r195, -2147483648;
	mov.b64 	%fd1065, {%r196, %r197};
$L__BB5_67:
	mul.f64 	%fd877, %fd94, 0d4010000000000000;
	mul.f64 	%fd878, %fd877, %fd8;
	mul.f64 	%fd879, %fd878, %fd53;
	mul.f64 	%fd880, %fd1056, %fd1065;
	mul.f64 	%fd881, %fd1056, %fd1064;
	mul.f64 	%fd882, %fd877, %fd7;
	mul.f64 	%fd883, %fd8, %fd882;
	mul.f64 	%fd884, %fd882, %fd53;
	rcp.rn.f64 	%fd885, %fd884;
	abs.f64 	%fd886, %fd879;
	rcp.rn.f64 	%fd887, %fd886;
	mul.f64 	%fd888, %fd887, %fd127;
	mul.f64 	%fd889, %fd887, %fd128;
	mul.f64 	%fd890, %fd879, %fd887;
	mul.f64 	%fd891, %fd887, 0d0000000000000000;
	mul.f64 	%fd892, %fd891, %fd891;
	fma.rn.f64 	%fd893, %fd890, %fd890, %fd892;
	rcp.rn.f64 	%fd894, %fd893;
	mul.f64 	%fd895, %fd891, %fd889;
	fma.rn.f64 	%fd896, %fd890, %fd888, %fd895;
	mul.f64 	%fd897, %fd890, %fd889;
	mul.f64 	%fd898, %fd891, %fd888;
	sub.f64 	%fd899, %fd897, %fd898;
	abs.f64 	%fd900, %fd883;
	rcp.rn.f64 	%fd901, %fd900;
	mul.f64 	%fd902, %fd901, %fd880;
	mul.f64 	%fd903, %fd901, %fd881;
	mul.f64 	%fd904, %fd883, %fd901;
	mul.f64 	%fd905, %fd901, 0d0000000000000000;
	mul.f64 	%fd906, %fd905, %fd905;
	fma.rn.f64 	%fd907, %fd904, %fd904, %fd906;
	rcp.rn.f64 	%fd908, %fd907;
	mul.f64 	%fd909, %fd904, %fd902;
	fma.rn.f64 	%fd910, %fd905, %fd903, %fd909;
	mul.f64 	%fd911, %fd908, %fd910;
	mul.f64 	%fd912, %fd904, %fd903;
	mul.f64 	%fd913, %fd905, %fd902;
	sub.f64 	%fd914, %fd912, %fd913;
	mul.f64 	%fd915, %fd908, %fd914;
	fma.rn.f64 	%fd916, %fd894, %fd896, %fd911;
	fma.rn.f64 	%fd1067, %fd894, %fd899, %fd915;
	sub.f64 	%fd1066, %fd916, %fd885;
	mov.pred 	%p71, %p3;
$L__BB5_68:
	mov.f64 	%fd1076, 0d0000000000000000;
	mov.f64 	%fd1077, %fd1076;
	mov.f64 	%fd1078, %fd1076;
	mov.f64 	%fd1079, %fd1076;
	@%p71 bra 	$L__BB5_79;
	ld.param.f64 	%fd1033, [_Z22polygon_sources_kernelPdS_S_P7double2iiiddddddddddddbdddddddddddddd_param_32];
	ld.param.f64 	%fd1032, [_Z22polygon_sources_kernelPdS_S_P7double2iiiddddddddddddbdddddddddddddd_param_31];
	mul.f64 	%fd920, %fd1033, %fd5;
	fma.rn.f64 	%fd921, %fd1032, %fd4, %fd920;
	fma.rn.f64 	%fd922, %fd209, %fd6, %fd921;
	mul.f64 	%fd923, %fd191, 0dC000000000000000;
	mul.f64 	%fd157, %fd923, %fd922;
	mov.f64 	%fd924, 0d4338000000000000;
	{
	.reg .b32 %temp; 
	mov.b64 	{%r37, %temp}, %fd924;
	}
	mov.f64 	%fd925, 0dC338000000000000;
	add.rn.f64 	%fd926, %fd924, %fd925;
	fma.rn.f64 	%fd927, %fd926, 0dBFE62E42FEFA39EF, 0d0000000000000000;
	fma.rn.f64 	%fd928, %fd926, 0dBC7ABC9E3B39803F, %fd927;
	fma.rn.f64 	%fd929, %fd928, 0d3E5ADE1569CE2BDF, 0d3E928AF3FCA213EA;
	fma.rn.f64 	%fd930, %fd929, %fd928, 0d3EC71DEE62401315;
	fma.rn.f64 	%fd931, %fd930, %fd928, 0d3EFA01997C89EB71;
	fma.rn.f64 	%fd932, %fd931, %fd928, 0d3F2A01A014761F65;
	fma.rn.f64 	%fd933, %fd932, %fd928, 0d3F56C16C1852B7AF;
	fma.rn.f64 	%fd934, %fd933, %fd928, 0d3F81111111122322;
	fma.rn.f64 	%fd935, %fd934, %fd928, 0d3FA55555555502A1;
	fma.rn.f64 	%fd936, %fd935, %fd928, 0d3FC5555555555511;
	fma.rn.f64 	%fd937, %fd936, %fd928, 0d3FE000000000000B;
	fma.rn.f64 	%fd938, %fd937, %fd928, 0d3FF0000000000000;
	fma.rn.f64 	%fd939, %fd938, %fd928, 0d3FF0000000000000;
	{
	.reg .b32 %temp; 
	mov.b64 	{%r38, %temp}, %fd939;
	}
	{
	.reg .b32 %temp; 
	mov.b64 	{%temp, %r39}, %fd939;
	}
	shl.b32 	%r198, %r37, 20;
	add.s32 	%r199, %r198, %r39;
	mov.b64 	%fd1072, {%r38, %r199};
	mov.f64 	%fd940, 0d0000000000000000;
	{
	.reg .b32 %temp; 
	mov.b64 	{%temp, %r200}, %fd940;
	}
	mov.b32 	%f10, %r200;
	abs.f32 	%f5, %f10;
	setp.lt.f32 	%p64, %f5, 0f4086232B;
	@%p64 bra 	$L__BB5_72;
	setp.geu.f32 	%p65, %f5, 0f40874800;
	mov.f64 	%fd1072, 0d7FF0000000000000;
	@%p65 bra 	$L__BB5_72;
	shr.u32 	%r201, %r37, 31;
	add.s32 	%r202, %r37, %r201;
	shr.s32 	%r203, %r202, 1;
	shl.b32 	%r204, %r203, 20;
	add.s32 	%r205, %r39, %r204;
	mov.b64 	%fd942, {%r38, %r205};
	sub.s32 	%r206, %r37, %r203;
	shl.b32 	%r207, %r206, 20;
	add.s32 	%r208, %r207, 1072693248;
	mov.b32 	%r209, 0;
	mov.b64 	%fd943, {%r209, %r208};
	mul.f64 	%fd1072, %fd943, %fd942;
$L__BB5_72:
	abs.f64 	%fd161, %fd157;
	setp.neu.f64 	%p66, %fd161, 0d7FF0000000000000;
	@%p66 bra 	$L__BB5_74;
	mov.f64 	%fd949, 0d0000000000000000;
	mul.rn.f64 	%fd1073, %fd157, %fd949;
	mov.b32 	%r232, 0;
	bra.uni 	$L__BB5_76;
$L__BB5_74:
	mul.f64 	%fd944, %fd157, 0d3FE45F306DC9C883;
	cvt.rni.s32.f64 	%r232, %fd944;
	cvt.rn.f64.s32 	%fd945, %r232;
	fma.rn.f64 	%fd946, %fd945, 0dBFF921FB54442D18, %fd157;
	fma.rn.f64 	%fd947, %fd945, 0dBC91A62633145C00, %fd946;
	fma.rn.f64 	%fd1073, %fd945, 0dB97B839A252049C0, %fd947;
	setp.ltu.f64 	%p67, %fd161, 0d41E0000000000000;
	@%p67 bra 	$L__BB5_76;
	{ // callseq 8, 0
	.param .b64 param0;
	st.param.f64 	[param0], %fd157;
	.param .align 16 .b8 retval0[16];
	call.uni (retval0), 
	__internal_trig_reduction_slowpathd, 
	(
	param0
	);
	ld.param.f64 	%fd1073, [retval0];
	ld.param.b32 	%r232, [retval0+8];
	} // callseq 8
$L__BB5_76:
	mul.rn.f64 	%fd950, %fd1073, %fd1073;
	fma.rn.f64 	%fd951, %fd950, 0dBDA8FF8320FD8164, 0d3E21EEA7C1EF8528;
	fma.rn.f64 	%fd952, %fd951, %fd950, 0dBE927E4F8E06E6D9;
	fma.rn.f64 	%fd953, %fd952, %fd950, 0d3EFA01A019DDBCE9;
	fma.rn.f64 	%fd954, %fd953, %fd950, 0dBF56C16C16C15D47;
	fma.rn.f64 	%fd955, %fd954, %fd950, 0d3FA5555555555551;
	fma.rn.f64 	%fd956, %fd955, %fd950, 0dBFE0000000000000;
	fma.rn.f64 	%fd957, %fd956, %fd950, 0d3FF0000000000000;
	fma.rn.f64 	%fd958, %fd950, 0d3DE5DB65F9785EBA, 0dBE5AE5F12CB0D246;
	fma.rn.f64 	%fd959, %fd958, %fd950, 0d3EC71DE369ACE392;
	fma.rn.f64 	%fd960, %fd959, %fd950, 0dBF2A01A019DB62A1;
	fma.rn.f64 	%fd961, %fd960, %fd950, 0d3F81111111110818;
	fma.rn.f64 	%fd962, %fd961, %fd950, 0dBFC5555555555554;
	fma.rn.f64 	%fd963, %fd962, %fd950, 0d0000000000000000;
	fma.rn.f64 	%fd964, %fd963, %fd1073, %fd1073;
	and.b32  	%r212, %r232, 1;
	setp.eq.b32 	%p68, %r212, 1;
	{
	.reg .b32 %temp; 
	mov.b64 	{%temp, %r213}, %fd964;
	}
	{
	.reg .b32 %temp; 
	mov.b64 	{%r214, %temp}, %fd964;
	}
	xor.b32  	%r215, %r213, -2147483648;
	mov.b64 	%fd965, {%r214, %r215};
	selp.f64 	%fd1074, %fd957, %fd964, %p68;
	selp.f64 	%fd1075, %fd965, %fd957, %p68;
	and.b32  	%r216, %r232, 2;
	setp.eq.s32 	%p69, %r216, 0;
	@%p69 bra 	$L__BB5_78;
	{
	.reg .b32 %temp; 
	mov.b64 	{%temp, %r217}, %fd1074;
	}
	{
	.reg .b32 %temp; 
	mov.b64 	{%r218, %temp}, %fd1074;
	}
	xor.b32  	%r219, %r217, -2147483648;
	mov.b64 	%fd1074, {%r218, %r219};
	{
	.reg .b32 %temp; 
	mov.b64 	{%temp, %r220}, %fd1075;
	}
	{
	.reg .b32 %temp; 
	mov.b64 	{%r221, %temp}, %fd1075;
	}
	xor.b32  	%r222, %r220, -2147483648;
	mov.b64 	%fd1075, {%r221, %r222};
$L__BB5_78:
	ld.param.f64 	%fd1028, [_Z22polygon_sources_kernelPdS_S_P7double2iiiddddddddddddbdddddddddddddd_param_27];
	ld.param.u64 	%rd17, [_Z22polygon_sources_kernelPdS_S_P7double2iiiddddddddddddbdddddddddddddd_param_2];
	mul.f64 	%fd966, %fd1072, %fd1075;
	mul.f64 	%fd967, %fd1072, %fd1074;
	abs.f64 	%fd968, %fd1028;
	rcp.rn.f64 	%fd969, %fd968;
	mul.f64 	%fd970, %fd969, %fd966;
	mul.f64 	%fd971, %fd969, %fd967;
	mul.f64 	%fd972, %fd1028, %fd969;
	mul.f64 	%fd973, %fd969, 0d0000000000000000;
	mul.f64 	%fd974, %fd973, %fd973;
	fma.rn.f64 	%fd975, %fd972, %fd972, %fd974;
	rcp.rn.f64 	%fd976, %fd975;
	mul.f64 	%fd977, %fd972, %fd970;
	fma.rn.f64 	%fd978, %fd973, %fd971, %fd977;
	mul.f64 	%fd1078, %fd976, %fd978;
	mul.f64 	%fd979, %fd972, %fd971;
	mul.f64 	%fd980, %fd973, %fd970;
	sub.f64 	%fd981, %fd979, %fd980;
	mul.f64 	%fd1079, %fd976, %fd981;
	cvta.to.global.u64 	%rd5, %rd17;
	mul.wide.s32 	%rd6, %r43, 8;
	add.s64 	%rd7, %rd5, %rd6;
	ld.global.f64 	%fd982, [%rd7];
	ld.global.f64 	%fd983, [%rd7+8];
	ld.global.f64 	%fd984, [%rd7+16];
	sub.f64 	%fd985, %fd983, %fd982;
	mul.f64 	%fd986, %fd1070, %fd985;
	mul.f64 	%fd987, %fd1071, 0d0000000000000000;
	sub.f64 	%fd988, %fd986, %fd987;
	mul.f64 	%fd989, %fd1071, %fd985;
	fma.rn.f64 	%fd990, %fd1070, 0d0000000000000000, %fd989;
	sub.f64 	%fd991, %fd984, %fd983;
	mul.f64 	%fd992, %fd1068, %fd991;
	mul.f64 	%fd993, %fd1069, 0d0000000000000000;
	sub.f64 	%fd994, %fd992, %fd993;
	mul.f64 	%fd995, %fd1069, %fd991;
	fma.rn.f64 	%fd996, %fd1068, 0d0000000000000000, %fd995;
	mul.f64 	%fd997, %fd1066, %fd982;
	mul.f64 	%fd998, %fd1067, 0d0000000000000000;
	sub.f64 	%fd999, %fd997, %fd998;
	mul.f64 	%fd1000, %fd1067, %fd982;
	fma.rn.f64 	%fd1001, %fd1066, 0d0000000000000000, %fd1000;
	add.f64 	%fd1002, %fd988, %fd994;
	add.f64 	%fd1003, %fd990, %fd996;
	add.f64 	%fd1076, %fd999, %fd1002;
	add.f64 	%fd1077, %fd1001, %fd1003;
$L__BB5_79:
	setp.ne.s16 	%p70, %rs1, 0;
	@%p70 bra 	$L__BB5_83;
	mov.f64 	%fd1080, 0d0000000000000000;
	mov.f64 	%fd1081, %fd1080;
	@%p71 bra 	$L__BB5_82;
	ld.param.f64 	%fd1031, [_Z22polygon_sources_kernelPdS_S_P7double2iiiddddddddddddbdddddddddddddd_param_30];
	ld.param.f64 	%fd1030, [_Z22polygon_sources_kernelPdS_S_P7double2iiiddddddddddddbdddddddddddddd_param_29];
	ld.param.f64 	%fd1029, [_Z22polygon_sources_kernelPdS_S_P7double2iiiddddddddddddbdddddddddddddd_param_28];
	mul.f64 	%fd1011, %fd1030, %fd2;
	fma.rn.f64 	%fd1012, %fd1029, %fd1, %fd1011;
	fma.rn.f64 	%fd1013, %fd1031, %fd3, %fd1012;
	div.rn.f64 	%fd1014, %fd1013, %fd3;
	mul.f64 	%fd1015, %fd196, %fd1014;
	mul.f64 	%fd1016, %fd1015, %fd1078;
	mul.f64 	%fd1017, %fd1079, 0d0000000000000000;
	sub.f64 	%fd1018, %fd1016, %fd1017;
	mul.f64 	%fd1019, %fd1015, %fd1079;
	fma.rn.f64 	%fd1020, %fd1078, 0d0000000000000000, %fd1019;
	mul.f64 	%fd1021, %fd1076, %fd1018;
	mul.f64 	%fd1022, %fd1077, %fd1020;
	sub.f64 	%fd1080, %fd1021, %fd1022;
	mul.f64 	%fd1023, %fd1076, %fd1020;
	fma.rn.f64 	%fd1081, %fd1077, %fd1018, %fd1023;
$L__BB5_82:
	ld.param.u64 	%rd16, [_Z22polygon_sources_kernelPdS_S_P7double2iiiddddddddddddbdddddddddddddd_param_0];
	mad.lo.s32 	%r224, %r3, %r44, %r2;
	cvta.to.global.u64 	%rd11, %rd16;
	mul.wide.s32 	%rd12, %r224, 8;
	add.s64 	%rd13, %rd11, %rd12;
	ld.global.f64 	%fd1024, [%rd13];
	add.f64 	%fd1025, %fd1024, %fd1080;
	st.global.f64 	[%rd13], %fd1025;
	cvta.to.global.u64 	%rd14, %rd2;
	add.s64 	%rd15, %rd14, %rd12;
	ld.global.f64 	%fd1026, [%rd15];
	add.f64 	%fd1027, %fd1081, %fd1026;
	st.global.f64 	[%rd15], %fd1027;
	bra.uni 	$L__BB5_84;
$L__BB5_83:
	mad.lo.s32 	%r223, %r3, %r44, %r2;
	mul.f64 	%fd1004, %fd1078, %fd1076;
	mul.f64 	%fd1005, %fd1077, %fd1079;
	sub.f64 	%fd1006, %fd1004, %fd1005;
	mul.f64 	%fd1007, %fd1076, %fd1079;
	fma.rn.f64 	%fd1008, %fd1078, %fd1077, %fd1007;
	cvta.to.global.u64 	%rd8, %rd4;
	mul.wide.s32 	%rd9, %r223, 16;
	add.s64 	%rd10, %rd8, %rd9;
	st.global.v2.f64 	[%rd10], {%fd1006, %fd1008};
$L__BB5_84:
	ret;

}
	// .globl	_Z26translation_sources_kernelP7double2PdS1_iidddddiidddd
.visible .entry _Z26translation_sources_kernelP7double2PdS1_iidddddiidddd(
	.param .u64 .ptr .align 1 _Z26translation_sources_kernelP7double2PdS1_iidddddiidddd_param_0,
	.param .u64 .ptr .align 1 _Z26translation_sources_kernelP7double2PdS1_iidddddiidddd_param_1,
	.param .u64 .ptr .align 1 _Z26translation_sources_kernelP7double2PdS1_iidddddiidddd_param_2,
	.param .u32 _Z26translation_sources_kernelP7double2PdS1_iidddddiidddd_param_3,
	.param .u32 _Z26translation_sources_kernelP7double2PdS1_iidddddiidddd_param_4,
	.param .f64 _Z26translation_sources_kernelP7double2PdS1_iidddddiidddd_param_5,
	.param .f64 _Z26translation_sources_kernelP7double2PdS1_iidddddiidddd_param_6,
	.param .f64 _Z26translation_sources_kernelP7double2PdS1_iidddddiidddd_param_7,
	.param .f64 _Z26translation_sources_kernelP7double2PdS1_iidddddiidddd_param_8,
	.param .f64 _Z26translation_sources_kernelP7double2PdS1_iidddddiidddd_param_9,
	.param .u32 _Z26translation_sources_kernelP7double2PdS1_iidddddiidddd_param_10,
	.param .u32 _Z26translation_sources_kernelP7double2PdS1_iidddddiidddd_param_11,
	.param .f64 _Z26translation_sources_kernelP7double2PdS1_iidddddiidddd_param_12,
	.param .f64 _Z26translation_sources_kernelP7double2PdS1_iidddddiidddd_param_13,
	.param .f64 _Z26translation_sources_kernelP7double2PdS1_iidddddiidddd_param_14,
	.param .f64 _Z26translation_sources_kernelP7double2PdS1_iidddddiidddd_param_15
)
{
	.reg .pred 	%p<17>;
	.reg .b32 	%r<32>;
	.reg .b64 	%rd<14>;
	.reg .b64 	%fd<47>;

	ld.param.u64 	%rd2, [_Z26translation_sources_kernelP7double2PdS1_iidddddiidddd_param_1];
	ld.param.u32 	%r8, [_Z26translation_sources_kernelP7double2PdS1_iidddddiidddd_param_3];
	ld.param.u32 	%r9, [_Z26translation_sources_kernelP7double2PdS1_iidddddiidddd_param_4];
	ld.param.f64 	%fd1, [_Z26translation_sources_kernelP7double2PdS1_iidddddiidddd_param_5];
	ld.param.f64 	%fd3, [_Z26translation_sources_kernelP7double2PdS1_iidddddiidddd_param_7];
	ld.param.f64 	%fd4, [_Z26translation_sources_kernelP7double2PdS1_iidddddiidddd_param_8];
	ld.param.f64 	%fd5, [_Z26translation_sources_kernelP7double2PdS1_iidddddiidddd_param_9];
	ld.param.u32 	%r10, [_Z26translation_sources_kernelP7double2PdS1_iidddddiidddd_param_10];
	ld.param.u32 	%r11, [_Z26translation_sources_kernelP7double2PdS1_iidddddiidddd_param_11];
	ld.param.f64 	%fd6, [_Z26translation_sources_kernelP7double2PdS1_iidddddiidddd_param_12];
	ld.param.f64 	%fd7, [_Z26translation_sources_kernelP7double2PdS1_iidddddiidddd_param_14];
	mov.u32 	%r12, %tid.x;
	mov.u32 	%r13, %ctaid.x;
	mov.u32 	%r14, %ntid.x;
	mad.lo.s32 	%r1, %r13, %r14, %r12;
	mul.lo.s32 	%r15, %r9, %r8;
	setp.ge.s32 	%p1, %r1, %r15;
	@%p1 bra 	$L__BB6_4;
	rem.s32 	%r2, %r1, %r8;
	div.s32 	%r3, %r1, %r9;
	max.s32 	%r4, %r10, 0;
	add.s32 	%r16, %r4, 1;
	min.s32 	%r17, %r10, 0;
	add.s32 	%r5, %r17, %r8;
	sub.s32 	%r18, 1, %r11;
	setp.lt.s32 	%p2, %r11, 1;
	selp.b32 	%r19, %r18, 1, %p2;
	max.s32 	%r20, %r11, 0;
	sub.s32 	%r7, %r9, %r20;
	setp.lt.s32 	%p3, %r5, %r16;
	setp.lt.s32 	%p4, %r7, %r19;
	or.pred  	%p5, %p3, %p4;
	@%p5 bra 	$L__BB6_4;
	add.s32 	%r21, %r19, -1;
	setp.lt.s32 	%p6, %r3, %r21;
	setp.ge.s32 	%p7, %r3, %r7;
	setp.lt.s32 	%p8, %r2, %r4;
	or.pred  	%p9, %p6, %p8;
	or.pred  	%p10, %p9, %p7;
	setp.ge.s32 	%p11, %r2, %r5;
	or.pred  	%p12, %p11, %p10;
	@%p12 bra 	$L__BB6_4;
	ld.param.f64 	%fd46, [_Z26translation_sources_kernelP7double2PdS1_iidddddiidddd_param_15];
	ld.param.f64 	%fd45, [_Z26translation_sources_kernelP7double2PdS1_iidddddiidddd_param_6];
	ld.param.u64 	%rd13, [_Z26translation_sources_kernelP7double2PdS1_iidddddiidddd_param_2];
	ld.param.u64 	%rd12, [_Z26translation_sources_kernelP7double2PdS1_iidddddiidddd_param_0];
	add.s32 	%r22, %r3, %r11;
	setp.lt.s32 	%p13, %r22, 0;
	setp.lt.s32 	%p14, %r22, %r9;
	add.s32 	%r23, %r9, -1;
	selp.b32 	%r24, %r22, %r23, %p14;
	selp.b32 	%r25, 0, %r24, %p13;
	setp.lt.s32 	%p15, %r2, %r10;
	sub.s32 	%r26, %r2, %r10;
	setp.lt.s32 	%p16, %r26, %r8;
	add.s32 	%r27, %r8, -1;
	selp.b32 	%r28, %r26, %r27, %p16;
	selp.b32 	%r29, 0, %r28, %p15;
	mad.lo.s32 	%r30, %r25, %r8, %r29;
	rcp.rn.f64 	%fd9, %fd1;
	mul.f64 	%fd10, %fd9, 0d3FE0000000000000;
	cvt.rn.f64.u32 	%fd11, %r2;
	rcp.rn.f64 	%fd12, %fd3;
	mul.f64 	%fd13, %fd12, %fd11;
	sub.f64 	%fd14, %fd13, %fd10;
	rcp.rn.f64 	%fd15, %fd45;
	mul.f64 	%fd16, %fd15, 0d3FE0000000000000;
	rcp.rn.f64 	%fd17, %fd4;
	sub.f64 	%fd18, %fd16, %fd17;
	cvt.rn.f64.s32 	%fd19, %r3;
	mul.f64 	%fd20, %fd17, %fd19;
	sub.f64 	%fd21, %fd18, %fd20;
	mul.f64 	%fd22, %fd5, %fd5;
	rcp.rn.f64 	%fd23, %fd22;
	mul.f64 	%fd24, %fd14, %fd14;
	sub.f64 	%fd25, %fd23, %fd24;
	mul.f64 	%fd26, %fd21, %fd21;
	sub.f64 	%fd27, %fd25, %fd26;
	sqrt.rn.f64 	%fd28, %fd27;
	mul.f64 	%fd29, %fd7, %fd21;
	fma.rn.f64 	%fd30, %fd7, %fd14, %fd29;
	fma.rn.f64 	%fd31, %fd46, %fd28, %fd30;
	div.rn.f64 	%fd32, %fd31, %fd28;
	mul.f64 	%fd33, %fd6, %fd32;
	cvta.to.global.u64 	%rd4, %rd12;
	mul.wide.s32 	%rd5, %r30, 16;
	add.s64 	%rd6, %rd4, %rd5;
	ld.global.v2.f64 	{%fd34, %fd35}, [%rd6];
	mul.f64 	%fd36, %fd33, %fd34;
	mul.f64 	%fd37, %fd35, 0d0000000000000000;
	sub.f64 	%fd38, %fd36, %fd37;
	mul.f64 	%fd39, %fd33, %fd35;
	fma.rn.f64 	%fd40, %fd34, 0d0000000000000000, %fd39;
	mad.lo.s32 	%r31, %r3, %r8, %r2;
	cvta.to.global.u64 	%rd7, %rd2;
	mul.wide.s32 	%rd8, %r31, 8;
	add.s64 	%rd9, %rd7, %rd8;
	ld.global.f64 	%fd41, [%rd9];
	add.f64 	%fd42, %fd41, %fd38;
	st.global.f64 	[%rd9], %fd42;
	cvta.to.global.u64 	%rd10, %rd13;
	add.s64 	%rd11, %rd10, %rd8;
	ld.global.f64 	%fd43, [%rd11];
	add.f64 	%fd44, %fd40, %fd43;
	st.global.f64 	[%rd11], %fd44;
$L__BB6_4:
	ret;

}
.func  (.param .align 16 .b8 func_retval0[16]) __internal_trig_reduction_slowpathd(
	.param .b64 __internal_trig_reduction_slowpathd_param_0
)
{
	.local .align 8 .b8 	__local_depot7[40];
	.reg .b64 	%SP;
	.reg .b64 	%SPL;
	.reg .pred 	%p<10>;
	.reg .b32 	%r<47>;
	.reg .b64 	%rd<74>;
	.reg .b64 	%fd<5>;

	mov.u64 	%SPL, __local_depot7;
	ld.param.f64 	%fd4, [__internal_trig_reduction_slowpathd_param_0];
	add.u64 	%rd1, %SPL, 0;
	{
	.reg .b32 %temp; 
	mov.b64 	{%temp, %r1}, %fd4;
	}
	shr.u32 	%r2, %r1, 20;
	and.b32  	%r3, %r2, 2047;
	setp.eq.s32 	%p1, %r3, 2047;
	mov.b32 	%r46, 0;
	@%p1 bra 	$L__BB7_9;
	add.s32 	%r20, %r3, -1024;
	mov.b64 	%rd20, %fd4;
	shl.b64 	%rd2, %rd20, 11;
	shr.u32 	%r4, %r20, 6;
	sub.s32 	%r45, 15, %r4;
	sub.s32 	%r21, 19, %r4;
	setp.lt.u32 	%p2, %r20, 128;
	selp.b32 	%r6, 18, %r21, %p2;
	setp.ge.s32 	%p3, %r45, %r6;
	mov.b64 	%rd70, 0;
	@%p3 bra 	$L__BB7_4;
	add.s32 	%r23, %r6, %r4;
	neg.s32 	%r43, %r23;
	or.b64  	%rd3, %rd2, -9223372036854775808;
	mov.b64 	%rd70, 0;
	mov.b32 	%r42, 0;
	mov.u64 	%rd25, __cudart_i2opi_d;
	mov.u32 	%r44, %r45;
$L__BB7_3:
	.pragma "nounroll";
	mul.wide.s32 	%rd22, %r42, 8;
	add.s64 	%rd23, %rd1, %rd22;
	mul.wide.s32 	%rd24, %r44, 8;
	add.s64 	%rd26, %rd25, %rd24;
	ld.global.nc.u64 	%rd27, [%rd26];
	{
	.reg .u32 %r0, %r1, %r2, %r3, %alo, %ahi, %blo, %bhi, %clo, %chi;
	mov.b64 	{%alo,%ahi}, %rd27;
	mov.b64 	{%blo,%bhi}, %rd3;
	mov.b64 	{%clo,%chi}, %rd70;
	mad.lo.cc.u32 	%r0, %alo, %blo, %clo;
	madc.hi.cc.u32 	%r1, %alo, %blo, %chi;
	madc.hi.u32 	%r2, %alo, %bhi, 0;
	mad.lo.cc.u32 	%r1, %alo, %bhi, %r1;
	madc.hi.cc.u32 	%r2, %ahi, %blo, %r2;
	madc.hi.u32 	%r3, %ahi, %bhi, 0;
	mad.lo.cc.u32 	%r1, %ahi, %blo, %r1;
	madc.lo.cc.u32 	%r2, %ahi, %bhi, %r2;
	addc.u32 	%r3, %r3, 0;
	mov.b64 	%rd28, {%r0,%r1};
	mov.b64 	%rd70, {%r2,%r3};
	}
	st.local.u64 	[%rd23], %rd28;
	add.s32 	%r44, %r44, 1;
	add.s32 	%r43, %r43, 1;
	add.s32 	%r42, %r42, 1;
	setp.ne.s32 	%p4, %r43, -15;
	mov.u32 	%r45, %r6;
	@%p4 bra 	$L__BB7_3;
$L__BB7_4:
	cvt.s64.s32 	%rd29, %r45;
	cvt.u64.u32 	%rd30, %r4;
	add.s64 	%rd31, %rd30, %rd29;
	shl.b64 	%rd32, %rd31, 3;
	add.s64 	%rd33, %rd1, %rd32;
	st.local.u64 	[%rd33+-120], %rd70;
	and.b32  	%r15, %r2, 63;
	ld.local.u64 	%rd72, [%rd1+16];
	ld.local.u64 	%rd71, [%rd1+24];
	setp.eq.s32 	%p5, %r15, 0;
	@%p5 bra 	$L__BB7_6;
	shl.b64 	%rd34, %rd71, %r15;
	shr.u64 	%rd35, %rd72, 1;
	xor.b32  	%r24, %r15, 63;
	shr.u64 	%rd36, %rd35, %r24;
	or.b64  	%rd71, %rd34, %rd36;
	ld.local.u64 	%rd37, [%rd1+8];
	shl.b64 	%rd38, %rd72, %r15;
	shr.u64 	%rd39, %rd37, 1;
	shr.u64 	%rd40, %rd39, %r24;
	or.b64  	%rd72, %rd38, %rd40;
$L__BB7_6:
	and.b32  	%r25, %r1, -2147483648;
	shr.u64 	%rd41, %rd71, 62;
	cvt.u32.u64 	%r26, %rd41;
	mov.b64 	{%r27, %r28}, %rd71;
	mov.b64 	{%r29, %r30}, %rd72;
	shf.l.wrap.b32 	%r31, %r30, %r27, 2;
	shf.l.wrap.b32 	%r32, %r27, %r28, 2;
	mov.b64 	%rd42, {%r31, %r32};
	shl.b64 	%rd43, %rd72, 2;
	shr.u64 	%rd44, %rd42, 63;
	cvt.u32.u64 	%r33, %rd44;
	add.s32 	%r34, %r33, %r26;
	setp.eq.s32 	%p6, %r25, 0;
	neg.s32 	%r35, %r34;
	selp.b32 	%r46, %r34, %r35, %p6;
	setp.gt.s64 	%p7, %rd42, -1;
	mov.b64 	%rd45, 0;
	{
	.reg .u32 %r0, %r1, %r2, %r3, %a0, %a1, %a2, %a3, %b0, %b1, %b2, %b3;
	mov.b64 	{%a0,%a1}, %rd45;
	mov.b64 	{%a2,%a3}, %rd45;
	mov.b64 	{%b0,%b1}, %rd43;
	mov.b64 	{%b2,%b3}, %rd42;
	sub.cc.u32 	%r0, %a0, %b0;
	subc.cc.u32 	%r1, %a1, %b1;
	subc.cc.u32 	%r2, %a2, %b2;
	subc.u32 	%r3, %a3, %b3;
	mov.b64 	%rd46, {%r0,%r1};
	mov.b64 	%rd47, {%r2,%r3};
	}
	xor.b32  	%r36, %r25, -2147483648;
	selp.b64 	%rd73, %rd42, %rd47, %p7;
	selp.b64 	%rd14, %rd43, %rd46, %p7;
	selp.b32 	%r17, %r25, %r36, %p7;
	clz.b64 	%r37, %rd73;
	cvt.u64.u32 	%rd15, %r37;
	setp.eq.s32 	%p8, %r37, 0;
	@%p8 bra 	$L__BB7_8;
	cvt.u32.u64 	%r38, %rd15;
	and.b32  	%r39, %r38, 63;
	shl.b64 	%rd48, %rd73, %r39;
	shr.u64 	%rd49, %rd14, 1;
	not.b32 	%r40, %r38;
	and.b32  	%r41, %r40, 63;
	shr.u64 	%rd50, %rd49, %r41;
	or.b64  	%rd73, %rd48, %rd50;
$L__BB7_8:
	mov.b64 	%rd51, -3958705157555305931;
	{
	.reg .u32 %r0, %r1, %r2, %r3, %alo, %ahi, %blo, %bhi;
	mov.b64 	{%alo,%ahi}, %rd73;
	mov.b64 	{%blo,%bhi}, %rd51;
	mul.lo.u32 	%r0, %alo, %blo;
	mul.hi.u32 	%r1, %alo, %blo;
	mad.lo.cc.u32 	%r1, %alo, %bhi, %r1;
	madc.hi.u32 	%r2, %alo, %bhi, 0;
	mad.lo.cc.u32 	%r1, %ahi, %blo, %r1;
	madc.hi.cc.u32 	%r2, %ahi, %blo, %r2;
	madc.hi.u32 	%r3, %ahi, %bhi, 0;
	mad.lo.cc.u32 	%r2, %ahi, %bhi, %r2;
	addc.u32 	%r3, %r3, 0;
	mov.b64 	%rd52, {%r0,%r1};
	mov.b64 	%rd53, {%r2,%r3};
	}
	setp.gt.s64 	%p9, %rd53, 0;
	{
	.reg .u32 %r0, %r1, %r2, %r3, %a0, %a1, %a2, %a3, %b0, %b1, %b2, %b3;
	mov.b64 	{%a0,%a1}, %rd52;
	mov.b64 	{%a2,%a3}, %rd53;
	mov.b64 	{%b0,%b1}, %rd52;
	mov.b64 	{%b2,%b3}, %rd53;
	add.cc.u32 	%r0, %a0, %b0;
	addc.cc.u32 	%r1, %a1, %b1;
	addc.cc.u32 	%r2, %a2, %b2;
	addc.u32 	%r3, %a3, %b3;
	mov.b64 	%rd54, {%r0,%r1};
	mov.b64 	%rd55, {%r2,%r3};
	}
	selp.b64 	%rd56, %rd55, %rd53, %p9;
	selp.s64 	%rd57, -1, 0, %p9;
	sub.s64 	%rd58, %rd57, %rd15;
	cvt.u64.u32 	%rd59, %r17;
	shl.b64 	%rd60, %rd59, 32;
	add.s64 	%rd61, %rd56, 1;
	shr.u64 	%rd62, %rd61, 10;
	add.s64 	%rd63, %rd62, 1;
	shr.u64 	%rd64, %rd63, 1;
	shl.b64 	%rd65, %rd58, 52;
	add.s64 	%rd66, %rd65, %rd64;
	add.s64 	%rd67, %rd66, 4602678819172646912;
	or.b64  	%rd68, %rd67, %rd60;
	mov.b64 	%fd4, %rd68;
$L__BB7_9:
	st.param.f64 	[func_retval0], %fd4;
	st.param.b32 	[func_retval0+8], %r46;
	ret;

}


// ===== COMPILED SASS (sm_100) =====

	.target	sm_100

	.elftype	@"ET_EXEC"


//--------------------- .note.nv.tkinfo           --------------------------
	.section	.note.nv.tkinfo,"",@"SHT_NOTE"
	.sectionflags	@"SHF_NOTE_NV_TKINFO"
	.tkinfo
        /*0018*/ 	.word	0x00000002
        /*0030*/ 	.string	""
        /*0030*/ 	.string	"ptxas"
        /*0030*/ 	.string	"Cuda compilation tools, release 13.0, V13.0.88"
        /*0030*/ 	.string	"Build cuda_13.0.r13.0/compiler.36424714_0"
        /*0030*/ 	.string	"-arch sm_100 -m 64 "



//--------------------- .note.nv.cuinfo           --------------------------
	.section	.note.nv.cuinfo,"",@"SHT_NOTE"
	.sectionflags	@"SHF_NOTE_NV_CUINFO"
        /*0018*/ 	.short	0x0002
        /*001a*/ 	.short	0x0064
        /*001c*/ 	.short	0x0082
	.zero		2


//--------------------- .nv.info                  --------------------------
	.section	.nv.info,"",@"SHT_CUDA_INFO"
	.align	4


	//----- nvinfo : EIATTR_REGCOUNT
	.align		4
        /*0000*/ 	.byte	0x04, 0x2f
        /*0002*/ 	.short	(.L_2 - .L_1)
	.align		4
.L_1:
        /*0004*/ 	.word	index@(_Z21convertToCufftComplexiiiPdS_P7double2bii)
        /*0008*/ 	.word	0x00000012


	//----- nvinfo : EIATTR_FRAME_SIZE
	.align		4
.L_2:
        /*000c*/ 	.byte	0x04, 0x11
        /*000e*/ 	.short	(.L_4 - .L_3)
	.align		4
.L_3:
        /*0010*/ 	.word	index@(_Z21convertToCufftComplexiiiPdS_P7double2bii)
        /*0014*/ 	.word	0x00000000


	//----- nvinfo : EIATTR_REGCOUNT
	.align		4
.L_4:
        /*0018*/ 	.byte	0x04, 0x2f
        /*001a*/ 	.short	(.L_6 - .L_5)
	.align		4
.L_5:
        /*001c*/ 	.word	index@(_Z10cropFringeiiiP7double2S0_ii)
        /*0020*/ 	.word	0x00000010


	//----- nvinfo : EIATTR_FRAME_SIZE
	.align		4
.L_6:
        /*0024*/ 	.byte	0x04, 0x11
        /*0026*/ 	.short	(.L_8 - .L_7)
	.align		4
.L_7:
        /*0028*/ 	.word	index@(_Z10cropFringeiiiP7double2S0_ii)
        /*002c*/ 	.word	0x00000000


	//----- nvinfo : EIATTR_REGCOUNT
	.align		4
.L_8:
        /*0030*/ 	.byte	0x04, 0x2f
        /*0032*/ 	.short	(.L_10 - .L_9)
	.align		4
.L_9:
        /*0034*/ 	.word	index@(_Z8fftShiftiiiP7double2S0_)
        /*0038*/ 	.word	0x00000014


	//----- nvinfo : EIATTR_FRAME_SIZE
	.align		4
.L_10:
        /*003c*/ 	.byte	0x04, 0x11
        /*003e*/ 	.short	(.L_12 - .L_11)
	.align		4
.L_11:
        /*0040*/ 	.word	index@(_Z8fftShiftiiiP7double2S0_)
        /*0044*/ 	.word	0x00000000


	//----- nvinfo : EIATTR_REGCOUNT
	.align		4
.L_12:
        /*0048*/ 	.byte	0x04, 0x2f
        /*004a*/ 	.short	(.L_14 - .L_13)
	.align		4
.L_13:
        /*004c*/ 	.word	index@(_Z14fftShiftDoubleiiiPdP7double2)
        /*0050*/ 	.word	0x00000014


	//----- nvinfo : EIATTR_FRAME_SIZE
	.align		4
.L_14:
        /*0054*/ 	.byte	0x04, 0x11
        /*0056*/ 	.short	(.L_16 - .L_15)
	.align		4
.L_15:
        /*0058*/ 	.word	index@(_Z14fftShiftDoubleiiiPdP7double2)
        /*005c*/ 	.word	0x00000000


	//----- nvinfo : EIATTR_REGCOUNT
	.align		4
.L_16:
        /*0060*/ 	.byte	0x04, 0x2f
        /*0062*/ 	.short	(.L_18 - .L_17)
	.align		4
.L_17:
        /*0064*/ 	.word	index@(_Z26polygon_reconstruct_kernelP7double2S0_diidddddd)
        /*0068*/ 	.word	0x0000001c


	//----- nvinfo : EIATTR_FRAME_SIZE
	.align		4
.L_18:
        /*006c*/ 	.byte	0x04, 0x11
        /*006e*/ 	.short	(.L_20 - .L_19)
	.align		4
.L_19:
        /*0070*/ 	.word	index@($_Z26polygon_reconstruct_kernelP7double2S0_diidddddd$__internal_trig_reduction_slowpathd)
        /*0074*/ 	.word	0x00000028


	//----- nvinfo : EIATTR_FRAME_SIZE
	.align		4
.L_20:
        /*0078*/ 	.byte	0x04, 0x11
        /*007a*/ 	.short	(.L_22 - .L_21)
	.align		4
.L_21:
        /*007c*/ 	.word	index@($__internal_7_$__cuda_sm20_dsqrt_rn_f64_mediumpath_v1)
        /*0080*/ 	.word	0x00000028


	//----- nvinfo : EIATTR_FRAME_SIZE
	.align		4
.L_22:
        /*0084*/ 	.byte	0x04, 0x11
        /*0086*/ 	.short	(.L_24 - .L_23)
	.align		4
.L_23:
        /*0088*/ 	.word	index@($__internal_6_$__cuda_sm20_dblrcp_rn_slowpath_v3)
        /*008c*/ 	.word	0x00000028


	//----- nvinfo : EIATTR_FRAME_SIZE
	.align		4
.L_24:
        /*0090*/ 	.byte	0x04, 0x11
        /*0092*/ 	.short	(.L_26 - .L_25)
	.align		4
.L_25:
        /*0094*/ 	.word	index@(_Z26polygon_reconstruct_kernelP7double2S0_diidddddd)
        /*0098*/ 	.word	0x00000028


	//----- nvinfo : EIATTR_REGCOUNT
	.align		4
.L_26:
        /*009c*/ 	.byte	0x04, 0x2f
        /*009e*/ 	.short	(.L_28 - .L_27)
	.align		4
.L_27:
        /*00a0*/ 	.word	index@(_Z22polygon_sources_kernelPdS_S_P7double2iiiddddddddddddbdddddddddddddd)
        /*00a4*/ 	.word	0x0000004a


	//----- nvinfo : EIATTR_FRAME_SIZE
	.align		4
.L_28:
        /*00a8*/ 	.byte	0x04, 0x11
        /*00aa*/ 	.short	(.L_30 - .L_29)
	.align		4
.L_29:
        /*00ac*/ 	.word	index@($_Z22polygon_sources_kernelPdS_S_P7double2iiiddddddddddddbdddddddddddddd$__internal_trig_reduction_slowpathd)
        /*00b0*/ 	.word	0x00000028


	//----- nvinfo : EIATTR_FRAME_SIZE
	.align		4
.L_30:
        /*00b4*/ 	.byte	0x04, 0x11
        /*00b6*/ 	.short	(.L_32 - .L_31)
	.align		4
.L_31:
        /*00b8*/ 	.word	index@($__internal_5_$__cuda_sm20_dsqrt_rn_f64_mediumpath_v1)
        /*00bc*/ 	.word	0x00000028


	//----- nvinfo : EIATTR_FRAME_SIZE
	.align		4
.L_32:
        /*00c0*/ 	.byte	0x04, 0x11
        /*00c2*/ 	.short	(.L_34 - .L_33)
	.align		4
.L_33:
        /*00c4*/ 	.word	index@($__internal_4_$__cuda_sm20_div_rn_f64_full)
        /*00c8*/ 	.word	0x00000028


	//----- nvinfo : EIATTR_FRAME_SIZE
	.align		4
.L_34:
        /*00cc*/ 	.byte	0x04, 0x11
        /*00ce*/ 	.short	(.L_36 - .L_35)
	.align		4
.L_35:
        /*00d0*/ 	.word	index@($__internal_3_$__cuda_sm20_dblrcp_rn_slowpath_v3)
        /*00d4*/ 	.word	0x00000028


	//----- nvinfo : EIATTR_FRAME_SIZE
	.align		4
.L_36:
        /*00d8*/ 	.byte	0x04, 0x11
        /*00da*/ 	.short	(.L_38 - .L_37)
	.align		4
.L_37:
        /*00dc*/ 	.word	index@(_Z22polygon_sources_kernelPdS_S_P7double2iiiddddddddddddbdddddddddddddd)
        /*00e0*/ 	.word	0x00000028


	//----- nvinfo : EIATTR_REGCOUNT
	.align		4
.L_38:
        /*00e4*/ 	.byte	0x04, 0x2f
        /*00e6*/ 	.short	(.L_40 - .L_39)
	.align		4
.L_39:
        /*00e8*/ 	.word	index@(_Z26translation_sources_kernelP7double2PdS1_iidddddiidddd)
        /*00ec*/ 	.word	0x0000001b


	//----- nvinfo : EIATTR_FRAME_SIZE
	.align		4
.L_40:
        /*00f0*/ 	.byte	0x04, 0x11
        /*00f2*/ 	.short	(.L_42 - .L_41)
	.align		4
.L_41:
        /*00f4*/ 	.word	index@($__internal_2_$__cuda_sm20_dsqrt_rn_f64_mediumpath_v1)
        /*00f8*/ 	.word	0x00000000


	//----- nvinfo : EIATTR_FRAME_SIZE
	.align		4
.L_42:
        /*00fc*/ 	.byte	0x04, 0x11
        /*00fe*/ 	.short	(.L_44 - .L_43)
	.align		4
.L_43:
        /*0100*/ 	.word	index@($__internal_1_$__cuda_sm20_div_rn_f64_full)
        /*0104*/ 	.word	0x00000000


	//----- nvinfo : EIATTR_FRAME_SIZE
	.align		4
.L_44:
        /*0108*/ 	.byte	0x04, 0x11
        /*010a*/ 	.short	(.L_46 - .L_45)
	.align		4
.L_45:
        /*010c*/ 	.word	index@($__internal_0_$__cuda_sm20_dblrcp_rn_slowpath_v3)
        /*0110*/ 	.word	0x00000000


	//----- nvinfo : EIATTR_FRAME_SIZE
	.align		4
.L_46:
        /*0114*/ 	.byte	0x04, 0x11
        /*0116*/ 	.short	(.L_48 - .L_47)
	.align		4
.L_47:
        /*0118*/ 	.word	index@(_Z26translation_sources_kernelP7double2PdS1_iidddddiidddd)
        /*011c*/ 	.word	0x00000000


	//----- nvinfo : EIATTR_MIN_STACK_SIZE
	.align		4
.L_48:
        /*0120*/ 	.byte	0x04, 0x12
        /*0122*/ 	.short	(.L_50 - .L_49)
	.align		4
.L_49:
        /*0124*/ 	.word	index@(_Z26translation_sources_kernelP7double2PdS1_iidddddiidddd)
        /*0128*/ 	.word	0x00000000


	//----- nvinfo : EIATTR_MIN_STACK_SIZE
	.align		4
.L_50:
        /*012c*/ 	.byte	0x04, 0x12
        /*012e*/ 	.short	(.L_52 - .L_51)
	.align		4
.L_51:
        /*0130*/ 	.word	index@(_Z22polygon_sources_kernelPdS_S_P7double2iiiddddddddddddbdddddddddddddd)
        /*0134*/ 	.word	0x00000028


	//----- nvinfo : EIATTR_MIN_STACK_SIZE
	.align		4
.L_52:
        /*0138*/ 	.byte	0x04, 0x12
        /*013a*/ 	.short	(.L_54 - .L_53)
	.align		4
.L_53:
        /*013c*/ 	.word	index@(_Z26polygon_reconstruct_kernelP7double2S0_diidddddd)
        /*0140*/ 	.word	0x00000028


	//----- nvinfo : EIATTR_MIN_STACK_SIZE
	.align		4
.L_54:
        /*0144*/ 	.byte	0x04, 0x12
        /*0146*/ 	.short	(.L_56 - .L_55)
	.align		4
.L_55:
        /*0148*/ 	.word	index@(_Z14fftShiftDoubleiiiPdP7double2)
        /*014c*/ 	.word	0x00000000


	//----- nvinfo : EIATTR_MIN_STACK_SIZE
	.align		4
.L_56:
        /*0150*/ 	.byte	0x04, 0x12
        /*0152*/ 	.short	(.L_58 - .L_57)
	.align		4
.L_57:
        /*0154*/ 	.word	index@(_Z8fftShiftiiiP7double2S0_)
        /*0158*/ 	.word	0x00000000


	//----- nvinfo : EIATTR_MIN_STACK_SIZE
	.align		4
.L_58:
        /*015c*/ 	.byte	0x04, 0x12
        /*015e*/ 	.short	(.L_60 - .L_59)
	.align		4
.L_59:
        /*0160*/ 	.word	index@(_Z10cropFringeiiiP7double2S0_ii)
        /*0164*/ 	.word	0x00000000


	//----- nvinfo : EIATTR_MIN_STACK_SIZE
	.align		4
.L_60:
        /*0168*/ 	.byte	0x04, 0x12
        /*016a*/ 	.short	(.L_62 - .L_61)
	.align		4
.L_61:
        /*016c*/ 	.word	index@(_Z21convertToCufftComplexiiiPdS_P7double2bii)
        /*0170*/ 	.word	0x00000000
.L_62:


//--------------------- .nv.compat                --------------------------
	.section	.nv.compat,"",@"SHT_CUDA_COMPAT_INFO"
	.align	4
        /*0000*/ 	.byte	0x02, 0x09, 0x00, 0x00, 0x02, 0x02, 0x01, 0x00, 0x02, 0x05, 0x05, 0x00, 0x03, 0x07, 0x01, 0x01
        /*0010*/ 	.byte	0x02, 0x03, 0x00, 0x00, 0x02, 0x06, 0x01, 0x00, 0x04, 0x0b, 0x08, 0x00, 0x01, 0x00, 0x00, 0x00
        /*0020*/ 	.byte	0x00, 0x00, 0x00, 0x00


//--------------------- .nv.info._Z26translation_sources_kernelP7double2PdS1_iidddddiidddd --------------------------
	.section	.nv.info._Z26translation_sources_kernelP7double2PdS1_iidddddiidddd,"",@"SHT_CUDA_INFO"
	.sectionflags	@""
	.align	4


	//----- nvinfo : EIATTR_CUDA_API_VERSION
	.align		4
        /*0000*/ 	.byte	0x04, 0x37
        /*0002*/ 	.short	(.L_64 - .L_63)
.L_63:
        /*0004*/ 	.word	0x00000082


	//----- nvinfo : EIATTR_KPARAM_INFO
	.align		4
.L_64:
        /*0008*/ 	.byte	0x04, 0x17
        /*000a*/ 	.short	(.L_66 - .L_65)
.L_65:
        /*000c*/ 	.word	0x00000000
        /*0010*/ 	.short	0x000f
        /*0012*/ 	.short	0x0068
        /*0014*/ 	.byte	0x00, 0xf0, 0x21, 0x00


	//----- nvinfo : EIATTR_KPARAM_INFO
	.align		4
.L_66:
        /*0018*/ 	.byte	0x04, 0x17
        /*001a*/ 	.short	(.L_68 - .L_67)
.L_67:
        /*001c*/ 	.word	0x00000000
        /*0020*/ 	.short	0x000e
        /*0022*/ 	.short	0x0060
        /*0024*/ 	.byte	0x00, 0xf0, 0x21, 0x00


	//----- nvinfo : EIATTR_KPARAM_INFO
	.align		4
.L_68:
        /*0028*/ 	.byte	0x04, 0x17
        /*002a*/ 	.short	(.L_70 - .L_69)
.L_69:
        /*002c*/ 	.word	0x00000000
        /*0030*/ 	.short	0x000d
        /*0032*/ 	.short	0x0058
        /*0034*/ 	.byte	0x00, 0xf0, 0x21, 0x00


	//----- nvinfo : EIATTR_KPARAM_INFO
	.align		4
.L_70:
        /*0038*/ 	.byte	0x04, 0x17
        /*003a*/ 	.short	(.L_72 - .L_71)
.L_71:
        /*003c*/ 	.word	0x00000000
        /*0040*/ 	.short	0x000c
        /*0042*/ 	.short	0x0050
        /*0044*/ 	.byte	0x00, 0xf0, 0x21, 0x00


	//----- nvinfo : EIATTR_KPARAM_INFO
	.align		4
.L_72:
        /*0048*/ 	.byte	0x04, 0x17
        /*004a*/ 	.short	(.L_74 - .L_73)
.L_73:
        /*004c*/ 	.word	0x00000000
        /*0050*/ 	.short	0x000b
        /*0052*/ 	.short	0x004c
        /*0054*/ 	.byte	0x00, 0xf0, 0x11, 0x00


	//----- nvinfo : EIATTR_KPARAM_INFO
	.align		4
.L_74:
        /*0058*/ 	.byte	0x04, 0x17
        /*005a*/ 	.short	(.L_76 - .L_75)
.L_75:
        /*005c*/ 	.word	0x00000000
        /*0060*/ 	.short	0x000a
        /*0062*/ 	.short	0x0048
        /*0064*/ 	.byte	0x00, 0xf0, 0x11, 0x00


	//----- nvinfo : EIATTR_KPARAM_INFO
	.align		4
.L_76:
        /*0068*/ 	.byte	0x04, 0x17
        /*006a*/ 	.short	(.L_78 - .L_77)
.L_77:
        /*006c*/ 	.word	0x00000000
        /*0070*/ 	.short	0x0009
        /*0072*/ 	.short	0x0040
        /*0074*/ 	.byte	0x00, 0xf0, 0x21, 0x00


	//----- nvinfo : EIATTR_KPARAM_INFO
	.align		4
.L_78:
        /*0078*/ 	.byte	0x04, 0x17
        /*007a*/ 	.short	(.L_80 - .L_79)
.L_79:
        /*007c*/ 	.word	0x00000000
        /*0080*/ 	.short	0x0008
        /*0082*/ 	.short	0x0038
        /*0084*/ 	.byte	0x00, 0xf0, 0x21, 0x00


	//----- nvinfo : EIATTR_KPARAM_INFO
	.align		4
.L_80:
        /*0088*/ 	.byte	0x04, 0x17
        /*008a*/ 	.short	(.L_82 - .L_81)
.L_81:
        /*008c*/ 	.word	0x00000000
        /*0090*/ 	.short	0x0007
        /*0092*/ 	.short	0x0030
        /*0094*/ 	.byte	0x00, 0xf0, 0x21, 0x00


	//----- nvinfo : EIATTR_KPARAM_INFO
	.align		4
.L_82:
        /*0098*/ 	.byte	0x04, 0x17
        /*009a*/ 	.short	(.L_84 - .L_83)
.L_83:
        /*009c*/ 	.word	0x00000000
        /*00a0*/ 	.short	0x0006
        /*00a2*/ 	.short	0x0028
        /*00a4*/ 	.byte	0x00, 0xf0, 0x21, 0x00


	//----- nvinfo : EIATTR_KPARAM_INFO
	.align		4
.L_84:
        /*00a8*/ 	.byte	0x04, 0x17
        /*00aa*/ 	.short	(.L_86 - .L_85)
.L_85:
        /*00ac*/ 	.word	0x00000000
        /*00b0*/ 	.short	0x0005
        /*00b2*/ 	.short	0x0020
        /*00b4*/ 	.byte	0x00, 0xf0, 0x21, 0x00


	//----- nvinfo : EIATTR_KPARAM_INFO
	.align		4
.L_86:
        /*00b8*/ 	.byte	0x04, 0x17
        /*00ba*/ 	.short	(.L_88 - .L_87)
.L_87:
        /*00bc*/ 	.word	0x00000000
        /*00c0*/ 	.short	0x0004
        /*00c2*/ 	.short	0x001c
        /*00c4*/ 	.byte	0x00, 0xf0, 0x11, 0x00


	//----- nvinfo : EIATTR_KPARAM_INFO
	.align		4
.L_88:
        /*00c8*/ 	.byte	0x04, 0x17
        /*00ca*/ 	.short	(.L_90 - .L_89)
.L_89:
        /*00cc*/ 	.word	0x00000000
        /*00d0*/ 	.short	0x0003
        /*00d2*/ 	.short	0x0018
        /*00d4*/ 	.byte	0x00, 0xf0, 0x11, 0x00


	//----- nvinfo : EIATTR_KPARAM_INFO
	.align		4
.L_90:
        /*00d8*/ 	.byte	0x04, 0x17
        /*00da*/ 	.short	(.L_92 - .L_91)
.L_91:
        /*00dc*/ 	.word	0x00000000
        /*00e0*/ 	.short	0x0002
        /*00e2*/ 	.short	0x0010
        /*00e4*/ 	.byte	0x00, 0xf5, 0x21, 0x00


	//----- nvinfo : EIATTR_KPARAM_INFO
	.align		4
.L_92:
        /*00e8*/ 	.byte	0x04, 0x17
        /*00ea*/ 	.short	(.L_94 - .L_93)
.L_93:
        /*00ec*/ 	.word	0x00000000
        /*00f0*/ 	.short	0x0001
        /*00f2*/ 	.short	0x0008
        /*00f4*/ 	.byte	0x00, 0xf5, 0x21, 0x00


	//----- nvinfo : EIATTR_KPARAM_INFO
	.align		4
.L_94:
        /*00f8*/ 	.byte	0x04, 0x17
        /*00fa*/ 	.short	(.L_96 - .L_95)
.L_95:
        /*00fc*/ 	.word	0x00000000
        /*0100*/ 	.short	0x0000
        /*0102*/ 	.short	0x0000
        /*0104*/ 	.byte	0x00, 0xf5, 0x21, 0x00


	//----- nvinfo : EIATTR_SPARSE_MMA_MASK
	.align		4
.L_96:
        /*0108*/ 	.byte	0x03, 0x50
        /*010a*/ 	.short	0x0000


	//----- nvinfo : EIATTR_MAXREG_COUNT
	.align		4
        /*010c*/ 	.byte	0x03, 0x1b
        /*010e*/ 	.short	0x00ff


	//----- nvinfo : EIATTR_MERCURY_ISA_VERSION
	.align		4
        /*0110*/ 	.byte	0x03, 0x5f
        /*0112*/ 	.short	0x0101


	//----- nvinfo : EIATTR_VRC_CTA_INIT_COUNT
	.align		4
        /*0114*/ 	.byte	0x02, 0x4a
	.zero		1
	.zero		1


	//----- nvinfo : EIATTR_EXIT_INSTR_OFFSETS
	.align		4
        /*0118*/ 	.byte	0x04, 0x1c
        /*011a*/ 	.short	(.L_98 - .L_97)


	//   ....[0]....
.L_97:
        /*011c*/ 	.word	0x00000080


	//   ....[1]....
        /*0120*/ 	.word	0x00000430


	//   ....[2]....
        /*0124*/ 	.word	0x000004a0


	//   ....[3]....
        /*0128*/ 	.word	0x00000fd0


	//----- nvinfo : EIATTR_CRS_STACK_SIZE
	.align		4
.L_98:
        /*012c*/ 	.byte	0x04, 0x1e
        /*012e*/ 	.short	(.L_100 - .L_99)
.L_99:
        /*0130*/ 	.word	0x00000000


	//----- nvinfo : EIATTR_CBANK_PARAM_SIZE
	.align		4
.L_100:
        /*0134*/ 	.byte	0x03, 0x19
        /*0136*/ 	.short	0x0070


	//----- nvinfo : EIATTR_PARAM_CBANK
	.align		4
        /*0138*/ 	.byte	0x04, 0x0a
        /*013a*/ 	.short	(.L_102 - .L_101)
	.align		4
.L_101:
        /*013c*/ 	.word	index@(.nv.constant0._Z26translation_sources_kernelP7double2PdS1_iidddddiidddd)
        /*0140*/ 	.short	0x0380
        /*0142*/ 	.short	0x0070


	//----- nvinfo : EIATTR_SW_WAR
	.align		4
.L_102:
        /*0144*/ 	.byte	0x04, 0x36
        /*0146*/ 	.short	(.L_104 - .L_103)
.L_103:
        /*0148*/ 	.word	0x00000008
.L_104:


//--------------------- .nv.info._Z22polygon_sources_kernelPdS_S_P7double2iiiddddddddddddbdddddddddddddd --------------------------
	.section	.nv.info._Z22polygon_sources_kernelPdS_S_P7double2iiiddddddddddddbdddddddddddddd,"",@"SHT_CUDA_INFO"
	.sectionflags	@""
	.align	4


	//----- nvinfo : EIATTR_CUDA_API_VERSION
	.align		4
        /*0000*/ 	.byte	0x04, 0x37
        /*0002*/ 	.short	(.L_106 - .L_105)
.L_105:
        /*0004*/ 	.word	0x00000082


	//----- nvinfo : EIATTR_KPARAM_INFO
	.align		4
.L_106:
        /*0008*/ 	.byte	0x04, 0x17
        /*000a*/ 	.short	(.L_108 - .L_107)
.L_107:
        /*000c*/ 	.word	0x00000000
        /*0010*/ 	.short	0x0021
        /*0012*/ 	.short	0x0100
        /*0014*/ 	.byte	0x00, 0xf0, 0x21, 0x00


	//----- nvinfo : EIATTR_KPARAM_INFO
	.align		4
.L_108:
        /*0018*/ 	.byte	0x04, 0x17
        /*001a*/ 	.short	(.L_110 - .L_109)
.L_109:
        /*001c*/ 	.word	0x00000000
        /*0020*/ 	.short	0x0020
        /*0022*/ 	.short	0x00f8
        /*0024*/ 	.byte	0x00, 0xf0, 0x21, 0x00


	//----- nvinfo : EIATTR_KPARAM_INFO
	.align		4
.L_110:
        /*0028*/ 	.byte	0x04, 0x17
        /*002a*/ 	.short	(.L_112 - .L_111)
.L_111:
        /*002c*/ 	.word	0x00000000
        /*0030*/ 	.short	0x001f
        /*0032*/ 	.short	0x00f0
        /*0034*/ 	.byte	0x00, 0xf0, 0x21, 0x00


	//----- nvinfo : EIATTR_KPARAM_INFO
	.align		4
.L_112:
        /*0038*/ 	.byte	0x04, 0x17
        /*003a*/ 	.short	(.L_114 - .L_113)
.L_113:
        /*003c*/ 	.word	0x00000000
        /*0040*/ 	.short	0x001e
        /*0042*/ 	.short	0x00e8
        /*0044*/ 	.byte	0x00, 0xf0, 0x21, 0x00


	//----- nvinfo : EIATTR_KPARAM_INFO
	.align		4
.L_114:
        /*0048*/ 	.byte	0x04, 0x17
        /*004a*/ 	.short	(.L_116 - .L_115)
.L_115:
        /*004c*/ 	.word	0x00000000
        /*0050*/ 	.short	0x001d
        /*0052*/ 	.short	0x00e0
        /*0054*/ 	.byte	0x00, 0xf0, 0x21, 0x00


	//----- nvinfo : EIATTR_KPARAM_INFO
	.align		4
.L_116:
        /*0058*/ 	.byte	0x04, 0x17
        /*005a*/ 	.short	(.L_118 - .L_117)
.L_117:
        /*005c*/ 	.word	0x00000000
        /*0060*/ 	.short	0x001c
        /*0062*/ 	.short	0x00d8
        /*0064*/ 	.byte	0x00, 0xf0, 0x21, 0x00


	//----- nvinfo : EIATTR_KPARAM_INFO
	.align		4
.L_118:
        /*0068*/ 	.byte	0x04, 0x17
        /*006a*/ 	.short	(.L_120 - .L_119)
.L_119:
        /*006c*/ 	.word	0x00000000
        /*0070*/ 	.short	0x001b
        /*0072*/ 	.short	0x00d0
        /*0074*/ 	.byte	0x00, 0xf0, 0x21, 0x00


	//----- nvinfo : EIATTR_KPARAM_INFO
	.align		4
.L_120:
        /*0078*/ 	.byte	0x04, 0x17
        /*007a*/ 	.short	(.L_122 - .L_121)
.L_121:
        /*007c*/ 	.word	0x00000000
        /*0080*/ 	.short	0x001a
        /*0082*/ 	.short	0x00c8
        /*0084*/ 	.byte	0x00, 0xf0, 0x21, 0x00


	//----- nvinfo : EIATTR_KPARAM_INFO
	.align		4
.L_122:
        /*0088*/ 	.byte	0x04, 0x17
        /*008a*/ 	.short	(.L_124 - .L_123)
.L_123:
        /*008c*/ 	.word	0x00000000
        /*0090*/ 	.short	0x0019
        /*0092*/ 	.short	0x00c0
        /*0094*/ 	.byte	0x00, 0xf0, 0x21, 0x00


	//----- nvinfo : EIATTR_KPARAM_INFO
	.align		4
.L_124:
        /*0098*/ 	.byte	0x04, 0x17
        /*009a*/ 	.short	(.L_126 - .L_125)
.L_125:
        /*009c*/ 	.word	0x00000000
        /*00a0*/ 	.short	0x0018
        /*00a2*/ 	.short	0x00b8
        /*00a4*/ 	.byte	0x00, 0xf0, 0x21, 0x00


	//----- nvinfo : EIATTR_KPARAM_INFO
	.align		4
.L_126:
        /*00a8*/ 	.byte	0x04, 0x17
        /*00aa*/ 	.short	(.L_128 - .L_127)
.L_127:
        /*00ac*/ 	.word	0x00000000
        /*00b0*/ 	.short	0x0017
        /*00b2*/ 	.short	0x00b0
        /*00b4*/ 	.byte	0x00, 0xf0, 0x21, 0x00


	//----- nvinfo : EIATTR_KPARAM_INFO
	.align		4
.L_128:
        /*00b8*/ 	.byte	0x04, 0x17
        /*00ba*/ 	.short	(.L_130 - .L_129)
.L_129:
        /*00bc*/ 	.word	0x00000000
        /*00c0*/ 	.short	0x0016
        /*00c2*/ 	.short	0x00a8
        /*00c4*/ 	.byte	0x00, 0xf0, 0x21, 0x00


	//----- nvinfo : EIATTR_KPARAM_INFO
	.align		4
.L_130:
        /*00c8*/ 	.byte	0x04, 0x17
        /*00ca*/ 	.short	(.L_132 - .L_131)
.L_131:
        /*00cc*/ 	.word	0x00000000
        /*00d0*/ 	.short	0x0015
        /*00d2*/ 	.short	0x00a0
        /*00d4*/ 	.byte	0x00, 0xf0, 0x21, 0x00


	//----- nvinfo : EIATTR_KPARAM_INFO
	.align		4
.L_132:
        /*00d8*/ 	.byte	0x04, 0x17
        /*00da*/ 	.short	(.L_134 - .L_133)
.L_133:
        /*00dc*/ 	.word	0x00000000
        /*00e0*/ 	.short	0x0014
        /*00e2*/ 	.short	0x0098
        /*00e4*/ 	.byte	0x00, 0xf0, 0x21, 0x00


	//----- nvinfo : EIATTR_KPARAM_INFO
	.align		4
.L_134:
        /*00e8*/ 	.byte	0x04, 0x17
        /*00ea*/ 	.short	(.L_136 - .L_135)
.L_135:
        /*00ec*/ 	.word	0x00000000
        /*00f0*/ 	.short	0x0013
        /*00f2*/ 	.short	0x0090
        /*00f4*/ 	.byte	0x00, 0xf0, 0x05, 0x00


	//----- nvinfo : EIATTR_KPARAM_INFO
	.align		4
.L_136:
        /*00f8*/ 	.byte	0x04, 0x17
        /*00fa*/ 	.short	(.L_138 - .L_137)
.L_137:
        /*00fc*/ 	.word	0x00000000
        /*0100*/ 	.short	0x0012
        /*0102*/ 	.short	0x0088
        /*0104*/ 	.byte	0x00, 0xf0, 0x21, 0x00


	//----- nvinfo : EIATTR_KPARAM_INFO
	.align		4
.L_138:
        /*0108*/ 	.byte	0x04, 0x17
        /*010a*/ 	.short	(.L_140 - .L_139)
.L_139:
        /*010c*/ 	.word	0x00000000
        /*0110*/ 	.short	0x0011
        /*0112*/ 	.short	0x0080
        /*0114*/ 	.byte	0x00, 0xf0, 0x21, 0x00


	//----- nvinfo : EIATTR_KPARAM_INFO
	.align		4
.L_140:
        /*0118*/ 	.byte	0x04, 0x17
        /*011a*/ 	.short	(.L_142 - .L_141)
.L_141:
        /*011c*/ 	.word	0x00000000
        /*0120*/ 	.short	0x0010
        /*0122*/ 	.short	0x0078
        /*0124*/ 	.byte	0x00, 0xf0, 0x21, 0x00


	//----- nvinfo : EIATTR_KPARAM_INFO
	.align		4
.L_142:
        /*0128*/ 	.byte	0x04, 0x17
        /*012a*/ 	.short	(.L_144 - .L_143)
.L_143:
        /*012c*/ 	.word	0x00000000
        /*0130*/ 	.short	0x000f
        /*0132*/ 	.short	0x0070
        /*0134*/ 	.byte	0x00, 0xf0, 0x21, 0x00


	//----- nvinfo : EIATTR_KPARAM_INFO
	.align		4
.L_144:
        /*0138*/ 	.byte	0x04, 0x17
        /*013a*/ 	.short	(.L_146 - .L_145)
.L_145:
        /*013c*/ 	.word	0x00000000
        /*0140*/ 	.short	0x000e
        /*0142*/ 	.short	0x0068
        /*0144*/ 	.byte	0x00, 0xf0, 0x21, 0x00


	//----- nvinfo : EIATTR_KPARAM_INFO
	.align		4
.L_146:
        /*0148*/ 	.byte	0x04, 0x17
        /*014a*/ 	.short	(.L_148 - .L_147)
.L_147:
        /*014c*/ 	.word	0x00000000
        /*0150*/ 	.short	0x000d
        /*0152*/ 	.short	0x0060
        /*0154*/ 	.byte	0x00, 0xf0, 0x21, 0x00


	//----- nvinfo : EIATTR_KPARAM_INFO
	.align		4
.L_148:
        /*0158*/ 	.byte	0x04, 0x17
        /*015a*/ 	.short	(.L_150 - .L_149)
.L_149:
        /*015c*/ 	.word	0x00000000
        /*0160*/ 	.short	0x000c
        /*0162*/ 	.short	0x0058
        /*0164*/ 	.byte	0x00, 0xf0, 0x21, 0x00


	//----- nvinfo : EIATTR_KPARAM_INFO
	.align		4
.L_150:
        /*0168*/ 	.byte	0x04, 0x17
        /*016a*/ 	.short	(.L_152 - .L_151)
.L_151:
        /*016c*/ 	.word	0x00000000
        /*0170*/ 	.short	0x000b
        /*0172*/ 	.short	0x0050
        /*0174*/ 	.byte	0x00, 0xf0, 0x21, 0x00


	//----- nvinfo : EIATTR_KPARAM_INFO
	.align		4
.L_152:
        /*0178*/ 	.byte	0x04, 0x17
        /*017a*/ 	.short	(.L_154 - .L_153)
.L_153:
        /*017c*/ 	.word	0x00000000
        /*0180*/ 	.short	0x000a
        /*0182*/ 	.short	0x0048
        /*0184*/ 	.byte	0x00, 0xf0, 0x21, 0x00


	//----- nvinfo : EIATTR_KPARAM_INFO
	.align		4
.L_154:
        /*0188*/ 	.byte	0x04, 0x17
        /*018a*/ 	.short	(.L_156 - .L_155)
.L_155:
        /*018c*/ 	.word	0x00000000
        /*0190*/ 	.short	0x0009
        /*0192*/ 	.short	0x0040
        /*0194*/ 	.byte	0x00, 0xf0, 0x21, 0x00


	//----- nvinfo : EIATTR_KPARAM_INFO
	.align		4
.L_156:
        /*0198*/ 	.byte	0x04, 0x17
        /*019a*/ 	.short	(.L_158 - .L_157)
.L_157:
        /*019c*/ 	.word	0x00000000
        /*01a0*/ 	.short	0x0008
        /*01a2*/ 	.short	0x0038
        /*01a4*/ 	.byte	0x00, 0xf0, 0x21, 0x00


	//----- nvinfo : EIATTR_KPARAM_INFO
	.align		4
.L_158:
        /*01a8*/ 	.byte	0x04, 0x17
        /*01aa*/ 	.short	(.L_160 - .L_159)
.L_159:
        /*01ac*/ 	.word	0x00000000
        /*01b0*/ 	.short	0x0007
        /*01b2*/ 	.short	0x0030
        /*01b4*/ 	.byte	0x00, 0xf0, 0x21, 0x00


	//----- nvinfo : EIATTR_KPARAM_INFO
	.align		4
.L_160:
        /*01b8*/ 	.byte	0x04, 0x17
        /*01ba*/ 	.short	(.L_162 - .L_161)
.L_161:
        /*01bc*/ 	.word	0x00000000
        /*01c0*/ 	.short	0x0006
        /*01c2*/ 	.short	0x0028
        /*01c4*/ 	.byte	0x00, 0xf0, 0x11, 0x00


	//----- nvinfo : EIATTR_KPARAM_INFO
	.align		4
.L_162:
        /*01c8*/ 	.byte	0x04, 0x17
        /*01ca*/ 	.short	(.L_164 - .L_163)
.L_163:
        /*01cc*/ 	.word	0x00000000
        /*01d0*/ 	.short	0x0005
        /*01d2*/ 	.short	0x0024
        /*01d4*/ 	.byte	0x00, 0xf0, 0x11, 0x00


	//----- nvinfo : EIATTR_KPARAM_INFO
	.align		4
.L_164:
        /*01d8*/ 	.byte	0x04, 0x17
        /*01da*/ 	.short	(.L_166 - .L_165)
.L_165:
        /*01dc*/ 	.word	0x00000000
        /*01e0*/ 	.short	0x0004
        /*01e2*/ 	.short	0x0020
        /*01e4*/ 	.byte	0x00, 0xf0, 0x11, 0x00


	//----- nvinfo : EIATTR_KPARAM_INFO
	.align		4
.L_166:
        /*01e8*/ 	.byte	0x04, 0x17
        /*01ea*/ 	.short	(.L_168 - .L_167)
.L_167:
        /*01ec*/ 	.word	0x00000000
        /*01f0*/ 	.short	0x0003
        /*01f2*/ 	.short	0x0018
        /*01f4*/ 	.byte	0x00, 0xf5, 0x21, 0x00


	//----- nvinfo : EIATTR_KPARAM_INFO
	.align		4
.L_168:
        /*01f8*/ 	.byte	0x04, 0x17
        /*01fa*/ 	.short	(.L_170 - .L_169)
.L_169:
        /*01fc*/ 	.word	0x00000000
        /*0200*/ 	.short	0x0002
        /*0202*/ 	.short	0x0010
        /*0204*/ 	.byte	0x00, 0xf5, 0x21, 0x00


	//----- nvinfo : EIATTR_KPARAM_INFO
	.align		4
.L_170:
        /*0208*/ 	.byte	0x04, 0x17
        /*020a*/ 	.short	(.L_172 - .L_171)
.L_171:
        /*020c*/ 	.word	0x00000000
        /*0210*/ 	.short	0x0001
        /*0212*/ 	.short	0x0008
        /*0214*/ 	.byte	0x00, 0xf5, 0x21, 0x00


	//----- nvinfo : EIATTR_KPARAM_INFO
	.align		4
.L_172:
        /*0218*/ 	.byte	0x04, 0x17
        /*021a*/ 	.short	(.L_174 - .L_173)
.L_173:
        /*021c*/ 	.word	0x00000000
        /*0220*/ 	.short	0x0000
        /*0222*/ 	.short	0x0000
        /*0224*/ 	.byte	0x00, 0xf5, 0x21, 0x00


	//----- nvinfo : EIATTR_SPARSE_MMA_MASK
	.align		4
.L_174:
        /*0228*/ 	.byte	0x03, 0x50
        /*022a*/ 	.short	0x0000


	//----- nvinfo : EIATTR_MAXREG_COUNT
	.align		4
        /*022c*/ 	.byte	0x03, 0x1b
        /*022e*/ 	.short	0x00ff


	//----- nvinfo : EIATTR_MERCURY_ISA_VERSION
	.align		4
        /*0230*/ 	.byte	0x03, 0x5f
        /*0232*/ 	.short	0x0101


	//----- nvinfo : EIATTR_VRC_CTA_INIT_COUNT
	.align		4
        /*0234*/ 	.byte	0x02, 0x4a
	.zero		1
	.zero		1


	//----- nvinfo : EIATTR_EXIT_INSTR_OFFSETS
	.align		4
        /*0238*/ 	.byte	0x04, 0x1c
        /*023a*/ 	.short	(.L_176 - .L_175)


	//   ....[0]....
.L_175:
        /*023c*/ 	.word	0x000000a0


	//   ....[1]....
        /*0240*/ 	.word	0x00008950


	//   ....[2]....
        /*0244*/ 	.word	0x000089f0


	//----- nvinfo : EIATTR_CRS_STACK_SIZE
	.align		4
.L_176:
        /*0248*/ 	.byte	0x04, 0x1e
        /*024a*/ 	.short	(.L_178 - .L_177)
.L_177:
        /*024c*/ 	.word	0x00000000


	//----- nvinfo : EIATTR_CBANK_PARAM_SIZE
	.align		4
.L_178:
        /*0250*/ 	.byte	0x03, 0x19
        /*0252*/ 	.short	0x0108


	//----- nvinfo : EIATTR_PARAM_CBANK
	.align		4
        /*0254*/ 	.byte	0x04, 0x0a
        /*0256*/ 	.short	(.L_180 - .L_179)
	.align		4
.L_179:
        /*0258*/ 	.word	index@(.nv.constant0._Z22polygon_sources_kernelPdS_S_P7double2iiiddddddddddddbdddddddddddddd)
        /*025c*/ 	.short	0x0380
        /*025e*/ 	.short	0x0108


	//----- nvinfo : EIATTR_SW_WAR
	.align		4
.L_180:
        /*0260*/ 	.byte	0x04, 0x36
        /*0262*/ 	.short	(.L_182 - .L_181)
.L_181:
        /*0264*/ 	.word	0x00000008
.L_182:


//--------------------- .nv.info._Z26polygon_reconstruct_kernelP7double2S0_diidddddd --------------------------
	.section	.nv.info._Z26polygon_reconstruct_kernelP7double2S0_diidddddd,"",@"SHT_CUDA_INFO"
	.sectionflags	@""
	.align	4


	//----- nvinfo : EIATTR_CUDA_API_VERSION
	.align		4
        /*0000*/ 	.byte	0x04, 0x37
        /*0002*/ 	.short	(.L_184 - .L_183)
.L_183:
        /*0004*/ 	.word	0x00000082


	//----- nvinfo : EIATTR_KPARAM_INFO
	.align		4
.L_184:
        /*0008*/ 	.byte	0x04, 0x17
        /*000a*/ 	.short	(.L_186 - .L_185)
.L_185:
        /*000c*/ 	.word	0x00000000
        /*0010*/ 	.short	0x000a
        /*0012*/ 	.short	0x0048
        /*0014*/ 	.byte	0x00, 0xf0, 0x21, 0x00


	//----- nvinfo : EIATTR_KPARAM_INFO
	.align		4
.L_186:
        /*0018*/ 	.byte	0x04, 0x17
        /*001a*/ 	.short	(.L_188 - .L_187)
.L_187:
        /*001c*/ 	.word	0x00000000
        /*0020*/ 	.short	0x0009
        /*0022*/ 	.short	0x0040
        /*0024*/ 	.byte	0x00, 0xf0, 0x21, 0x00


	//----- nvinfo : EIATTR_KPARAM_INFO
	.align		4
.L_188:
        /*0028*/ 	.byte	0x04, 0x17
        /*002a*/ 	.short	(.L_190 - .L_189)
.L_189:
        /*002c*/ 	.word	0x00000000
        /*0030*/ 	.short	0x0008
        /*0032*/ 	.short	0x0038
        /*0034*/ 	.byte	0x00, 0xf0, 0x21, 0x00


	//----- nvinfo : EIATTR_KPARAM_INFO
	.align		4
.L_190:
        /*0038*/ 	.byte	0x04, 0x17
        /*003a*/ 	.short	(.L_192 - .L_191)
.L_191:
        /*003c*/ 	.word	0x00000000
        /*0040*/ 	.short	0x0007
        /*0042*/ 	.short	0x0030
        /*0044*/ 	.byte	0x00, 0xf0, 0x21, 0x00


	//----- nvinfo : EIATTR_KPARAM_INFO
	.align		4
.L_192:
        /*0048*/ 	.byte	0x04, 0x17
        /*004a*/ 	.short	(.L_194 - .L_193)
.L_193:
        /*004c*/ 	.word	0x00000000
        /*0050*/ 	.short	0x0006
        /*0052*/ 	.short	0x0028
        /*0054*/ 	.byte	0x00, 0xf0, 0x21, 0x00


	//----- nvinfo : EIATTR_KPARAM_INFO
	.align		4
.L_194:
        /*0058*/ 	.byte	0x04, 0x17
        /*005a*/ 	.short	(.L_196 - .L_195)
.L_195:
        /*005c*/ 	.word	0x00000000
        /*0060*/ 	.short	0x0005
        /*0062*/ 	.short	0x0020
        /*0064*/ 	.byte	0x00, 0xf0, 0x21, 0x00


	//----- nvinfo : EIATTR_KPARAM_INFO
	.align		4
.L_196:
        /*0068*/ 	.byte	0x04, 0x17
        /*006a*/ 	.short	(.L_198 - .L_197)
.L_197:
        /*006c*/ 	.word	0x00000000
        /*0070*/ 	.short	0x0004
        /*0072*/ 	.short	0x001c
        /*0074*/ 	.byte	0x00, 0xf0, 0x11, 0x00


	//----- nvinfo : EIATTR_KPARAM_INFO
	.align		4
.L_198:
        /*0078*/ 	.byte	0x04, 0x17
        /*007a*/ 	.short	(.L_200 - .L_199)
.L_199:
        /*007c*/ 	.word	0x00000000
        /*0080*/ 	.short	0x0003
        /*0082*/ 	.short	0x0018
        /*0084*/ 	.byte	0x00, 0xf0, 0x11, 0x00


	//----- nvinfo : EIATTR_KPARAM_INFO
	.align		4
.L_200:
        /*0088*/ 	.byte	0x04, 0x17
        /*008a*/ 	.short	(.L_202 - .L_201)
.L_201:
        /*008c*/ 	.word	0x00000000
        /*0090*/ 	.short	0x0002
        /*0092*/ 	.short	0x0010
        /*0094*/ 	.byte	0x00, 0xf0, 0x21, 0x00


	//----- nvinfo : EIATTR_KPARAM_INFO
	.align		4
.L_202:
        /*0098*/ 	.byte	0x04, 0x17
        /*009a*/ 	.short	(.L_204 - .L_203)
.L_203:
        /*009c*/ 	.word	0x00000000
        /*00a0*/ 	.short	0x0001
        /*00a2*/ 	.short	0x0008
        /*00a4*/ 	.byte	0x00, 0xf5, 0x21, 0x00


	//----- nvinfo : EIATTR_KPARAM_INFO
	.align		4
.L_204:
        /*00a8*/ 	.byte	0x04, 0x17
        /*00aa*/ 	.short	(.L_206 - .L_205)
.L_205:
        /*00ac*/ 	.word	0x00000000
        /*00b0*/ 	.short	0x0000
        /*00b2*/ 	.short	0x0000
        /*00b4*/ 	.byte	0x00, 0xf5, 0x21, 0x00


	//----- nvinfo : EIATTR_SPARSE_MMA_MASK
	.align		4
.L_206:
        /*00b8*/ 	.byte	0x03, 0x50
        /*00ba*/ 	.short	0x0000


	//----- nvinfo : EIATTR_MAXREG_COUNT
	.align		4
        /*00bc*/ 	.byte	0x03, 0x1b
        /*00be*/ 	.short	0x00ff


	//----- nvinfo : EIATTR_MERCURY_ISA_VERSION
	.align		4
        /*00c0*/ 	.byte	0x03, 0x5f
        /*00c2*/ 	.short	0x0101


	//----- nvinfo : EIATTR_VRC_CTA_INIT_COUNT
	.align		4
        /*00c4*/ 	.byte	0x02, 0x4a
	.zero		1
	.zero		1


	//----- nvinfo : EIATTR_EXIT_INSTR_OFFSETS
	.align		4
        /*00c8*/ 	.byte	0x04, 0x1c
        /*00ca*/ 	.short	(.L_208 - .L_207)


	//   ....[0]....
.L_207:
        /*00cc*/ 	.word	0x00000090


	//   ....[1]....
        /*00d0*/ 	.word	0x00001330


	//----- nvinfo : EIATTR_CRS_STACK_SIZE
	.align		4
.L_208:
        /*00d4*/ 	.byte	0x04, 0x1e
        /*00d6*/ 	.short	(.L_210 - .L_209)
.L_209:
        /*00d8*/ 	.word	0x00000000


	//----- nvinfo : EIATTR_CBANK_PARAM_SIZE
	.align		4
.L_210:
        /*00dc*/ 	.byte	0x03, 0x19
        /*00de*/ 	.short	0x0050


	//----- nvinfo : EIATTR_PARAM_CBANK
	.align		4
        /*00e0*/ 	.byte	0x04, 0x0a
        /*00e2*/ 	.short	(.L_212 - .L_211)
	.align		4
.L_211:
        /*00e4*/ 	.word	index@(.nv.constant0._Z26polygon_reconstruct_kernelP7double2S0_diidddddd)
        /*00e8*/ 	.short	0x0380
        /*00ea*/ 	.short	0x0050


	//----- nvinfo : EIATTR_SW_WAR
	.align		4
.L_212:
        /*00ec*/ 	.byte	0x04, 0x36
        /*00ee*/ 	.short	(.L_214 - .L_213)
.L_213:
        /*00f0*/ 	.word	0x00000008
.L_214:


//--------------------- .nv.info._Z14fftShiftDoubleiiiPdP7double2 --------------------------
	.section	.nv.info._Z14fftShiftDoubleiiiPdP7double2,"",@"SHT_CUDA_INFO"
	.sectionflags	@""
	.align	4


	//----- nvinfo : EIATTR_CUDA_API_VERSION
	.align		4
        /*0000*/ 	.byte	0x04, 0x37
        /*0002*/ 	.short	(.L_216 - .L_215)
.L_215:
        /*0004*/ 	.word	0x00000082


	//----- nvinfo : EIATTR_KPARAM_INFO
	.align		4
.L_216:
        /*0008*/ 	.byte	0x04, 0x17
        /*000a*/ 	.short	(.L_218 - .L_217)
.L_217:
        /*000c*/ 	.word	0x00000000
        /*0010*/ 	.short	0x0004
        /*0012*/ 	.short	0x0018
        /*0014*/ 	.byte	0x00, 0xf5, 0x21, 0x00


	//----- nvinfo : EIATTR_KPARAM_INFO
	.align		4
.L_218:
        /*0018*/ 	.byte	0x04, 0x17
        /*001a*/ 	.short	(.L_220 - .L_219)
.L_219:
        /*001c*/ 	.word	0x00000000
        /*0020*/ 	.short	0x0003
        /*0022*/ 	.short	0x0010
        /*0024*/ 	.byte	0x00, 0xf5, 0x21, 0x00


	//----- nvinfo : EIATTR_KPARAM_INFO
	.align		4
.L_220:
        /*0028*/ 	.byte	0x04, 0x17
        /*002a*/ 	.short	(.L_222 - .L_221)
.L_221:
        /*002c*/ 	.word	0x00000000
        /*0030*/ 	.short	0x0002
        /*0032*/ 	.short	0x0008
        /*0034*/ 	.byte	0x00, 0xf0, 0x11, 0x00


	//----- nvinfo : EIATTR_KPARAM_INFO
	.align		4
.L_222:
        /*0038*/ 	.byte	0x04, 0x17
        /*003a*/ 	.short	(.L_224 - .L_223)
.L_223:
        /*003c*/ 	.word	0x00000000
        /*0040*/ 	.short	0x0001
        /*0042*/ 	.short	0x0004
        /*0044*/ 	.byte	0x00, 0xf0, 0x11, 0x00


	//----- nvinfo : EIATTR_KPARAM_INFO
	.align		4
.L_224:
        /*0048*/ 	.byte	0x04, 0x17
        /*004a*/ 	.short	(.L_226 - .L_225)
.L_225:
        /*004c*/ 	.word	0x00000000
        /*0050*/ 	.short	0x0000
        /*0052*/ 	.short	0x0000
        /*0054*/ 	.byte	0x00, 0xf0, 0x11, 0x00


	//----- nvinfo : EIATTR_SPARSE_MMA_MASK
	.align		4
.L_226:
        /*0058*/ 	.byte	0x03, 0x50
        /*005a*/ 	.short	0x0000


	//----- nvinfo : EIATTR_MAXREG_COUNT
	.align		4
        /*005c*/ 	.byte	0x03, 0x1b
        /*005e*/ 	.short	0x00ff


	//----- nvinfo : EIATTR_MERCURY_ISA_VERSION
	.align		4
        /*0060*/ 	.byte	0x03, 0x5f
        /*0062*/ 	.short	0x0101


	//----- nvinfo : EIATTR_VRC_CTA_INIT_COUNT
	.align		4
        /*0064*/ 	.byte	0x02, 0x4a
	.zero		1
	.zero		1


	//----- nvinfo : EIATTR_EXIT_INSTR_OFFSETS
	.align		4
        /*0068*/ 	.byte	0x04, 0x1c
        /*006a*/ 	.short	(.L_228 - .L_227)


	//   ....[0]....
.L_227:
        /*006c*/ 	.word	0x00000070


	//   ....[1]....
        /*0070*/ 	.word	0x00000420


	//----- nvinfo : EIATTR_CRS_STACK_SIZE
	.align		4
.L_228:
        /*0074*/ 	.byte	0x04, 0x1e
        /*0076*/ 	.short	(.L_230 - .L_229)
.L_229:
        /*0078*/ 	.word	0x00000000


	//----- nvinfo : EIATTR_CBANK_PARAM_SIZE
	.align		4
.L_230:
        /*007c*/ 	.byte	0x03, 0x19
        /*007e*/ 	.short	0x0020


	//----- nvinfo : EIATTR_PARAM_CBANK
	.align		4
        /*0080*/ 	.byte	0x04, 0x0a
        /*0082*/ 	.short	(.L_232 - .L_231)
	.align		4
.L_231:
        /*0084*/ 	.word	index@(.nv.constant0._Z14fftShiftDoubleiiiPdP7double2)
        /*0088*/ 	.short	0x0380
        /*008a*/ 	.short	0x0020


	//----- nvinfo : EIATTR_SW_WAR
	.align		4
.L_232:
        /*008c*/ 	.byte	0x04, 0x36
        /*008e*/ 	.short	(.L_234 - .L_233)
.L_233:
        /*0090*/ 	.word	0x00000008
.L_234:


//--------------------- .nv.info._Z8fftShiftiiiP7double2S0_ --------------------------
	.section	.nv.info._Z8fftShiftiiiP7double2S0_,"",@"SHT_CUDA_INFO"
	.sectionflags	@""
	.align	4


	//----- nvinfo : EIATTR_CUDA_API_VERSION
	.align		4
        /*0000*/ 	.byte	0x04, 0x37
        /*0002*/ 	.short	(.L_236 - .L_235)
.L_235:
        /*0004*/ 	.word	0x00000082


	//----- nvinfo : EIATTR_KPARAM_INFO
	.align		4
.L_236:
        /*0008*/ 	.byte	0x04, 0x17
        /*000a*/ 	.short	(.L_238 - .L_237)
.L_237:
        /*000c*/ 	.word	0x00000000
        /*0010*/ 	.short	0x0004
        /*0012*/ 	.short	0x0018
        /*0014*/ 	.byte	0x00, 0xf5, 0x21, 0x00


	//----- nvinfo : EIATTR_KPARAM_INFO
	.align		4
.L_238:
        /*0018*/ 	.byte	0x04, 0x17
        /*001a*/ 	.short	(.L_240 - .L_239)
.L_239:
        /*001c*/ 	.word	0x00000000
        /*0020*/ 	.short	0x0003
        /*0022*/ 	.short	0x0010
        /*0024*/ 	.byte	0x00, 0xf5, 0x21, 0x00


	//----- nvinfo : EIATTR_KPARAM_INFO
	.align		4
.L_240:
        /*0028*/ 	.byte	0x04, 0x17
        /*002a*/ 	.short	(.L_242 - .L_241)
.L_241:
        /*002c*/ 	.word	0x00000000
        /*0030*/ 	.short	0x0002
        /*0032*/ 	.short	0x0008
        /*0034*/ 	.byte	0x00, 0xf0, 0x11, 0x00


	//----- nvinfo : EIATTR_KPARAM_INFO
	.align		4
.L_242:
        /*0038*/ 	.byte	0x04, 0x17
        /*003a*/ 	.short	(.L_244 - .L_243)
.L_243:
        /*003c*/ 	.word	0x00000000
        /*0040*/ 	.short	0x0001
        /*0042*/ 	.short	0x0004
        /*0044*/ 	.byte	0x00, 0xf0, 0x11, 0x00


	//----- nvinfo : EIATTR_KPARAM_INFO
	.align		4
.L_244:
        /*0048*/ 	.byte	0x04, 0x17
        /*004a*/ 	.short	(.L_246 - .L_245)
.L_245:
        /*004c*/ 	.word	0x00000000
        /*0050*/ 	.short	0x0000
        /*0052*/ 	.short	0x0000
        /*0054*/ 	.byte	0x00, 0xf0, 0x11, 0x00


	//----- nvinfo : EIATTR_SPARSE_MMA_MASK
	.align		4
.L_246:
        /*0058*/ 	.byte	0x03, 0x50
        /*005a*/ 	.short	0x0000


	//----- nvinfo : EIATTR_MAXREG_COUNT
	.align		4
        /*005c*/ 	.byte	0x03, 0x1b
        /*005e*/ 	.short	0x00ff


	//----- nvinfo : EIATTR_MERCURY_ISA_VERSION
	.align		4
        /*0060*/ 	.byte	0x03, 0x5f
        /*0062*/ 	.short	0x0101


	//----- nvinfo : EIATTR_VRC_CTA_INIT_COUNT
	.align		4
        /*0064*/ 	.byte	0x02, 0x4a
	.zero		1
	.zero		1


	//----- nvinfo : EIATTR_EXIT_INSTR_OFFSETS
	.align		4
        /*0068*/ 	.byte	0x04, 0x1c
        /*006a*/ 	.short	(.L_248 - .L_247)


	//   ....[0]....
.L_247:
        /*006c*/ 	.word	0x00000070


	//   ....[1]....
        /*0070*/ 	.word	0x00000410


	//----- nvinfo : EIATTR_CRS_STACK_SIZE
	.align		4
.L_248:
        /*0074*/ 	.byte	0x04, 0x1e
        /*0076*/ 	.short	(.L_250 - .L_249)
.L_249:
        /*0078*/ 	.word	0x00000000


	//----- nvinfo : EIATTR_CBANK_PARAM_SIZE
	.align		4
.L_250:
        /*007c*/ 	.byte	0x03, 0x19
        /*007e*/ 	.short	0x0020


	//----- nvinfo : EIATTR_PARAM_CBANK
	.align		4
        /*0080*/ 	.byte	0x04, 0x0a
        /*0082*/ 	.short	(.L_252 - .L_251)
	.align		4
.L_251:
        /*0084*/ 	.word	index@(.nv.constant0._Z8fftShiftiiiP7double2S0_)
        /*0088*/ 	.short	0x0380
        /*008a*/ 	.short	0x0020


	//----- nvinfo : EIATTR_SW_WAR
	.align		4
.L_252:
        /*008c*/ 	.byte	0x04, 0x36
        /*008e*/ 	.short	(.L_254 - .L_253)
.L_253:
        /*0090*/ 	.word	0x00000008
.L_254:


//--------------------- .nv.info._Z10cropFringeiiiP7double2S0_ii --------------------------
	.section	.nv.info._Z10cropFringeiiiP7double2S0_ii,"",@"SHT_CUDA_INFO"
	.sectionflags	@""
	.align	4


	//----- nvinfo : EIATTR_CUDA_API_VERSION
	.align		4
        /*0000*/ 	.byte	0x04, 0x37
        /*0002*/ 	.short	(.L_256 - .L_255)
.L_255:
        /*0004*/ 	.word	0x00000082


	//----- nvinfo : EIATTR_KPARAM_INFO
	.align		4
.L_256:
        /*0008*/ 	.byte	0x04, 0x17
        /*000a*/ 	.short	(.L_258 - .L_257)
.L_257:
        /*000c*/ 	.word	0x00000000
        /*0010*/ 	.short	0x0006
        /*0012*/ 	.short	0x0024
        /*0014*/ 	.byte	0x00, 0xf0, 0x11, 0x00


	//----- nvinfo : EIATTR_KPARAM_INFO
	.align		4
.L_258:
        /*0018*/ 	.byte	0x04, 0x17
        /*001a*/ 	.short	(.L_260 - .L_259)
.L_259:
        /*001c*/ 	.word	0x00000000
        /*0020*/ 	.short	0x0005
        /*0022*/ 	.short	0x0020
        /*0024*/ 	.byte	0x00, 0xf0, 0x11, 0x00


	//----- nvinfo : EIATTR_KPARAM_INFO
	.align		4
.L_260:
        /*0028*/ 	.byte	0x04, 0x17
        /*002a*/ 	.short	(.L_262 - .L_261)
.L_261:
        /*002c*/ 	.word	0x00000000
        /*0030*/ 	.short	0x0004
        /*0032*/ 	.short	0x0018
        /*0034*/ 	.byte	0x00, 0xf5, 0x21, 0x00


	//----- nvinfo : EIATTR_KPARAM_INFO
	.align		4
.L_262:
        /*0038*/ 	.byte	0x04, 0x17
        /*003a*/ 	.short	(.L_264 - .L_263)
.L_263:
        /*003c*/ 	.word	0x00000000
        /*0040*/ 	.short	0x0003
        /*0042*/ 	.short	0x0010
        /*0044*/ 	.byte	0x00, 0xf5, 0x21, 0x00


	//----- nvinfo : EIATTR_KPARAM_INFO
	.align		4
.L_264:
        /*0048*/ 	.byte	0x04, 0x17
        /*004a*/ 	.short	(.L_266 - .L_265)
.L_265:
        /*004c*/ 	.word	0x00000000
        /*0050*/ 	.short	0x0002
        /*0052*/ 	.short	0x0008
        /*0054*/ 	.byte	0x00, 0xf0, 0x11, 0x00


	//----- nvinfo : EIATTR_KPARAM_INFO
	.align		4
.L_266:
        /*0058*/ 	.byte	0x04, 0x17
        /*005a*/ 	.short	(.L_268 - .L_267)
.L_267:
        /*005c*/ 	.word	0x00000000
        /*0060*/ 	.short	0x0001
        /*0062*/ 	.short	0x0004
        /*0064*/ 	.byte	0x00, 0xf0, 0x11, 0x00


	//----- nvinfo : EIATTR_KPARAM_INFO
	.align		4
.L_268:
        /*0068*/ 	.byte	0x04, 0x17
        /*006a*/ 	.short	(.L_270 - .L_269)
.L_269:
        /*006c*/ 	.word	0x00000000
        /*0070*/ 	.short	0x0000
        /*0072*/ 	.short	0x0000
        /*0074*/ 	.byte	0x00, 0xf0, 0x11, 0x00


	//----- nvinfo : EIATTR_SPARSE_MMA_MASK
	.align		4
.L_270:
        /*0078*/ 	.byte	0x03, 0x50
        /*007a*/ 	.short	0x0000


	//----- nvinfo : EIATTR_MAXREG_COUNT
	.align		4
        /*007c*/ 	.byte	0x03, 0x1b
        /*007e*/ 	.short	0x00ff


	//----- nvinfo : EIATTR_MERCURY_ISA_VERSION
	.align		4
        /*0080*/ 	.byte	0x03, 0x5f
        /*0082*/ 	.short	0x0101


	//----- nvinfo : EIATTR_VRC_CTA_INIT_COUNT
	.align		4
        /*0084*/ 	.byte	0x02, 0x4a
	.zero		1
	.zero		1


	//----- nvinfo : EIATTR_EXIT_INSTR_OFFSETS
	.align		4
        /*0088*/ 	.byte	0x04, 0x1c
        /*008a*/ 	.short	(.L_272 - .L_271)


	//   ....[0]....
.L_271:
        /*008c*/ 	.word	0x00000070


	//   ....[1]....
        /*0090*/ 	.word	0x00000500


	//   ....[2]....
        /*0094*/ 	.word	0x00000670


	//   ....[3]....
        /*0098*/ 	.word	0x000006c0


	//----- nvinfo : EIATTR_CRS_STACK_SIZE
	.align		4
.L_272:
        /*009c*/ 	.byte	0x04, 0x1e
        /*009e*/ 	.short	(.L_274 - .L_273)
.L_273:
        /*00a0*/ 	.word	0x00000000


	//----- nvinfo : EIATTR_CBANK_PARAM_SIZE
	.align		4
.L_274:
        /*00a4*/ 	.byte	0x03, 0x19
        /*00a6*/ 	.short	0x0028


	//----- nvinfo : EIATTR_PARAM_CBANK
	.align		4
        /*00a8*/ 	.byte	0x04, 0x0a
        /*00aa*/ 	.short	(.L_276 - .L_275)
	.align		4
.L_275:
        /*00ac*/ 	.word	index@(.nv.constant0._Z10cropFringeiiiP7double2S0_ii)
        /*00b0*/ 	.short	0x0380
        /*00b2*/ 	.short	0x0028


	//----- nvinfo : EIATTR_SW_WAR
	.align		4
.L_276:
        /*00b4*/ 	.byte	0x04, 0x36
        /*00b6*/ 	.short	(.L_278 - .L_277)
.L_277:
        /*00b8*/ 	.word	0x00000008
.L_278:


//--------------------- .nv.info._Z21convertToCufftComplexiiiPdS_P7double2bii --------------------------
	.section	.nv.info._Z21convertToCufftComplexiiiPdS_P7double2bii,"",@"SHT_CUDA_INFO"
	.sectionflags	@""
	.align	4


	//----- nvinfo : EIATTR_CUDA_API_VERSION
	.align		4
        /*0000*/ 	.byte	0x04, 0x37
        /*0002*/ 	.short	(.L_280 - .L_279)
.L_279:
        /*0004*/ 	.word	0x00000082


	//----- nvinfo : EIATTR_KPARAM_INFO
	.align		4
.L_280:
        /*0008*/ 	.byte	0x04, 0x17
        /*000a*/ 	.short	(.L_282 - .L_281)
.L_281:
        /*000c*/ 	.word	0x00000000
        /*0010*/ 	.short	0x0008
        /*0012*/ 	.short	0x0030
        /*0014*/ 	.byte	0x00, 0xf0, 0x11, 0x00


	//----- nvinfo : EIATTR_KPARAM_INFO
	.align		4
.L_282:
        /*0018*/ 	.byte	0x04, 0x17
        /*001a*/ 	.short	(.L_284 - .L_283)
.L_283:
        /*001c*/ 	.word	0x00000000
        /*0020*/ 	.short	0x0007
        /*0022*/ 	.short	0x002c
        /*0024*/ 	.byte	0x00, 0xf0, 0x11, 0x00


	//----- nvinfo : EIATTR_KPARAM_INFO
	.align		4
.L_284:
        /*0028*/ 	.byte	0x04, 0x17
        /*002a*/ 	.short	(.L_286 - .L_285)
.L_285:
        /*002c*/ 	.word	0x00000000
        /*0030*/ 	.short	0x0006
        /*0032*/ 	.short	0x0028
        /*0034*/ 	.byte	0x00, 0xf0, 0x05, 0x00


	//----- nvinfo : EIATTR_KPARAM_INFO
	.align		4
.L_286:
        /*0038*/ 	.byte	0x04, 0x17
        /*003a*/ 	.short	(.L_288 - .L_287)
.L_287:
        /*003c*/ 	.word	0x00000000
        /*0040*/ 	.short	0x0005
        /*0042*/ 	.short	0x0020
        /*0044*/ 	.byte	0x00, 0xf5, 0x21, 0x00


	//----- nvinfo : EIATTR_KPARAM_INFO
	.align		4
.L_288:
        /*0048*/ 	.byte	0x04, 0x17
        /*004a*/ 	.short	(.L_290 - .L_289)
.L_289:
        /*004c*/ 	.word	0x00000000
        /*0050*/ 	.short	0x0004
        /*0052*/ 	.short	0x0018
        /*0054*/ 	.byte	0x00, 0xf5, 0x21, 0x00


	//----- nvinfo : EIATTR_KPARAM_INFO
	.align		4
.L_290:
        /*0058*/ 	.byte	0x04, 0x17
        /*005a*/ 	.short	(.L_292 - .L_291)
.L_291:
        /*005c*/ 	.word	0x00000000
        /*0060*/ 	.short	0x0003
        /*0062*/ 	.short	0x0010
        /*0064*/ 	.byte	0x00, 0xf5, 0x21, 0x00


	//----- nvinfo : EIATTR_KPARAM_INFO
	.align		4
.L_292:
        /*0068*/ 	.byte	0x04, 0x17
        /*006a*/ 	.short	(.L_294 - .L_293)
.L_293:
        /*006c*/ 	.word	0x00000000
        /*0070*/ 	.short	0x0002
        /*0072*/ 	.short	0x0008
        /*0074*/ 	.byte	0x00, 0xf0, 0x11, 0x00


	//----- nvinfo : EIATTR_KPARAM_INFO
	.align		4
.L_294:
        /*0078*/ 	.byte	0x04, 0x17
        /*007a*/ 	.short	(.L_296 - .L_295)
.L_295:
        /*007c*/ 	.word	0x00000000
        /*0080*/ 	.short	0x0001
        /*0082*/ 	.short	0x0004
        /*0084*/ 	.byte	0x00, 0xf0, 0x11, 0x00


	//----- nvinfo : EIATTR_KPARAM_INFO
	.align		4
.L_296:
        /*0088*/ 	.byte	0x04, 0x17
        /*008a*/ 	.short	(.L_298 - .L_297)
.L_297:
        /*008c*/ 	.word	0x00000000
        /*0090*/ 	.short	0x0000
        /*0092*/ 	.short	0x0000
        /*0094*/ 	.byte	0x00, 0xf0, 0x11, 0x00


	//----- nvinfo : EIATTR_SPARSE_MMA_MASK
	.align		4
.L_298:
        /*0098*/ 	.byte	0x03, 0x50
        /*009a*/ 	.short	0x0000


	//----- nvinfo : EIATTR_MAXREG_COUNT
	.align		4
        /*009c*/ 	.byte	0x03, 0x1b
        /*009e*/ 	.short	0x00ff


	//----- nvinfo : EIATTR_MERCURY_ISA_VERSION
	.align		4
        /*00a0*/ 	.byte	0x03, 0x5f
        /*00a2*/ 	.short	0x0101


	//----- nvinfo : EIATTR_VRC_CTA_INIT_COUNT
	.align		4
        /*00a4*/ 	.byte	0x02, 0x4a
	.zero		1
	.zero		1


	//----- nvinfo : EIATTR_EXIT_INSTR_OFFSETS
	.align		4
        /*00a8*/ 	.byte	0x04, 0x1c
        /*00aa*/ 	.short	(.L_300 - .L_299)


	//   ....[0]....
.L_299:
        /*00ac*/ 	.word	0x00000070


	//   ....[1]....
        /*00b0*/ 	.word	0x000001f0


	//   ....[2]....
        /*00b4*/ 	.word	0x00000570


	//   ....[3]....
        /*00b8*/ 	.word	0x000005e0


	//----- nvinfo : EIATTR_CBANK_PARAM_SIZE
	.align		4
.L_300:
        /*00bc*/ 	.byte	0x03, 0x19
        /*00be*/ 	.short	0x0034


	//----- nvinfo : EIATTR_PARAM_CBANK
	.align		4
        /*00c0*/ 	.byte	0x04, 0x0a
        /*00c2*/ 	.short	(.L_302 - .L_301)
	.align		4
.L_301:
        /*00c4*/ 	.word	index@(.nv.constant0._Z21convertToCufftComplexiiiPdS_P7double2bii)
        /*00c8*/ 	.short	0x0380
        /*00ca*/ 	.short	0x0034


	//----- nvinfo : EIATTR_SW_WAR
	.align		4
.L_302:
        /*00cc*/ 	.byte	0x04, 0x36
        /*00ce*/ 	.short	(.L_304 - .L_303)
.L_303:
        /*00d0*/ 	.word	0x00000008
.L_304:


//--------------------- .nv.callgraph             --------------------------
	.section	.nv.callgraph,"",@"SHT_CUDA_CALLGRAPH"
	.align	4
	.sectionentsize	8
	.align		4
        /*0000*/ 	.word	0x00000000
	.align		4
        /*0004*/ 	.word	0xffffffff
	.align		4
        /*0008*/ 	.word	0x00000000
	.align		4
        /*000c*/ 	.word	0xfffffffe
	.align		4
        /*0010*/ 	.word	0x00000000
	.align		4
        /*0014*/ 	.word	0xfffffffd
	.align		4
        /*0018*/ 	.word	0x00000000
	.align		4
        /*001c*/ 	.word	0xfffffffc


//--------------------- .nv.constant4             --------------------------
	.section	.nv.constant4,"a",@progbits
	.align	8
	.align		8
.nv.constant4:
        /*0000*/ 	.dword	__cudart_i2opi_d


//--------------------- .text._Z26translation_sources_kernelP7double2PdS1_iidddddiidddd --------------------------
	.section	.text._Z26translation_sources_kernelP7double2PdS1_iidddddiidddd,"ax",@progbits
	.align	128
        .global         _Z26translation_sources_kernelP7double2PdS1_iidddddiidddd
        .type           _Z26translation_sources_kernelP7double2PdS1_iidddddiidddd,@function
        .size           _Z26translation_sources_kernelP7double2PdS1_iidddddiidddd,(.L_x_187 - _Z26translation_sources_kernelP7double2PdS1_iidddddiidddd)
        .other          _Z26translation_sources_kernelP7double2PdS1_iidddddiidddd,@"STO_CUDA_ENTRY STV_DEFAULT"
_Z26translation_sources_kernelP7double2PdS1_iidddddiidddd:
.text._Z26translation_sources_kernelP7double2PdS1_iidddddiidddd:
[----:B------:R-:W-:Y:S01]  /*0000*/  LDC R1, c[0x0][0x37c] ;  /* 0x0000df00ff017b82 */ /* 0x000fe20000000800 */
[----:B------:R-:W0:Y:S07]  /*0010*/  S2R R0, SR_TID.X ;  /* 0x0000000000007919 */ /* 0x000e2e0000002100 */
[----:B------:R-:W0:Y:S08]  /*0020*/  S2UR UR4, SR_CTAID.X ;  /* 0x00000000000479c3 */ /* 0x000e300000002500 */
[----:B------:R-:W0:Y:S08]  /*0030*/  LDC R5, c[0x0][0x360] ;  /* 0x0000d800ff057b82 */ /* 0x000e300000000800 */
[----:B------:R-:W1:Y:S01]  /*0040*/  LDC.64 R2, c[0x0][0x398] ;  /* 0x0000e600ff027b82 */ /* 0x000e620000000a00 */
[----:B0-----:R-:W-:-:S02]  /*0050*/  IMAD R0, R5, UR4, R0 ;  /* 0x0000000405007c24 */ /* 0x001fc4000f8e0200 */
[----:B-1----:R-:W-:-:S05]  /*0060*/  IMAD R5, R3, R2, RZ ;  /* 0x0000000203057224 */ /* 0x002fca00078e02ff */
[----:B------:R-:W-:-:S13]  /*0070*/  ISETP.GE.AND P0, PT, R0, R5, PT ;  /* 0x000000050000720c */ /* 0x000fda0003f06270 */
[----:B------:R-:W-:Y:S05]  /*0080*/  @P0 EXIT ;  /* 0x000000000000094d */ /* 0x000fea0003800000 */
[----:B------:R-:W-:Y:S01]  /*0090*/  IABS R5, R3 ;  /* 0x0000000300057213 */ /* 0x000fe20000000000 */
[----:B------:R-:W0:Y:S01]  /*00a0*/  LDCU.64 UR8, c[0x0][0x3c8] ;  /* 0x00007900ff0877ac */ /* 0x000e220008000a00 */
[----:B------:R-:W-:Y:S02]  /*00b0*/  IABS R4, R2 ;  /* 0x0000000200047213 */ /* 0x000fe40000000000 */
[----:B------:R-:W1:Y:S01]  /*00c0*/  I2F.RP R11, R5 ;  /* 0x00000005000b7306 */ /* 0x000e620000209400 */
[----:B------:R-:W-:Y:S02]  /*00d0*/  ISETP.GE.AND P1, PT, R0, RZ, PT ;  /* 0x000000ff0000720c */ /* 0x000fe40003f26270 */
[----:B------:R-:W-:-:S05]  /*00e0*/  ISETP.NE.AND P3, PT, R2, RZ, PT ;  /* 0x000000ff0200720c */ /* 0x000fca0003f65270 */
[----:B------:R-:W2:Y:S01]  /*00f0*/  I2F.RP R10, R4 ;  /* 0x00000004000a7306 */ /* 0x000ea20000209400 */
[----:B0-----:R-:W-:-:S07]  /*0100*/  UISETP.LT.AND UP2, UPT, URZ, UR8, UPT ;  /* 0x00000008ff00728c */ /* 0x001fce000bf41270 */
[----:B-1----:R-:W0:Y:S01]  /*0110*/  MUFU.RCP R11, R11 ;  /* 0x0000000b000b7308 */ /* 0x002e220000001000 */
[----:B------:R-:W-:Y:S02]  /*0120*/  UISETP.LT.AND UP1, UPT, URZ, UR8, UPT ;  /* 0x00000008ff00728c */ /* 0x000fe4000bf21270 */
[----:B------:R-:W-:Y:S02]  /*0130*/  UIADD3 UR4, UPT, UPT, -UR9, 0x1, URZ ;  /* 0x0000000109047890 */ /* 0x000fe4000fffe1ff */
[----:B------:R-:W-:Y:S02]  /*0140*/  UISETP.GE.AND UP0, UPT, UR9, 0x1, UPT ;  /* 0x000000010900788c */ /* 0x000fe4000bf06270 */
[----:B------:R-:W-:Y:S01]  /*0150*/  USEL UR7, URZ, UR8, UP2 ;  /* 0x00000008ff077287 */ /* 0x000fe20009000000 */
[----:B--2---:R-:W1:Y:S01]  /*0160*/  MUFU.RCP R10, R10 ;  /* 0x0000000a000a7308 */ /* 0x004e620000001000 */
[----:B------:R-:W-:Y:S02]  /*0170*/  USEL UR5, URZ, UR8, !UP1 ;  /* 0x00000008ff057287 */ /* 0x000fe4000c800000 */
[----:B------:R-:W-:-:S02]  /*0180*/  USEL UR4, UR4, 0x1, !UP0 ;  /* 0x0000000104047887 */ /* 0x000fc4000c000000 */
[----:B------:R-:W-:Y:S01]  /*0190*/  UIADD3 UR6, UPT, UPT, UR5, 0x1, URZ ;  /* 0x0000000105067890 */ /* 0x000fe2000fffe0ff */
[----:B0-----:R-:W-:Y:S01]  /*01a0*/  VIADD R6, R11, 0xffffffe ;  /* 0x0ffffffe0b067836 */ /* 0x001fe20000000000 */
[----:B------:R-:W-:-:S03]  /*01b0*/  IABS R11, R0 ;  /* 0x00000000000b7213 */ /* 0x000fc60000000000 */
[----:B------:R0:W2:Y:S01]  /*01c0*/  F2I.FTZ.U32.TRUNC.NTZ R7, R6 ;  /* 0x0000000600077305 */ /* 0x0000a2000021f000 */
[----:B-1----:R-:W-:-:S07]  /*01d0*/  VIADD R8, R10, 0xffffffe ;  /* 0x0ffffffe0a087836 */ /* 0x002fce0000000000 */
[----:B------:R1:W3:Y:S01]  /*01e0*/  F2I.FTZ.U32.TRUNC.NTZ R9, R8 ;  /* 0x0000000800097305 */ /* 0x0002e2000021f000 */
[----:B0-----:R-:W-:Y:S02]  /*01f0*/  IMAD.MOV.U32 R6, RZ, RZ, RZ ;  /* 0x000000ffff067224 */ /* 0x001fe400078e00ff */
[----:B--2---:R-:W-:Y:S02]  /*0200*/  IMAD.MOV R12, RZ, RZ, -R7 ;  /* 0x000000ffff0c7224 */ /* 0x004fe400078e0a07 */
[----:B-1----:R-:W-:Y:S02]  /*0210*/  IMAD.MOV.U32 R8, RZ, RZ, RZ ;  /* 0x000000ffff087224 */ /* 0x002fe400078e00ff */
[----:B------:R-:W-:Y:S02]  /*0220*/  IMAD R13, R12, R5, RZ ;  /* 0x000000050c0d7224 */ /* 0x000fe400078e02ff */
[----:B---3--:R-:W-:Y:S02]  /*0230*/  IMAD.MOV R15, RZ, RZ, -R9 ;  /* 0x000000ffff0f7224 */ /* 0x008fe400078e0a09 */
[----:B------:R-:W-:-:S04]  /*0240*/  IMAD.HI.U32 R6, R7, R13, R6 ;  /* 0x0000000d07067227 */ /* 0x000fc800078e0006 */
[----:B------:R-:W-:Y:S02]  /*0250*/  IMAD R7, R15, R4, RZ ;  /* 0x000000040f077224 */ /* 0x000fe400078e02ff */
[----:B------:R-:W-:-:S04]  /*0260*/  IMAD.HI.U32 R6, R6, R11, RZ ;  /* 0x0000000b06067227 */ /* 0x000fc800078e00ff */
[----:B------:R-:W-:-:S04]  /*0270*/  IMAD.HI.U32 R8, R9, R7, R8 ;  /* 0x0000000709087227 */ /* 0x000fc800078e0008 */
[----:B------:R-:W-:Y:S02]  /*0280*/  IMAD.MOV R10, RZ, RZ, -R6 ;  /* 0x000000ffff0a7224 */ /* 0x000fe400078e0a06 */
[----:B------:R-:W-:-:S04]  /*0290*/  IMAD.HI.U32 R8, R8, R11, RZ ;  /* 0x0000000b08087227 */ /* 0x000fc800078e00ff */
[----:B------:R-:W-:Y:S02]  /*02a0*/  IMAD.MOV R8, RZ, RZ, -R8 ;  /* 0x000000ffff087224 */ /* 0x000fe400078e0a08 */
[C-C-:B------:R-:W-:Y:S02]  /*02b0*/  IMAD R10, R5.reuse, R10, R11.reuse ;  /* 0x0000000a050a7224 */ /* 0x140fe400078e020b */
[C---:B------:R-:W-:Y:S01]  /*02c0*/  IMAD R7, R4.reuse, R8, R11 ;  /* 0x0000000804077224 */ /* 0x040fe200078e020b */
[----:B------:R-:W-:Y:S02]  /*02d0*/  VIMNMX R8, PT, PT, RZ, UR9, !PT ;  /* 0x00000009ff087c48 */ /* 0x000fe4000ffe0100 */
[----:B------:R-:W-:Y:S02]  /*02e0*/  ISETP.GT.U32.AND P5, PT, R5, R10, PT ;  /* 0x0000000a0500720c */ /* 0x000fe40003fa4070 */
[----:B------:R-:W-:Y:S01]  /*02f0*/  ISETP.GT.U32.AND P0, PT, R4, R7, PT ;  /* 0x000000070400720c */ /* 0x000fe20003f04070 */
[----:B------:R-:W-:-:S10]  /*0300*/  IMAD.IADD R9, R3, 0x1, -R8 ;  /* 0x0000000103097824 */ /* 0x000fd400078e0a08 */
[----:B------:R-:W-:Y:S01]  /*0310*/  @!P5 IMAD.IADD R10, R10, 0x1, -R5 ;  /* 0x000000010a0ad824 */ /* 0x000fe200078e0a05 */
[----:B------:R-:W-:Y:S01]  /*0320*/  @!P5 IADD3 R6, PT, PT, R6, 0x1, RZ ;  /* 0x000000010606d810 */ /* 0x000fe20007ffe0ff */
[----:B------:R-:W-:Y:S01]  /*0330*/  @!P0 IMAD.IADD R7, R7, 0x1, -R4 ;  /* 0x0000000107078824 */ /* 0x000fe200078e0a04 */
[----:B------:R-:W-:Y:S02]  /*0340*/  ISETP.GE.AND P0, PT, R9, UR4, PT ;  /* 0x0000000409007c0c */ /* 0x000fe4000bf06270 */
[----:B------:R-:W-:Y:S02]  /*0350*/  ISETP.GE.U32.AND P4, PT, R10, R5, PT ;  /* 0x000000050a00720c */ /* 0x000fe40003f86070 */
[----:B------:R-:W-:Y:S02]  /*0360*/  ISETP.GT.U32.AND P6, PT, R4, R7, PT ;  /* 0x000000070400720c */ /* 0x000fe40003fc4070 */
[----:B------:R-:W-:Y:S01]  /*0370*/  LOP3.LUT R5, R0, R3, RZ, 0x3c, !PT ;  /* 0x0000000300057212 */ /* 0x000fe200078e3cff */
[----:B------:R-:W-:-:S03]  /*0380*/  VIADD R0, R2, UR7 ;  /* 0x0000000702007c36 */ /* 0x000fc60008000000 */
[----:B------:R-:W-:Y:S02]  /*0390*/  ISETP.GE.AND P2, PT, R5, RZ, PT ;  /* 0x000000ff0500720c */ /* 0x000fe40003f46270 */
[----:B------:R-:W-:-:S03]  /*03a0*/  ISETP.LT.OR P0, PT, R0, UR6, !P0 ;  /* 0x0000000600007c0c */ /* 0x000fc6000c701670 */
[----:B------:R-:W-:Y:S01]  /*03b0*/  @P4 VIADD R6, R6, 0x1 ;  /* 0x0000000106064836 */ /* 0x000fe20000000000 */
[----:B------:R-:W-:Y:S01]  /*03c0*/  ISETP.NE.AND P4, PT, R3, RZ, PT ;  /* 0x000000ff0300720c */ /* 0x000fe20003f85270 */
[----:B------:R-:W-:Y:S02]  /*03d0*/  @!P6 IMAD.IADD R7, R7, 0x1, -R4 ;  /* 0x000000010707e824 */ /* 0x000fe400078e0a04 */
[----:B------:R-:W-:Y:S02]  /*03e0*/  IMAD.MOV.U32 R4, RZ, RZ, R6 ;  /* 0x000000ffff047224 */ /* 0x000fe400078e0006 */
[----:B------:R-:W-:Y:S02]  /*03f0*/  IMAD.MOV.U32 R5, RZ, RZ, R7 ;  /* 0x000000ffff057224 */ /* 0x000fe400078e0007 */
[----:B------:R-:W-:Y:S02]  /*0400*/  @!P2 IMAD.MOV R4, RZ, RZ, -R4 ;  /* 0x000000ffff04a224 */ /* 0x000fe400078e0a04 */
[----:B------:R-:W-:Y:S01]  /*0410*/  @!P1 IMAD.MOV R5, RZ, RZ, -R5 ;  /* 0x000000ffff059224 */ /* 0x000fe200078e0a05 */
[----:B------:R-:W-:Y:S01]  /*0420*/  @!P3 LOP3.LUT R5, RZ, R2, RZ, 0x33, !PT ;  /* 0x00000002ff05b212 */ /* 0x000fe200078e33ff */
[----:B------:R-:W-:Y:S06]  /*0430*/  @P0 EXIT ;  /* 0x000000000000094d */ /* 0x000fec0003800000 */
[----:B------:R-:W-:Y:S01]  /*0440*/  UIADD3 UR4, UPT, UPT, UR4, -0x1, URZ ;  /* 0xffffffff04047890 */ /* 0x000fe2000fffe0ff */
[----:B------:R-:W-:Y:S02]  /*0450*/  @!P4 LOP3.LUT R4, RZ, R3, RZ, 0x33, !PT ;  /* 0x00000003ff04c212 */ /* 0x000fe400078e33ff */
[----:B------:R-:W-:-:S04]  /*0460*/  ISETP.GE.AND P0, PT, R5, UR5, PT ;  /* 0x0000000505007c0c */ /* 0x000fc8000bf06270 */
[----:B------:R-:W-:-:S04]  /*0470*/  ISETP.LT.OR P0, PT, R4, UR4, !P0 ;  /* 0x0000000404007c0c */ /* 0x000fc8000c701670 */
[----:B------:R-:W-:-:S04]  /*0480*/  ISETP.GE.OR P0, PT, R4, R9, P0 ;  /* 0x000000090400720c */ /* 0x000fc80000706670 */
[----:B------:R-:W-:-:S13]  /*0490*/  ISETP.GE.OR P0, PT, R5, R0, P0 ;  /* 0x000000000500720c */ /* 0x000fda0000706670 */
[----:B------:R-:W-:Y:S05]  /*04a0*/  @P0 EXIT ;  /* 0x000000000000094d */ /* 0x000fea0003800000 */
[----:B------:R-:W0:Y:S01]  /*04b0*/  LDC R12, c[0x0][0x3a4] ;  /* 0x0000e900ff0c7b82 */ /* 0x000e220000000800 */
[----:B------:R-:W-:Y:S02]  /*04c0*/  VIADD R13, R5, -UR8 ;  /* 0x80000008050d7c36 */ /* 0x000fe40008000000 */
[----:B------:R-:W-:-:S03]  /*04d0*/  VIADD R0, R4, UR9 ;  /* 0x0000000904007c36 */ /* 0x000fc60008000000 */
[----:B------:R-:W-:Y:S02]  /*04e0*/  ISETP.GE.AND P2, PT, R13, R2, PT ;  /* 0x000000020d00720c */ /* 0x000fe40003f46270 */
[----:B------:R-:W1:Y:S01]  /*04f0*/  LDC.64 R10, c[0x0][0x3a0] ;  /* 0x0000e800ff0a7b82 */ /* 0x000e620000000a00 */
[C---:B------:R-:W-:Y:S02]  /*0500*/  ISETP.GE.AND P1, PT, R0.reuse, R3, PT ;  /* 0x000000030000720c */ /* 0x040fe40003f26270 */
[----:B------:R-:W-:-:S08]  /*0510*/  ISETP.GE.AND P0, PT, R0, RZ, PT ;  /* 0x000000ff0000720c */ /* 0x000fd00003f06270 */
[----:B------:R-:W-:-:S03]  /*0520*/  @P2 IADD3 R13, PT, PT, R2, -0x1, RZ ;  /* 0xffffffff020d2810 */ /* 0x000fc60007ffe0ff */
[----:B------:R-:W-:Y:S01]  /*0530*/  @P1 VIADD R0, R3, 0xffffffff ;  /* 0xffffffff03001836 */ /* 0x000fe20000000000 */
[----:B------:R-:W-:Y:S01]  /*0540*/  ISETP.GE.AND P1, PT, R5, UR8, PT ;  /* 0x0000000805007c0c */ /* 0x000fe2000bf26270 */
[----:B0-----:R-:W1:Y:S01]  /*0550*/  MUFU.RCP64H R7, R12 ;  /* 0x0000000c00077308 */ /* 0x001e620000001800 */
[----:B------:R-:W-:Y:S02]  /*0560*/  VIADD R6, R12, 0x300402 ;  /* 0x003004020c067836 */ /* 0x000fe40000000000 */
[----:B------:R-:W-:Y:S02]  /*0570*/  SEL R3, R0, RZ, P0 ;  /* 0x000000ff00037207 */ /* 0x000fe40000000000 */
[----:B------:R-:W-:Y:S02]  /*0580*/  SEL R0, R13, RZ, P1 ;  /* 0x000000ff0d007207 */ /* 0x000fe40000800000 */
[----:B------:R-:W-:-:S03]  /*0590*/  FSETP.GEU.AND P2, PT, |R6|, 5.8789094863358348022e-39, PT ;  /* 0x004004020600780b */ /* 0x000fc60003f4e200 */
[----:B------:R-:W-:Y:S01]  /*05a0*/  IMAD R0, R3, R2, R0 ;  /* 0x0000000203007224 */ /* 0x000fe200078e0200 */
[----:B-1----:R-:W-:-:S08]  /*05b0*/  DFMA R8, R6, -R10, 1 ;  /* 0x3ff000000608742b */ /* 0x002fd0000000080a */
[----:B------:R-:W-:-:S08]  /*05c0*/  DFMA R8, R8, R8, R8 ;  /* 0x000000080808722b */ /* 0x000fd00000000008 */
[----:B------:R-:W-:-:S08]  /*05d0*/  DFMA R8, R6, R8, R6 ;  /* 0x000000080608722b */ /* 0x000fd00000000006 */
[----:B------:R-:W-:-:S08]  /*05e0*/  DFMA R10, R8, -R10, 1 ;  /* 0x3ff00000080a742b */ /* 0x000fd0000000080a */
[----:B------:R-:W-:Y:S01]  /*05f0*/  DFMA R6, R8, R10, R8 ;  /* 0x0000000a0806722b */ /* 0x000fe20000000008 */
[----:B------:R-:W-:Y:S10]  /*0600*/  @P2 BRA `(.L_x_0) ;  /* 0x0000000000202947 */ /* 0x000ff40003800000 */
[----:B------:R-:W0:Y:S01]  /*0610*/  LDC R8, c[0x0][0x3a0] ;  /* 0x0000e800ff087b82 */ /* 0x000e220000000800 */
[----:B------:R-:W-:Y:S02]  /*0620*/  LOP3.LUT R12, R12, 0x7fffffff, RZ, 0xc0, !PT ;  /* 0x7fffffff0c0c7812 */ /* 0x000fe400078ec0ff */
[----:B------:R-:W-:-:S03]  /*0630*/  MOV R14, 0x670 ;  /* 0x00000670000e7802 */ /* 0x000fc60000000f00 */
[----:B------:R-:W-:Y:S02]  /*0640*/  VIADD R12, R12, 0xfff00000 ;  /* 0xfff000000c0c7836 */ /* 0x000fe40000000000 */
[----:B------:R-:W1:Y:S05]  /*0650*/  LDC R9, c[0x0][0x3a4] ;  /* 0x0000e900ff097b82 */ /* 0x000e6a0000000800 */
[----:B01----:R-:W-:Y:S05]  /*0660*/  CALL.REL.NOINC `($__internal_0_$__cuda_sm20_dblrcp_rn_slowpath_v3) ;  /* 0x00000008005c7944 */ /* 0x003fea0003c00000 */
[----:B------:R-:W-:Y:S02]  /*0670*/  IMAD.MOV.U32 R6, RZ, RZ, R8 ;  /* 0x000000ffff067224 */ /* 0x000fe400078e0008 */
[----:B------:R-:W-:-:S07]  /*0680*/  IMAD.MOV.U32 R7, RZ, RZ, R9 ;  /* 0x000000ffff077224 */ /* 0x000fce00078e0009 */
.L_x_0:
[----:B------:R-:W0:Y:S01]  /*0690*/  LDC R14, c[0x0][0x3b4] ;  /* 0x0000ed00ff0e7b82 */ /* 0x000e220000000800 */
[----:B------:R-:W-:-:S07]  /*06a0*/  DMUL R6, R6, 0.5 ;  /* 0x3fe0000006067828 */ /* 0x000fce0000000000 */
[----:B------:R-:W1:Y:S01]  /*06b0*/  LDC.64 R12, c[0x0][0x3b0] ;  /* 0x0000ec00ff0c7b82 */ /* 0x000e620000000a00 */
[----:B0-----:R-:W1:Y:S01]  /*06c0*/  MUFU.RCP64H R9, R14 ;  /* 0x0000000e00097308 */ /* 0x001e620000001800 */
[----:B------:R-:W-:-:S05]  /*06d0*/  VIADD R8, R14, 0x300402 ;  /* 0x003004020e087836 */ /* 0x000fca0000000000 */
[----:B------:R-:W-:Y:S01]  /*06e0*/  FSETP.GEU.AND P0, PT, |R8|, 5.8789094863358348022e-39, PT ;  /* 0x004004020800780b */ /* 0x000fe20003f0e200 */
[----:B-1----:R-:W-:-:S08]  /*06f0*/  DFMA R2, R8, -R12, 1 ;  /* 0x3ff000000802742b */ /* 0x002fd0000000080c */
[----:B------:R-:W-:-:S08]  /*0700*/  DFMA R2, R2, R2, R2 ;  /* 0x000000020202722b */ /* 0x000fd00000000002 */
[----:B------:R-:W-:Y:S02]  /*0710*/  DFMA R10, R8, R2, R8 ;  /* 0x00000002080a722b */ /* 0x000fe40000000008 */
[----:B------:R0:W1:Y:S06]  /*0720*/  I2F.F64.U32 R2, R5 ;  /* 0x0000000500027312 */ /* 0x00006c0000201800 */
[----:B------:R-:W-:-:S08]  /*0730*/  DFMA R12, R10, -R12, 1 ;  /* 0x3ff000000a0c742b */ /* 0x000fd0000000080c */
[----:B------:R-:W-:Y:S01]  /*0740*/  DFMA R8, R10, R12, R10 ;  /* 0x0000000c0a08722b */ /* 0x000fe2000000000a */
[----:B01----:R-:W-:Y:S10]  /*0750*/  @P0 BRA `(.L_x_1) ;  /* 0x0000000000180947 */ /* 0x003ff40003800000 */
[----:B------:R-:W0:Y:S01]  /*0760*/  LDC R8, c[0x0][0x3b0] ;  /* 0x0000ec00ff087b82 */ /* 0x000e220000000800 */
[----:B------:R-:W-:Y:S02]  /*0770*/  LOP3.LUT R12, R14, 0x7fffffff, RZ, 0xc0, !PT ;  /* 0x7fffffff0e0c7812 */ /* 0x000fe400078ec0ff */
[----:B------:R-:W-:-:S03]  /*0780*/  MOV R14, 0x7c0 ;  /* 0x000007c0000e7802 */ /* 0x000fc60000000f00 */
[----:B------:R-:W-:Y:S02]  /*0790*/  VIADD R12, R12, 0xfff00000 ;  /* 0xfff000000c0c7836 */ /* 0x000fe40000000000 */
[----:B------:R-:W1:Y:S05]  /*07a0*/  LDC R9, c[0x0][0x3b4] ;  /* 0x0000ed00ff097b82 */ /* 0x000e6a0000000800 */
[----:B01----:R-:W-:Y:S05]  /*07b0*/  CALL.REL.NOINC `($__internal_0_$__cuda_sm20_dblrcp_rn_slowpath_v3) ;  /* 0x0000000800087944 */ /* 0x003fea0003c00000 */
.L_x_1:
[----:B------:R-:W0:Y:S01]  /*07c0*/  LDC R16, c[0x0][0x3ac] ;  /* 0x0000eb00ff107b82 */ /* 0x000e220000000800 */
[----:B------:R-:W-:-:S07]  /*07d0*/  DFMA R2, R2, R8, -R6 ;  /* 0x000000080202722b */ /* 0x000fce0000000806 */
[----:B------:R-:W1:Y:S01]  /*07e0*/  LDC.64 R14, c[0x0][0x3a8] ;  /* 0x0000ea00ff0e7b82 */ /* 0x000e620000000a00 */
[----:B0-----:R-:W1:Y:S01]  /*07f0*/  MUFU.RCP64H R11, R16 ;  /* 0x00000010000b7308 */ /* 0x001e620000001800 */
[----:B------:R-:W-:-:S05]  /*0800*/  VIADD R10, R16, 0x300402 ;  /* 0x00300402100a7836 */ /* 0x000fca0000000000 */
[----:B------:R-:W-:Y:S01]  /*0810*/  FSETP.GEU.AND P0, PT, |R10|, 5.8789094863358348022e-39, PT ;  /* 0x004004020a00780b */ /* 0x000fe20003f0e200 */
        /* <DEDUP_REMOVED lines=14> */
.L_x_2:
[----:B------:R-:W0:Y:S08]  /*0900*/  LDC R14, c[0x0][0x3bc] ;  /* 0x0000ef00ff0e7b82 */ /* 0x000e300000000800 */
        /* <DEDUP_REMOVED lines=12> */
[----:B------:R-:W-:Y:S02]  /*09d0*/  MOV R14, 0xa10 ;  /* 0x00000a10000e7802 */ /* 0x000fe40000000f00 */
[----:B------:R-:W-:-:S03]  /*09e0*/  IADD3 R12, PT, PT, R12, -0x100000, RZ ;  /* 0xfff000000c0c7810 */ /* 0x000fc60007ffe0ff */
[----:B------:R-:W1:Y:S04]  /*09f0*/  LDC R9, c[0x0][0x3bc] ;  /* 0x0000ef00ff097b82 */ /* 0x000e680000000800 */
[----:B01----:R-:W-:Y:S05]  /*0a00*/  CALL.REL.NOINC `($__internal_0_$__cuda_sm20_dblrcp_rn_slowpath_v3) ;  /* 0x0000000400747944 */ /* 0x003fea0003c00000 */
[----:B------:R-:W-:Y:S02]  /*0a10*/  IMAD.MOV.U32 R12, RZ, RZ, R8 ;  /* 0x000000ffff0c7224 */ /* 0x000fe400078e0008 */
[----:B------:R-:W-:-:S07]  /*0a20*/  IMAD.MOV.U32 R13, RZ, RZ, R9 ;  /* 0x000000ffff0d7224 */ /* 0x000fce00078e0009 */
.L_x_3:
[----:B------:R-:W0:Y:S01]  /*0a30*/  LDC.64 R8, c[0x0][0x3c0] ;  /* 0x0000f000ff087b82 */ /* 0x000e220000000a00 */
[----:B------:R-:W-:Y:S02]  /*0a40*/  DFMA R6, R6, 0.5, -R12 ;  /* 0x3fe000000606782b */ /* 0x000fe4000000080c */
[----:B0-----:R-:W-:-:S06]  /*0a50*/  DMUL R8, R8, R8 ;  /* 0x0000000808087228 */ /* 0x001fcc0000000000 */
[----:B------:R-:W0:Y:S04]  /*0a60*/  MUFU.RCP64H R11, R9 ;  /* 0x00000009000b7308 */ /* 0x000e280000001800 */
[----:B------:R-:W-:-:S05]  /*0a70*/  VIADD R10, R9, 0x300402 ;  /* 0x00300402090a7836 */ /* 0x000fca0000000000 */
[----:B------:R-:W-:Y:S01]  /*0a80*/  FSETP.GEU.AND P0, PT, |R10|, 5.8789094863358348022e-39, PT ;  /* 0x004004020a00780b */ /* 0x000fe20003f0e200 */
[----:B0-----:R-:W-:-:S08]  /*0a90*/  DFMA R14, -R8, R10, 1 ;  /* 0x3ff00000080e742b */ /* 0x001fd0000000010a */
[----:B------:R-:W-:Y:S02]  /*0aa0*/  DFMA R16, R14, R14, R14 ;  /* 0x0000000e0e10722b */ /* 0x000fe4000000000e */
[----:B------:R-:W0:Y:S06]  /*0ab0*/  I2F.F64 R14, R4 ;  /* 0x00000004000e7312 */ /* 0x000e2c0000201c00 */
[----:B------:R-:W-:-:S08]  /*0ac0*/  DFMA R16, R10, R16, R10 ;  /* 0x000000100a10722b */ /* 0x000fd0000000000a */
[----:B------:R-:W-:Y:S02]  /*0ad0*/  DFMA R18, -R8, R16, 1 ;  /* 0x3ff000000812742b */ /* 0x000fe40000000110 */
[----:B0-----:R-:W-:-:S06]  /*0ae0*/  DFMA R6, R14, -R12, R6 ;  /* 0x8000000c0e06722b */ /* 0x001fcc0000000006 */
[----:B------:R-:W-:Y:S01]  /*0af0*/  DFMA R16, R16, R18, R16 ;  /* 0x000000121010722b */ /* 0x000fe20000000010 */
[----:B------:R-:W-:Y:S10]  /*0b00*/  @P0 BRA `(.L_x_4) ;  /* 0x0000000000180947 */ /* 0x000ff40003800000 */
[----:B------:R-:W-:Y:S02]  /*0b10*/  LOP3.LUT R12, R9, 0x7fffffff, RZ, 0xc0, !PT ;  /* 0x7fffffff090c7812 */ /* 0x000fe400078ec0ff */
[----:B------:R-:W-:-:S03]  /*0b20*/  MOV R14, 0xb50 ;  /* 0x00000b50000e7802 */ /* 0x000fc60000000f00 */
[----:B------:R-:W-:-:S07]  /*0b30*/  VIADD R12, R12, 0xfff00000 ;  /* 0xfff000000c0c7836 */ /* 0x000fce0000000000 */
[----:B------:R-:W-:Y:S05]  /*0b40*/  CALL.REL.NOINC `($__internal_0_$__cuda_sm20_dblrcp_rn_slowpath_v3) ;  /* 0x0000000400247944 */ /* 0x000fea0003c00000 */
[----:B------:R-:W-:Y:S02]  /*0b50*/  IMAD.MOV.U32 R16, RZ, RZ, R8 ;  /* 0x000000ffff107224 */ /* 0x000fe400078e0008 */
[----:B------:R-:W-:-:S07]  /*0b60*/  IMAD.MOV.U32 R17, RZ, RZ, R9 ;  /* 0x000000ffff117224 */ /* 0x000fce00078e0009 */
.L_x_4:
[----:B------:R-:W-:Y:S01]  /*0b70*/  DFMA R8, -R2, R2, R16 ;  /* 0x000000020208722b */ /* 0x000fe20000000110 */
[----:B------:R-:W-:Y:S01]  /*0b80*/  IMAD.MOV.U32 R14, RZ, RZ, 0x0 ;  /* 0x00000000ff0e7424 */ /* 0x000fe200078e00ff */
[----:B------:R-:W-:Y:S01]  /*0b90*/  BSSY.RECONVERGENT B0, `(.L_x_5) ;  /* 0x0000015000007945 */ /* 0x000fe20003800200 */
[----:B------:R-:W-:-:S05]  /*0ba0*/  IMAD.MOV.U32 R15, RZ, RZ, 0x3fd80000 ;  /* 0x3fd80000ff0f7424 */ /* 0x000fca00078e00ff */
[----:B------:R-:W-:-:S06]  /*0bb0*/  DFMA R8, -R6, R6, R8 ;  /* 0x000000060608722b */ /* 0x000fcc0000000108 */
[----:B------:R-:W0:Y:S04]  /*0bc0*/  MUFU.RSQ64H R11, R9 ;  /* 0x00000009000b7308 */ /* 0x000e280000001c00 */
[----:B------:R-:W-:-:S05]  /*0bd0*/  VIADD R10, R9, 0xfcb00000 ;  /* 0xfcb00000090a7836 */ /* 0x000fca0000000000 */
[----:B------:R-:W-:Y:S01]  /*0be0*/  ISETP.GE.U32.AND P0, PT, R10, 0x7ca00000, PT ;  /* 0x7ca000000a00780c */ /* 0x000fe20003f06070 */
[----:B0-----:R-:W-:-:S08]  /*0bf0*/  DMUL R12, R10, R10 ;  /* 0x0000000a0a0c7228 */ /* 0x001fd00000000000 */
[----:B------:R-:W-:-:S08]  /*0c00*/  DFMA R12, R8, -R12, 1 ;  /* 0x3ff00000080c742b */ /* 0x000fd0000000080c */
[----:B------:R-:W-:Y:S02]  /*0c10*/  DFMA R14, R12, R14, 0.5 ;  /* 0x3fe000000c0e742b */ /* 0x000fe4000000000e */
[----:B------:R-:W-:-:S08]  /*0c20*/  DMUL R12, R10, R12 ;  /* 0x0000000c0a0c7228 */ /* 0x000fd00000000000 */
[----:B------:R-:W-:-:S08]  /*0c30*/  DFMA R20, R14, R12, R10 ;  /* 0x0000000c0e14722b */ /* 0x000fd0000000000a */
[----:B------:R-:W-:Y:S02]  /*0c40*/  DMUL R14, R8, R20 ;  /* 0x00000014080e7228 */ /* 0x000fe40000000000 */
[----:B------:R-:W-:Y:S01]  /*0c50*/  VIADD R19, R21, 0xfff00000 ;  /* 0xfff0000015137836 */ /* 0x000fe20000000000 */
[----:B------:R-:W-:-:S05]  /*0c60*/  MOV R18, R20 ;  /* 0x0000001400127202 */ /* 0x000fca0000000f00 */
[----:B------:R-:W-:-:S08]  /*0c70*/  DFMA R16, R14, -R14, R8 ;  /* 0x8000000e0e10722b */ /* 0x000fd00000000008 */
[----:B------:R-:W-:Y:S01]  /*0c80*/  DFMA R12, R16, R18, R14 ;  /* 0x00000012100c722b */ /* 0x000fe2000000000e */
[----:B------:R-:W-:Y:S10]  /*0c90*/  @!P0 BRA `(.L_x_6) ;  /* 0x0000000000108947 */ /* 0x000ff40003800000 */
[----:B------:R-:W-:-:S07]  /*0ca0*/  MOV R12, 0xcc0 ;  /* 0x00000cc0000c7802 */ /* 0x000fce0000000f00 */
[----:B------:R-:W-:Y:S05]  /*0cb0*/  CALL.REL.NOINC `($__internal_2_$__cuda_sm20_dsqrt_rn_f64_mediumpath_v1) ;  /* 0x0000000800d47944 */ /* 0x000fea0003c00000 */
[----:B------:R-:W-:Y:S02]  /*0cc0*/  IMAD.MOV.U32 R12, RZ, RZ, R10 ;  /* 0x000000ffff0c7224 */ /* 0x000fe400078e000a */
[----:B------:R-:W-:-:S07]  /*0cd0*/  IMAD.MOV.U32 R13, RZ, RZ, R11 ;  /* 0x000000ffff0d7224 */ /* 0x000fce00078e000b */
.L_x_6:
[----:B------:R-:W-:Y:S05]  /*0ce0*/  BSYNC.RECONVERGENT B0 ;  /* 0x0000000000007941 */ /* 0x000fea0003800200 */
.L_x_5:
[----:B------:R-:W0:Y:S01]  /*0cf0*/  MUFU.RCP64H R9, R13 ;  /* 0x0000000d00097308 */ /* 0x000e220000001800 */
[----:B------:R-:W-:Y:S01]  /*0d00*/  IMAD.MOV.U32 R8, RZ, RZ, 0x1 ;  /* 0x00000001ff087424 */ /* 0x000fe200078e00ff */
[----:B------:R-:W1:Y:S01]  /*0d10*/  LDCU.128 UR4, c[0x0][0x3e0] ;  /* 0x00007c00ff0477ac */ /* 0x000e620008000c00 */
[----:B------:R-:W-:Y:S04]  /*0d20*/  BSSY.RECONVERGENT B0, `(.L_x_7) ;  /* 0x0000015000007945 */ /* 0x000fe80003800200 */
[----:B0-----:R-:W-:Y:S02]  /*0d30*/  DFMA R10, R8, -R12, 1 ;  /* 0x3ff00000080a742b */ /* 0x001fe4000000080c */
[----:B-1----:R-:W-:-:S06]  /*0d40*/  DMUL R6, R6, UR4 ;  /* 0x0000000406067c28 */ /* 0x002fcc0008000000 */
[----:B------:R-:W-:Y:S02]  /*0d50*/  DFMA R10, R10, R10, R10 ;  /* 0x0000000a0a0a722b */ /* 0x000fe4000000000a */
[----:B------:R-:W-:Y:S01]  /*0d60*/  DFMA R6, R2, UR4, R6 ;  /* 0x0000000402067c2b */ /* 0x000fe20008000006 */
[----:B------:R-:W0:Y:S05]  /*0d70*/  LDCU.64 UR4, c[0x0][0x358] ;  /* 0x00006b00ff0477ac */ /* 0x000e2a0008000a00 */
[----:B------:R-:W-:Y:S02]  /*0d80*/  DFMA R8, R8, R10, R8 ;  /* 0x0000000a0808722b */ /* 0x000fe40000000008 */
[----:B------:R-:W-:-:S06]  /*0d90*/  DFMA R10, R12, UR6, R6 ;  /* 0x000000060c0a7c2b */ /* 0x000fcc0008000006 */
[----:B------:R-:W-:-:S04]  /*0da0*/  DFMA R2, R8, -R12, 1 ;  /* 0x3ff000000802742b */ /* 0x000fc8000000080c */
[----:B------:R-:W-:-:S04]  /*0db0*/  FSETP.GEU.AND P1, PT, |R11|, 6.5827683646048100446e-37, PT ;  /* 0x036000000b00780b */ /* 0x000fc80003f2e200 */
[----:B------:R-:W-:-:S08]  /*0dc0*/  DFMA R2, R8, R2, R8 ;  /* 0x000000020802722b */ /* 0x000fd00000000008 */
[----:B------:R-:W-:-:S08]  /*0dd0*/  DMUL R6, R10, R2 ;  /* 0x000000020a067228 */ /* 0x000fd00000000000 */
[----:B------:R-:W-:-:S08]  /*0de0*/  DFMA R8, R6, -R12, R10 ;  /* 0x8000000c0608722b */ /* 0x000fd0000000000a */
[----:B------:R-:W-:-:S10]  /*0df0*/  DFMA R2, R2, R8, R6 ;  /* 0x000000080202722b */ /* 0x000fd40000000006 */
[----:B------:R-:W-:-:S05]  /*0e00*/  FFMA R6, RZ, R13, R3 ;  /* 0x0000000dff067223 */ /* 0x000fca0000000003 */
[----:B------:R-:W-:-:S13]  /*0e10*/  FSETP.GT.AND P0, PT, |R6|, 1.469367938527859385e-39, PT ;  /* 0x001000000600780b */ /* 0x000fda0003f04200 */
[----:B0-----:R-:W-:Y:S05]  /*0e20*/  @P0 BRA P1, `(.L_x_8) ;  /* 0x0000000000100947 */ /* 0x001fea0000800000 */
[----:B------:R-:W-:Y:S01]  /*0e30*/  IMAD.MOV.U32 R6, RZ, RZ, R12 ;  /* 0x000000ffff067224 */ /* 0x000fe200078e000c */
[----:B------:R-:W-:Y:S01]  /*0e40*/  MOV R12, 0xe70 ;  /* 0x00000e70000c7802 */ /* 0x000fe20000000f00 */
[----:B------:R-:W-:-:S07]  /*0e50*/  IMAD.MOV.U32 R7, RZ, RZ, R13 ;  /* 0x000000ffff077224 */ /* 0x000fce00078e000d */
[----:B------:R-:W-:Y:S05]  /*0e60*/  CALL.REL.NOINC `($__internal_1_$__cuda_sm20_div_rn_f64_full) ;  /* 0x0000000000f47944 */ /* 0x000fea0003c00000 */
.L_x_8:
[----:B------:R-:W-:Y:S05]  /*0e70*/  BSYNC.RECONVERGENT B0 ;  /* 0x0000000000007941 */ /* 0x000fea0003800200 */
.L_x_7:
[----:B------:R-:W0:Y:S01]  /*0e80*/  LDC.64 R8, c[0x0][0x380] ;  /* 0x0000e000ff087b82 */ /* 0x000e220000000a00 */
[----:B------:R-:W1:Y:S07]  /*0e90*/  LDCU UR6, c[0x0][0x398] ;  /* 0x00007300ff0677ac */ /* 0x000e6e0008000800 */
[----:B------:R-:W2:Y:S08]  /*0ea0*/  LDC.64 R6, c[0x0][0x388] ;  /* 0x0000e200ff067b82 */ /* 0x000eb00000000a00 */
[----:B------:R-:W3:Y:S01]  /*0eb0*/  LDC.64 R14, c[0x0][0x390] ;  /* 0x0000e400ff0e7b82 */ /* 0x000ee20000000a00 */
[----:B0-----:R-:W-:-:S06]  /*0ec0*/  IMAD.WIDE R8, R0, 0x10, R8 ;  /* 0x0000001000087825 */ /* 0x001fcc00078e0208 */
[----:B------:R-:W4:Y:S01]  /*0ed0*/  LDG.E.128 R8, desc[UR4][R8.64] ;  /* 0x0000000408087981 */ /* 0x000f22000c1e1d00 */
[----:B-1----:R-:W-:Y:S01]  /*0ee0*/  IMAD R17, R4, UR6, R5 ;  /* 0x0000000604117c24 */ /* 0x002fe2000f8e0205 */
[----:B------:R-:W0:Y:S03]  /*0ef0*/  LDCU.64 UR6, c[0x0][0x3d0] ;  /* 0x00007a00ff0677ac */ /* 0x000e260008000a00 */
[----:B--2---:R-:W-:-:S05]  /*0f00*/  IMAD.WIDE R6, R17, 0x8, R6 ;  /* 0x0000000811067825 */ /* 0x004fca00078e0206 */
[----:B------:R-:W2:Y:S01]  /*0f10*/  LDG.E.64 R12, desc[UR4][R6.64] ;  /* 0x00000004060c7981 */ /* 0x000ea2000c1e1b00 */
[----:B0-----:R-:W-:Y:S02]  /*0f20*/  DMUL R2, R2, UR6 ;  /* 0x0000000602027c28 */ /* 0x001fe40008000000 */
[----:B----4-:R-:W-:-:S08]  /*0f30*/  DMUL R4, RZ, R10 ;  /* 0x0000000aff047228 */ /* 0x010fd00000000000 */
[----:B------:R-:W-:-:S08]  /*0f40*/  DFMA R4, R2, R8, -R4 ;  /* 0x000000080204722b */ /* 0x000fd00000000804 */
[----:B--2---:R-:W-:Y:S01]  /*0f50*/  DADD R4, R4, R12 ;  /* 0x0000000004047229 */ /* 0x004fe2000000000c */
[----:B---3--:R-:W-:-:S06]  /*0f60*/  IMAD.WIDE R12, R17, 0x8, R14 ;  /* 0x00000008110c7825 */ /* 0x008fcc00078e020e */
[----:B------:R-:W-:Y:S04]  /*0f70*/  STG.E.64 desc[UR4][R6.64], R4 ;  /* 0x0000000406007986 */ /* 0x000fe8000c101b04 */
[----:B------:R-:W2:Y:S01]  /*0f80*/  LDG.E.64 R14, desc[UR4][R12.64] ;  /* 0x000000040c0e7981 */ /* 0x000ea2000c1e1b00 */
[----:B------:R-:W-:-:S08]  /*0f90*/  DMUL R2, R2, R10 ;  /* 0x0000000a02027228 */ /* 0x000fd00000000000 */
[----:B------:R-:W-:-:S08]  /*0fa0*/  DFMA R2, RZ, R8, R2 ;  /* 0x00000008ff02722b */ /* 0x000fd00000000002 */
[----:B--2---:R-:W-:-:S07]  /*0fb0*/  DADD R2, R2, R14 ;  /* 0x0000000002027229 */ /* 0x004fce000000000e */
[----:B------:R-:W-:Y:S01]  /*0fc0*/  STG.E.64 desc[UR4][R12.64], R2 ;  /* 0x000000020c007986 */ /* 0x000fe2000c101b04 */
[----:B------:R-:W-:Y:S05]  /*0fd0*/  EXIT ;  /* 0x000000000000794d */ /* 0x000fea0003800000 */
        .weak           $__internal_0_$__cuda_sm20_dblrcp_rn_slowpath_v3
        .type           $__internal_0_$__cuda_sm20_dblrcp_rn_slowpath_v3,@function
        .size           $__internal_0_$__cuda_sm20_dblrcp_rn_slowpath_v3,($__internal_1_$__cuda_sm20_div_rn_f64_full - $__internal_0_$__cuda_sm20_dblrcp_rn_slowpath_v3)
$__internal_0_$__cuda_sm20_dblrcp_rn_slowpath_v3:
[----:B------:R-:W-:-:S14]  /*0fe0*/  DSETP.GTU.AND P0, PT, |R8|, +INF , PT ;  /* 0x7ff000000800742a */ /* 0x000fdc0003f0c200 */
[----:B------:R-:W-:Y:S05]  /*0ff0*/  @P0 BRA `(.L_x_9) ;  /* 0x0000000000780947 */ /* 0x000fea0003800000 */
[----:B------:R-:W-:-:S05]  /*1000*/  LOP3.LUT R13, R9, 0x7fffffff, RZ, 0xc0, !PT ;  /* 0x7fffffff090d7812 */ /* 0x000fca00078ec0ff */
[----:B------:R-:W-:-:S05]  /*1010*/  VIADD R10, R13, 0xffffffff ;  /* 0xffffffff0d0a7836 */ /* 0x000fca0000000000 */
[----:B------:R-:W-:-:S13]  /*1020*/  ISETP.GE.U32.AND P0, PT, R10, 0x7fefffff, PT ;  /* 0x7fefffff0a00780c */ /* 0x000fda0003f06070 */
[----:B------:R-:W-:Y:S01]  /*1030*/  @P0 LOP3.LUT R11, R9, 0x7ff00000, RZ, 0x3c, !PT ;  /* 0x7ff00000090b0812 */ /* 0x000fe200078e3cff */
[----:B------:R-:W-:Y:S01]  /*1040*/  @P0 IMAD.MOV.U32 R10, RZ, RZ, RZ ;  /* 0x000000ffff0a0224 */ /* 0x000fe200078e00ff */
[----:B------:R-:W-:Y:S06]  /*1050*/  @P0 BRA `(.L_x_10) ;  /* 0x0000000000680947 */ /* 0x000fec0003800000 */
[----:B------:R-:W-:-:S13]  /*1060*/  ISETP.GE.U32.AND P0, PT, R13, 0x1000001, PT ;  /* 0x010000010d00780c */ /* 0x000fda0003f06070 */
[----:B------:R-:W-:Y:S05]  /*1070*/  @!P0 BRA `(.L_x_11) ;  /* 0x0000000000348947 */ /* 0x000fea0003800000 */
[----:B------:R-:W-:Y:S02]  /*1080*/  VIADD R11, R9, 0xc0200000 ;  /* 0xc0200000090b7836 */ /* 0x000fe40000000000 */
[----:B------:R-:W-:Y:S02]  /*1090*/  IMAD.MOV.U32 R10, RZ, RZ, R8 ;  /* 0x000000ffff0a7224 */ /* 0x000fe400078e0008 */
[----:B------:R-:W0:Y:S04]  /*10a0*/  MUFU.RCP64H R13, R11 ;  /* 0x0000000b000d7308 */ /* 0x000e280000001800 */
[----:B0-----:R-:W-:-:S08]  /*10b0*/  DFMA R16, -R10, R12, 1 ;  /* 0x3ff000000a10742b */ /* 0x001fd0000000010c */
[----:B------:R-:W-:-:S08]  /*10c0*/  DFMA R16, R16, R16, R16 ;  /* 0x000000101010722b */ /* 0x000fd00000000010 */
[----:B------:R-:W-:-:S08]  /*10d0*/  DFMA R16, R12, R16, R12 ;  /* 0x000000100c10722b */ /* 0x000fd0000000000c */
[----:B------:R-:W-:-:S08]  /*10e0*/  DFMA R12, -R10, R16, 1 ;  /* 0x3ff000000a0c742b */ /* 0x000fd00000000110 */
[----:B------:R-:W-:-:S08]  /*10f0*/  DFMA R12, R16, R12, R16 ;  /* 0x0000000c100c722b */ /* 0x000fd00000000010 */
[----:B------:R-:W-:-:S08]  /*1100*/  DMUL R12, R12, 2.2250738585072013831e-308 ;  /* 0x001000000c0c7828 */ /* 0x000fd00000000000 */
[----:B------:R-:W-:-:S08]  /*1110*/  DFMA R8, -R8, R12, 1 ;  /* 0x3ff000000808742b */ /* 0x000fd0000000010c */
[----:B------:R-:W-:-:S08]  /*1120*/  DFMA R8, R8, R8, R8 ;  /* 0x000000080808722b */ /* 0x000fd00000000008 */
[----:B------:R-:W-:Y:S01]  /*1130*/  DFMA R10, R12, R8, R12 ;  /* 0x000000080c0a722b */ /* 0x000fe2000000000c */
[----:B------:R-:W-:Y:S10]  /*1140*/  BRA `(.L_x_10) ;  /* 0x00000000002c7947 */ /* 0x000ff40003800000 */
.L_x_11:
[----:B------:R-:W-:-:S06]  /*1150*/  DMUL R8, R8, 8.11296384146066816958e+31 ;  /* 0x4690000008087828 */ /* 0x000fcc0000000000 */
[----:B------:R-:W0:Y:S02]  /*1160*/  MUFU.RCP64H R13, R9 ;  /* 0x00000009000d7308 */ /* 0x000e240000001800 */
[----:B0-----:R-:W-:-:S08]  /*1170*/  DFMA R10, -R8, R12, 1 ;  /* 0x3ff00000080a742b */ /* 0x001fd0000000010c */
[----:B------:R-:W-:-:S08]  /*1180*/  DFMA R10, R10, R10, R10 ;  /* 0x0000000a0a0a722b */ /* 0x000fd0000000000a */
[----:B------:R-:W-:-:S08]  /*1190*/  DFMA R10, R12, R10, R12 ;  /* 0x0000000a0c0a722b */ /* 0x000fd0000000000c */
[----:B------:R-:W-:-:S08]  /*11a0*/  DFMA R12, -R8, R10, 1 ;  /* 0x3ff00000080c742b */ /* 0x000fd0000000010a */
[----:B------:R-:W-:-:S08]  /*11b0*/  DFMA R10, R10, R12, R10 ;  /* 0x0000000c0a0a722b */ /* 0x000fd0000000000a */
[----:B------:R-:W-:Y:S01]  /*11c0*/  DMUL R10, R10, 8.11296384146066816958e+31 ;  /* 0x469000000a0a7828 */ /* 0x000fe20000000000 */
[----:B------:R-:W-:Y:S10]  /*11d0*/  BRA `(.L_x_10) ;  /* 0x0000000000087947 */ /* 0x000ff40003800000 */
.L_x_9:
[----:B------:R-:W-:Y:S01]  /*11e0*/  LOP3.LUT R11, R9, 0x80000, RZ, 0xfc, !PT ;  /* 0x00080000090b7812 */ /* 0x000fe200078efcff */
[----:B------:R-:W-:-:S07]  /*11f0*/  IMAD.MOV.U32 R10, RZ, RZ, R8 ;  /* 0x000000ffff0a7224 */ /* 0x000fce00078e0008 */
.L_x_10:
[----:B------:R-:W-:Y:S01]  /*1200*/  IMAD.MOV.U32 R15, RZ, RZ, 0x0 ;  /* 0x00000000ff0f7424 */ /* 0x000fe200078e00ff */
[----:B------:R-:W-:Y:S01]  /*1210*/  MOV R8, R10 ;  /* 0x0000000a00087202 */ /* 0x000fe20000000f00 */
[----:B------:R-:W-:Y:S02]  /*1220*/  IMAD.MOV.U32 R9, RZ, RZ, R11 ;  /* 0x000000ffff097224 */ /* 0x000fe400078e000b */
[----:B------:R-:W-:Y:S05]  /*1230*/  RET.REL.NODEC R14 `(_Z26translation_sources_kernelP7double2PdS1_iidddddiidddd) ;  /* 0xffffffec0e707950 */ /* 0x000fea0003c3ffff */
        .weak           $__internal_1_$__cuda_sm20_div_rn_f64_full
        .type           $__internal_1_$__cuda_sm20_div_rn_f64_full,@function
        .size           $__internal_1_$__cuda_sm20_div_rn_f64_full,($__internal_2_$__cuda_sm20_dsqrt_rn_f64_mediumpath_v1 - $__internal_1_$__cuda_sm20_div_rn_f64_full)
$__internal_1_$__cuda_sm20_div_rn_f64_full:
[C---:B------:R-:W-:Y:S01]  /*1240*/  FSETP.GEU.AND P0, PT, |R7|.reuse, 1.469367938527859385e-39, PT ;  /* 0x001000000700780b */ /* 0x040fe20003f0e200 */
[----:B------:R-:W-:Y:S01]  /*1250*/  IMAD.MOV.U32 R16, RZ, RZ, 0x1 ;  /* 0x00000001ff107424 */ /* 0x000fe200078e00ff */
[----:B------:R-:W-:Y:S01]  /*1260*/  LOP3.LUT R2, R7, 0x800fffff, RZ, 0xc0, !PT ;  /* 0x800fffff07027812 */ /* 0x000fe200078ec0ff */
[----:B------:R-:W-:Y:S01]  /*1270*/  BSSY.RECONVERGENT B1, `(.L_x_12) ;  /* 0x0000055000017945 */ /* 0x000fe20003800200 */
[C---:B------:R-:W-:Y:S02]  /*1280*/  FSETP.GEU.AND P2, PT, |R11|.reuse, 1.469367938527859385e-39, PT ;  /* 0x001000000b00780b */ /* 0x040fe40003f4e200 */
[----:B------:R-:W-:Y:S01]  /*1290*/  LOP3.LUT R3, R2, 0x3ff00000, RZ, 0xfc, !PT ;  /* 0x3ff0000002037812 */ /* 0x000fe200078efcff */
[----:B------:R-:W-:Y:S01]  /*12a0*/  IMAD.MOV.U32 R2, RZ, RZ, R6 ;  /* 0x000000ffff027224 */ /* 0x000fe200078e0006 */
[----:B------:R-:W-:Y:S02]  /*12b0*/  LOP3.LUT R13, R11, 0x7ff00000, RZ, 0xc0, !PT ;  /* 0x7ff000000b0d7812 */ /* 0x000fe400078ec0ff */
[----:B------:R-:W-:-:S03]  /*12c0*/  LOP3.LUT R20, R7, 0x7ff00000, RZ, 0xc0, !PT ;  /* 0x7ff0000007147812 */ /* 0x000fc600078ec0ff */
[----:B------:R-:W-:Y:S01]  /*12d0*/  @!P0 DMUL R2, R6, 8.98846567431157953865e+307 ;  /* 0x7fe0000006028828 */ /* 0x000fe20000000000 */
[----:B------:R-:W-:-:S03]  /*12e0*/  ISETP.GE.U32.AND P1, PT, R13, R20, PT ;  /* 0x000000140d00720c */ /* 0x000fc60003f26070 */
[----:B------:R-:W-:Y:S01]  /*12f0*/  @!P2 LOP3.LUT R14, R7, 0x7ff00000, RZ, 0xc0, !PT ;  /* 0x7ff00000070ea812 */ /* 0x000fe200078ec0ff */
[----:B------:R-:W-:Y:S01]  /*1300*/  @!P2 IMAD.MOV.U32 R22, RZ, RZ, RZ ;  /* 0x000000ffff16a224 */ /* 0x000fe200078e00ff */
[----:B------:R-:W0:Y:S02]  /*1310*/  MUFU.RCP64H R17, R3 ;  /* 0x0000000300117308 */ /* 0x000e240000001800 */
[----:B------:R-:W-:Y:S01]  /*1320*/  @!P2 ISETP.GE.U32.AND P3, PT, R13, R14, PT ;  /* 0x0000000e0d00a20c */ /* 0x000fe20003f66070 */
[----:B------:R-:W-:-:S05]  /*1330*/  IMAD.MOV.U32 R14, RZ, RZ, 0x1ca00000 ;  /* 0x1ca00000ff0e7424 */ /* 0x000fca00078e00ff */
[----:B------:R-:W-:-:S04]  /*1340*/  @!P2 SEL R15, R14, 0x63400000, !P3 ;  /* 0x634000000e0fa807 */ /* 0x000fc80005800000 */
[----:B------:R-:W-:-:S04]  /*1350*/  @!P2 LOP3.LUT R15, R15, 0x80000000, R11, 0xf8, !PT ;  /* 0x800000000f0fa812 */ /* 0x000fc800078ef80b */
[----:B------:R-:W-:Y:S01]  /*1360*/  @!P2 LOP3.LUT R23, R15, 0x100000, RZ, 0xfc, !PT ;  /* 0x001000000f17a812 */ /* 0x000fe200078efcff */
[----:B0-----:R-:W-:-:S08]  /*1370*/  DFMA R8, R16, -R2, 1 ;  /* 0x3ff000001008742b */ /* 0x001fd00000000802 */
[----:B------:R-:W-:-:S08]  /*1380*/  DFMA R8, R8, R8, R8 ;  /* 0x000000080808722b */ /* 0x000fd00000000008 */
[----:B------:R-:W-:Y:S01]  /*1390*/  DFMA R16, R16, R8, R16 ;  /* 0x000000081010722b */ /* 0x000fe20000000010 */
[----:B------:R-:W-:Y:S01]  /*13a0*/  SEL R9, R14, 0x63400000, !P1 ;  /* 0x634000000e097807 */ /* 0x000fe20004800000 */
[----:B------:R-:W-:-:S03]  /*13b0*/  IMAD.MOV.U32 R8, RZ, RZ, R10 ;  /* 0x000000ffff087224 */ /* 0x000fc600078e000a */
[----:B------:R-:W-:-:S03]  /*13c0*/  LOP3.LUT R9, R9, 0x800fffff, R11, 0xf8, !PT ;  /* 0x800fffff09097812 */ /* 0x000fc600078ef80b */
[----:B------:R-:W-:-:S03]  /*13d0*/  DFMA R18, R16, -R2, 1 ;  /* 0x3ff000001012742b */ /* 0x000fc60000000802 */
[----:B------:R-:W-:Y:S01]  /*13e0*/  @!P2 DFMA R8, R8, 2, -R22 ;  /* 0x400000000808a82b */ /* 0x000fe20000000816 */
[----:B------:R-:W-:-:S04]  /*13f0*/  IMAD.MOV.U32 R23, RZ, RZ, R13 ;  /* 0x000000ffff177224 */ /* 0x000fc800078e000d */
[----:B------:R-:W-:Y:S01]  /*1400*/  DFMA R16, R16, R18, R16 ;  /* 0x000000121010722b */ /* 0x000fe20000000010 */
[----:B------:R-:W-:Y:S01]  /*1410*/  IMAD.MOV.U32 R22, RZ, RZ, R20 ;  /* 0x000000ffff167224 */ /* 0x000fe200078e0014 */
[----:B------:R-:W-:-:S03]  /*1420*/  @!P0 LOP3.LUT R22, R3, 0x7ff00000, RZ, 0xc0, !PT ;  /* 0x7ff0000003168812 */ /* 0x000fc600078ec0ff */
[----:B------:R-:W-:Y:S02]  /*1430*/  @!P2 LOP3.LUT R23, R9, 0x7ff00000, RZ, 0xc0, !PT ;  /* 0x7ff000000917a812 */ /* 0x000fe400078ec0ff */
[----:B------:R-:W-:Y:S01]  /*1440*/  IADD3 R24, PT, PT, R22, -0x1, RZ ;  /* 0xffffffff16187810 */ /* 0x000fe20007ffe0ff */
[----:B------:R-:W-:Y:S02]  /*1450*/  DMUL R18, R16, R8 ;  /* 0x0000000810127228 */ /* 0x000fe40000000000 */
[----:B------:R-:W-:-:S05]  /*1460*/  VIADD R15, R23, 0xffffffff ;  /* 0xffffffff170f7836 */ /* 0x000fca0000000000 */
[----:B------:R-:W-:Y:S01]  /*1470*/  ISETP.GT.U32.AND P0, PT, R15, 0x7feffffe, PT ;  /* 0x7feffffe0f00780c */ /* 0x000fe20003f04070 */
[----:B------:R-:W-:-:S03]  /*1480*/  DFMA R20, R18, -R2, R8 ;  /* 0x800000021214722b */ /* 0x000fc60000000008 */
[----:B------:R-:W-:-:S05]  /*1490*/  ISETP.GT.U32.OR P0, PT, R24, 0x7feffffe, P0 ;  /* 0x7feffffe1800780c */ /* 0x000fca0000704470 */
[----:B------:R-:W-:-:S08]  /*14a0*/  DFMA R16, R16, R20, R18 ;  /* 0x000000141010722b */ /* 0x000fd00000000012 */
[----:B------:R-:W-:Y:S05]  /*14b0*/  @P0 BRA `(.L_x_13) ;  /* 0x00000000006c0947 */ /* 0x000fea0003800000 */
[----:B------:R-:W-:-:S04]  /*14c0*/  LOP3.LUT R18, R7, 0x7ff00000, RZ, 0xc0, !PT ;  /* 0x7ff0000007127812 */ /* 0x000fc800078ec0ff */
[CC--:B------:R-:W-:Y:S02]  /*14d0*/  VIADDMNMX R10, R13.reuse, -R18.reuse, 0xb9600000, !PT ;  /* 0xb96000000d0a7446 */ /* 0x0c0fe40007800912 */
[----:B------:R-:W-:Y:S02]  /*14e0*/  ISETP.GE.U32.AND P0, PT, R13, R18, PT ;  /* 0x000000120d00720c */ /* 0x000fe40003f06070 */
[----:B------:R-:W-:Y:S02]  /*14f0*/  VIMNMX R10, PT, PT, R10, 0x46a00000, PT ;  /* 0x46a000000a0a7848 */ /* 0x000fe40003fe0100 */
[----:B------:R-:W-:-:S05]  /*1500*/  SEL R13, R14, 0x63400000, !P0 ;  /* 0x634000000e0d7807 */ /* 0x000fca0004000000 */
[----:B------:R-:W-:Y:S02]  /*1510*/  IMAD.IADD R13, R10, 0x1, -R13 ;  /* 0x000000010a0d7824 */ /* 0x000fe400078e0a0d */
[----:B------:R-:W-:Y:S02]  /*1520*/  IMAD.MOV.U32 R10, RZ, RZ, RZ ;  /* 0x000000ffff0a7224 */ /* 0x000fe400078e00ff */
[----:B------:R-:W-:-:S06]  /*1530*/  VIADD R11, R13, 0x7fe00000 ;  /* 0x7fe000000d0b7836 */ /* 0x000fcc0000000000 */
[----:B------:R-:W-:-:S10]  /*1540*/  DMUL R14, R16, R10 ;  /* 0x0000000a100e7228 */ /* 0x000fd40000000000 */
[----:B------:R-:W-:-:S13]  /*1550*/  FSETP.GTU.AND P0, PT, |R15|, 1.469367938527859385e-39, PT ;  /* 0x001000000f00780b */ /* 0x000fda0003f0c200 */
[----:B------:R-:W-:Y:S05]  /*1560*/  @P0 BRA `(.L_x_14) ;  /* 0x0000000000940947 */ /* 0x000fea0003800000 */
[----:B------:R-:W-:Y:S01]  /*1570*/  DFMA R2, R16, -R2, R8 ;  /* 0x800000021002722b */ /* 0x000fe20000000008 */
[----:B------:R-:W-:-:S09]  /*1580*/  IMAD.MOV.U32 R10, RZ, RZ, RZ ;  /* 0x000000ffff0a7224 */ /* 0x000fd200078e00ff */
[C---:B------:R-:W-:Y:S02]  /*1590*/  FSETP.NEU.AND P0, PT, R3.reuse, RZ, PT ;  /* 0x000000ff0300720b */ /* 0x040fe40003f0d000 */
[----:B------:R-:W-:-:S04]  /*15a0*/  LOP3.LUT R7, R3, 0x80000000, R7, 0x48, !PT ;  /* 0x8000000003077812 */ /* 0x000fc800078e4807 */
[----:B------:R-:W-:-:S07]  /*15b0*/  LOP3.LUT R11, R7, R11, RZ, 0xfc, !PT ;  /* 0x0000000b070b7212 */ /* 0x000fce00078efcff */
[----:B------:R-:W-:Y:S05]  /*15c0*/  @!P0 BRA `(.L_x_14) ;  /* 0x00000000007c8947 */ /* 0x000fea0003800000 */
[----:B------:R-:W-:Y:S01]  /*15d0*/  IMAD.MOV R3, RZ, RZ, -R13 ;  /* 0x000000ffff037224 */ /* 0x000fe200078e0a0d */
[----:B------:R-:W-:Y:S01]  /*15e0*/  DMUL.RP R10, R16, R10 ;  /* 0x0000000a100a7228 */ /* 0x000fe20000008000 */
[----:B------:R-:W-:-:S06]  /*15f0*/  IMAD.MOV.U32 R2, RZ, RZ, RZ ;  /* 0x000000ffff027224 */ /* 0x000fcc00078e00ff */
[----:B------:R-:W-:-:S03]  /*1600*/  DFMA R2, R14, -R2, R16 ;  /* 0x800000020e02722b */ /* 0x000fc60000000010 */
[----:B------:R-:W-:-:S03]  /*1610*/  LOP3.LUT R7, R11, R7, RZ, 0x3c, !PT ;  /* 0x000000070b077212 */ /* 0x000fc600078e3cff */
[----:B------:R-:W-:-:S04]  /*1620*/  IADD3 R2, PT, PT, -R13, -0x43300000, RZ ;  /* 0xbcd000000d027810 */ /* 0x000fc80007ffe1ff */
[----:B------:R-:W-:-:S04]  /*1630*/  FSETP.NEU.AND P0, PT, |R3|, R2, PT ;  /* 0x000000020300720b */ /* 0x000fc80003f0d200 */
[----:B------:R-:W-:Y:S02]  /*1640*/  FSEL R14, R10, R14, !P0 ;  /* 0x0000000e0a0e7208 */ /* 0x000fe40004000000 */
[----:B------:R-:W-:Y:S01]  /*1650*/  FSEL R15, R7, R15, !P0 ;  /* 0x0000000f070f7208 */ /* 0x000fe20004000000 */
[----:B------:R-:W-:Y:S06]  /*1660*/  BRA `(.L_x_14) ;  /* 0x0000000000547947 */ /* 0x000fec0003800000 */
.L_x_13:
[----:B------:R-:W-:-:S14]  /*1670*/  DSETP.NAN.AND P0, PT, R10, R10, PT ;  /* 0x0000000a0a00722a */ /* 0x000fdc0003f08000 */
[----:B------:R-:W-:Y:S05]  /*1680*/  @P0 BRA `(.L_x_15) ;  /* 0x0000000000440947 */ /* 0x000fea0003800000 */
[----:B------:R-:W-:-:S14]  /*1690*/  DSETP.NAN.AND P0, PT, R6, R6, PT ;  /* 0x000000060600722a */ /* 0x000fdc0003f08000 */
[----:B------:R-:W-:Y:S05]  /*16a0*/  @P0 BRA `(.L_x_16) ;  /* 0x0000000000300947 */ /* 0x000fea0003800000 */
[----:B------:R-:W-:Y:S01]  /*16b0*/  ISETP.NE.AND P0, PT, R23, R22, PT ;  /* 0x000000161700720c */ /* 0x000fe20003f05270 */
[----:B------:R-:W-:Y:S02]  /*16c0*/  IMAD.MOV.U32 R14, RZ, RZ, 0x0 ;  /* 0x00000000ff0e7424 */ /* 0x000fe400078e00ff */
[----:B------:R-:W-:-:S10]  /*16d0*/  IMAD.MOV.U32 R15, RZ, RZ, -0x80000 ;  /* 0xfff80000ff0f7424 */ /* 0x000fd400078e00ff */
[----:B------:R-:W-:Y:S05]  /*16e0*/  @!P0 BRA `(.L_x_14) ;  /* 0x0000000000348947 */ /* 0x000fea0003800000 */
[----:B------:R-:W-:Y:S02]  /*16f0*/  ISETP.NE.AND P0, PT, R23, 0x7ff00000, PT ;  /* 0x7ff000001700780c */ /* 0x000fe40003f05270 */
[----:B------:R-:W-:Y:S02]  /*1700*/  LOP3.LUT R15, R11, 0x80000000, R7, 0x48, !PT ;  /* 0x800000000b0f7812 */ /* 0x000fe400078e4807 */
[----:B------:R-:W-:-:S13]  /*1710*/  ISETP.EQ.OR P0, PT, R22, RZ, !P0 ;  /* 0x000000ff1600720c */ /* 0x000fda0004702670 */
[----:B------:R-:W-:Y:S01]  /*1720*/  @P0 LOP3.LUT R2, R15, 0x7ff00000, RZ, 0xfc, !PT ;  /* 0x7ff000000f020812 */ /* 0x000fe200078efcff */
[----:B------:R-:W-:Y:S01]  /*1730*/  @!P0 IMAD.MOV.U32 R14, RZ, RZ, RZ ;  /* 0x000000ffff0e8224 */ /* 0x000fe200078e00ff */
[----:B------:R-:W-:-:S03]  /*1740*/  @P0 MOV R14, RZ ;  /* 0x000000ff000e0202 */ /* 0x000fc60000000f00 */
[----:B------:R-:W-:Y:S01]  /*1750*/  @P0 IMAD.MOV.U32 R15, RZ, RZ, R2 ;  /* 0x000000ffff0f0224 */ /* 0x000fe200078e0002 */
[----:B------:R-:W-:Y:S06]  /*1760*/  BRA `(.L_x_14) ;  /* 0x0000000000147947 */ /* 0x000fec0003800000 */
.L_x_16:
[----:B------:R-:W-:Y:S01]  /*1770*/  LOP3.LUT R15, R7, 0x80000, RZ, 0xfc, !PT ;  /* 0x00080000070f7812 */ /* 0x000fe200078efcff */
[----:B------:R-:W-:Y:S01]  /*1780*/  IMAD.MOV.U32 R14, RZ, RZ, R6 ;  /* 0x000000ffff0e7224 */ /* 0x000fe200078e0006 */
[----:B------:R-:W-:Y:S06]  /*1790*/  BRA `(.L_x_14) ;  /* 0x0000000000087947 */ /* 0x000fec0003800000 */
.L_x_15:
[----:B------:R-:W-:Y:S01]  /*17a0*/  LOP3.LUT R15, R11, 0x80000, RZ, 0xfc, !PT ;  /* 0x000800000b0f7812 */ /* 0x000fe200078efcff */
[----:B------:R-:W-:-:S07]  /*17b0*/  IMAD.MOV.U32 R14, RZ, RZ, R10 ;  /* 0x000000ffff0e7224 */ /* 0x000fce00078e000a */
.L_x_14:
[----:B------:R-:W-:Y:S05]  /*17c0*/  BSYNC.RECONVERGENT B1 ;  /* 0x0000000000017941 */ /* 0x000fea0003800200 */
.L_x_12:
[----:B------:R-:W-:Y:S02]  /*17d0*/  IMAD.MOV.U32 R13, RZ, RZ, 0x0 ;  /* 0x00000000ff0d7424 */ /* 0x000fe400078e00ff */
[----:B------:R-:W-:Y:S02]  /*17e0*/  IMAD.MOV.U32 R2, RZ, RZ, R14 ;  /* 0x000000ffff027224 */ /* 0x000fe400078e000e */
[----:B------:R-:W-:Y:S01]  /*17f0*/  IMAD.MOV.U32 R3, RZ, RZ, R15 ;  /* 0x000000ffff037224 */ /* 0x000fe200078e000f */
[----:B------:R-:W-:Y:S06]  /*1800*/  RET.REL.NODEC R12 `(_Z26translation_sources_kernelP7double2PdS1_iidddddiidddd) ;  /* 0xffffffe40cfc7950 */ /* 0x000fec0003c3ffff */
        .weak           $__internal_2_$__cuda_sm20_dsqrt_rn_f64_mediumpath_v1
        .type           $__internal_2_$__cuda_sm20_dsqrt_rn_f64_mediumpath_v1,@function
        .size           $__internal_2_$__cuda_sm20_dsqrt_rn_f64_mediumpath_v1,(.L_x_187 - $__internal_2_$__cuda_sm20_dsqrt_rn_f64_mediumpath_v1)
$__internal_2_$__cuda_sm20_dsqrt_rn_f64_mediumpath_v1:
[----:B------:R-:W-:Y:S01]  /*1810*/  ISETP.GE.U32.AND P0, PT, R10, -0x3400000, PT ;  /* 0xfcc000000a00780c */ /* 0x000fe20003f06070 */
[----:B------:R-:W-:Y:S01]  /*1820*/  BSSY.RECONVERGENT B1, `(.L_x_17) ;  /* 0x0000026000017945 */ /* 0x000fe20003800200 */
[----:B------:R-:W-:Y:S02]  /*1830*/  IMAD.MOV.U32 R18, RZ, RZ, R20 ;  /* 0x000000ffff127224 */ /* 0x000fe400078e0014 */
[----:B------:R-:W-:Y:S02]  /*1840*/  IMAD.MOV.U32 R10, RZ, RZ, R16 ;  /* 0x000000ffff0a7224 */ /* 0x000fe400078e0010 */
[----:B------:R-:W-:-:S07]  /*1850*/  IMAD.MOV.U32 R11, RZ, RZ, R17 ;  /* 0x000000ffff0b7224 */ /* 0x000fce00078e0011 */
[----:B------:R-:W-:Y:S05]  /*1860*/  @!P0 BRA `(.L_x_18) ;  /* 0x0000000000208947 */ /* 0x000fea0003800000 */
[----:B------:R-:W-:-:S10]  /*1870*/  DFMA.RM R10, R10, R18, R14 ;  /* 0x000000120a0a722b */ /* 0x000fd4000000400e */
[----:B------:R-:W-:-:S04]  /*1880*/  IADD3 R14, P0, PT, R10, 0x1, RZ ;  /* 0x000000010a0e7810 */ /* 0x000fc80007f1e0ff */
[----:B------:R-:W-:-:S06]  /*1890*/  IADD3.X R15, PT, PT, RZ, R11, RZ, P0, !PT ;  /* 0x0000000bff0f7210 */ /* 0x000fcc00007fe4ff */
[----:B------:R-:W-:-:S08]  /*18a0*/  DFMA.RP R8, -R10, R14, R8 ;  /* 0x0000000e0a08722b */ /* 0x000fd00000008108 */
[----:B------:R-:W-:-:S06]  /*18b0*/  DSETP.GT.AND P0, PT, R8, RZ, PT ;  /* 0x000000ff0800722a */ /* 0x000fcc0003f04000 */
[----:B------:R-:W-:Y:S02]  /*18c0*/  FSEL R10, R14, R10, P0 ;  /* 0x0000000a0e0a7208 */ /* 0x000fe40000000000 */
[----:B------:R-:W-:Y:S01]  /*18d0*/  FSEL R11, R15, R11, P0 ;  /* 0x0000000b0f0b7208 */ /* 0x000fe20000000000 */
[----:B------:R-:W-:Y:S06]  /*18e0*/  BRA `(.L_x_19) ;  /* 0x0000000000647947 */ /* 0x000fec0003800000 */
.L_x_18:
[----:B------:R-:W-:-:S14]  /*18f0*/  DSETP.NE.AND P0, PT, R8, RZ, PT ;  /* 0x000000ff0800722a */ /* 0x000fdc0003f05000 */
[----:B------:R-:W-:Y:S05]  /*1900*/  @!P0 BRA `(.L_x_20) ;  /* 0x0000000000588947 */ /* 0x000fea0003800000 */
[----:B------:R-:W-:-:S13]  /*1910*/  ISETP.GE.AND P0, PT, R9, RZ, PT ;  /* 0x000000ff0900720c */ /* 0x000fda0003f06270 */
[----:B------:R-:W-:Y:S02]  /*1920*/  @!P0 IMAD.MOV.U32 R10, RZ, RZ, 0x0 ;  /* 0x00000000ff0a8424 */ /* 0x000fe400078e00ff */
[----:B------:R-:W-:Y:S01]  /*1930*/  @!P0 IMAD.MOV.U32 R11, RZ, RZ, -0x80000 ;  /* 0xfff80000ff0b8424 */ /* 0x000fe200078e00ff */
[----:B------:R-:W-:Y:S06]  /*1940*/  @!P0 BRA `(.L_x_19) ;  /* 0x00000000004c8947 */ /* 0x000fec0003800000 */
[----:B------:R-:W-:-:S13]  /*1950*/  ISETP.GT.AND P0, PT, R9, 0x7fefffff, PT ;  /* 0x7fefffff0900780c */ /* 0x000fda0003f04270 */
[----:B------:R-:W-:Y:S05]  /*1960*/  @P0 BRA `(.L_x_20) ;  /* 0x0000000000400947 */ /* 0x000fea0003800000 */
[----:B------:R-:W-:Y:S01]  /*1970*/  DMUL R8, R8, 8.11296384146066816958e+31 ;  /* 0x4690000008087828 */ /* 0x000fe20000000000 */
[----:B------:R-:W-:Y:S02]  /*1980*/  IMAD.MOV.U32 R10, RZ, RZ, RZ ;  /* 0x000000ffff0a7224 */ /* 0x000fe400078e00ff */
[----:B------:R-:W-:Y:S02]  /*1990*/  IMAD.MOV.U32 R16, RZ, RZ, 0x0 ;  /* 0x00000000ff107424 */ /* 0x000fe400078e00ff */
[----:B------:R-:W-:Y:S01]  /*19a0*/  IMAD.MOV.U32 R17, RZ, RZ, 0x3fd80000 ;  /* 0x3fd80000ff117424 */ /* 0x000fe200078e00ff */
[----:B------:R-:W0:Y:S02]  /*19b0*/  MUFU.RSQ64H R11, R9 ;  /* 0x00000009000b7308 */ /* 0x000e240000001c00 */
[----:B0-----:R-:W-:-:S08]  /*19c0*/  DMUL R14, R10, R10 ;  /* 0x0000000a0a0e7228 */ /* 0x001fd00000000000 */
[----:B------:R-:W-:-:S08]  /*19d0*/  DFMA R14, R8, -R14, 1 ;  /* 0x3ff00000080e742b */ /* 0x000fd0000000080e */
[----:B------:R-:W-:Y:S02]  /*19e0*/  DFMA R16, R14, R16, 0.5 ;  /* 0x3fe000000e10742b */ /* 0x000fe40000000010 */
[----:B------:R-:W-:-:S08]  /*19f0*/  DMUL R14, R10, R14 ;  /* 0x0000000e0a0e7228 */ /* 0x000fd00000000000 */
[----:B------:R-:W-:-:S08]  /*1a00*/  DFMA R14, R16, R14, R10 ;  /* 0x0000000e100e722b */ /* 0x000fd0000000000a */
[----:B------:R-:W-:Y:S02]  /*1a10*/  DMUL R10, R8, R14 ;  /* 0x0000000e080a7228 */ /* 0x000fe40000000000 */
[----:B------:R-:W-:-:S06]  /*1a20*/  VIADD R15, R15, 0xfff00000 ;  /* 0xfff000000f0f7836 */ /* 0x000fcc0000000000 */
[----:B------:R-:W-:-:S08]  /*1a30*/  DFMA R16, R10, -R10, R8 ;  /* 0x8000000a0a10722b */ /* 0x000fd00000000008 */
[----:B------:R-:W-:-:S10]  /*1a40*/  DFMA R10, R14, R16, R10 ;  /* 0x000000100e0a722b */ /* 0x000fd4000000000a */
[----:B------:R-:W-:Y:S01]  /*1a50*/  VIADD R11, R11, 0xfcb00000 ;  /* 0xfcb000000b0b7836 */ /* 0x000fe20000000000 */
[----:B------:R-:W-:Y:S06]  /*1a60*/  BRA `(.L_x_19) ;  /* 0x0000000000047947 */ /* 0x000fec0003800000 */
.L_x_20:
[----:B------:R-:W-:-:S11]  /*1a70*/  DADD R10, R8, R8 ;  /* 0x00000000080a7229 */ /* 0x000fd60000000008 */
.L_x_19:
[----:B------:R-:W-:Y:S05]  /*1a80*/  BSYNC.RECONVERGENT B1 ;  /* 0x0000000000017941 */ /* 0x000fea0003800200 */
.L_x_17:
[----:B------:R-:W-:-:S04]  /*1a90*/  IMAD.MOV.U32 R13, RZ, RZ, 0x0 ;  /* 0x00000000ff0d7424 */ /* 0x000fc800078e00ff */
[----:B------:R-:W-:Y:S05]  /*1aa0*/  RET.REL.NODEC R12 `(_Z26translation_sources_kernelP7double2PdS1_iidddddiidddd) ;  /* 0xffffffe40c547950 */ /* 0x000fea0003c3ffff */
.L_x_21:
[----:B------:R-:W-:-:S00]  /*1ab0*/  BRA `(.L_x_21) ;  /* 0xfffffffc00fc7947 */ /* 0x000fc0000383ffff */
[----:B------:R-:W-:-:S00]  /*1ac0*/  NOP ;  /* 0x0000000000007918 */ /* 0x000fc00000000000 */
        /* <DEDUP_REMOVED lines=11> */
.L_x_187:


//--------------------- .text._Z22polygon_sources_kernelPdS_S_P7double2iiiddddddddddddbdddddddddddddd --------------------------
	.section	.text._Z22polygon_sources_kernelPdS_S_P7double2iiiddddddddddddbdddddddddddddd,"ax",@progbits
	.align	128
        .global         _Z22polygon_sources_kernelPdS_S_P7double2iiiddddddddddddbdddddddddddddd
        .type           _Z22polygon_sources_kernelPdS_S_P7double2iiiddddddddddddbdddddddddddddd,@function
        .size           _Z22polygon_sources_kernelPdS_S_P7double2iiiddddddddddddbdddddddddddddd,(.L_x_191 - _Z22polygon_sources_kernelPdS_S_P7double2iiiddddddddddddbdddddddddddddd)
        .other          _Z22polygon_sources_kernelPdS_S_P7double2iiiddddddddddddbdddddddddddddd,@"STO_CUDA_ENTRY STV_DEFAULT"
_Z22polygon_sources_kernelPdS_S_P7double2iiiddddddddddddbdddddddddddddd:
.text._Z22polygon_sources_kernelPdS_S_P7double2iiiddddddddddddbdddddddddddddd:
[----:B------:R-:W0:Y:S01]  /*0000*/  LDC R1, c[0x0][0x37c] ;  /* 0x0000df00ff017b82 */ /* 0x000e220000000800 */
[----:B------:R-:W1:Y:S07]  /*0010*/  S2R R0, SR_TID.X ;  /* 0x0000000000007919 */ /* 0x000e6e0000002100 */
[----:B------:R-:W1:Y:S01]  /*0020*/  S2UR UR4, SR_CTAID.X ;  /* 0x00000000000479c3 */ /* 0x000e620000002500 */
[----:B0-----:R-:W-:-:S07]  /*0030*/  VIADD R1, R1, 0xffffffd8 ;  /* 0xffffffd801017836 */ /* 0x001fce0000000000 */
[----:B------:R-:W1:Y:S08]  /*0040*/  LDC R3, c[0x0][0x360] ;  /* 0x0000d800ff037b82 */ /* 0x000e700000000800 */
[----:B------:R-:W0:Y:S08]  /*0050*/  LDC R9, c[0x0][0x3a8] ;  /* 0x0000ea00ff097b82 */ /* 0x000e300000000800 */
[----:B------:R-:W0:Y:S01]  /*0060*/  LDC R10, c[0x0][0x3a4] ;  /* 0x0000e900ff0a7b82 */ /* 0x000e220000000800 */
[----:B-1----:R-:W-:-:S02]  /*0070*/  IMAD R0, R3, UR4, R0 ;  /* 0x0000000403007c24 */ /* 0x002fc4000f8e0200 */
[----:B0-----:R-:W-:-:S05]  /*0080*/  IMAD R3, R9, R10, RZ ;  /* 0x0000000a09037224 */ /* 0x001fca00078e02ff */
[----:B------:R-:W-:-:S13]  /*0090*/  ISETP.GE.AND P0, PT, R0, R3, PT ;  /* 0x000000030000720c */ /* 0x000fda0003f06270 */
[----:B------:R-:W-:Y:S05]  /*00a0*/  @P0 EXIT ;  /* 0x000000000000094d */ /* 0x000fea0003800000 */
[----:B------:R-:W-:Y:S01]  /*00b0*/  IABS R13, R9 ;  /* 0x00000009000d7213 */ /* 0x000fe20000000000 */
[----:B------:R-:W0:Y:S01]  /*00c0*/  LDC R16, c[0x0][0x3b4] ;  /* 0x0000ed00ff107b82 */ /* 0x000e220000000800 */
[----:B------:R-:W-:Y:S02]  /*00d0*/  IABS R14, R10 ;  /* 0x0000000a000e7213 */ /* 0x000fe40000000000 */
[----:B------:R-:W-:Y:S01]  /*00e0*/  CS2R R38, SRZ ;  /* 0x0000000000267805 */ /* 0x000fe2000001ff00 */
[----:B------:R-:W1:Y:S01]  /*00f0*/  I2F.RP R7, R13 ;  /* 0x0000000d00077306 */ /* 0x000e620000209400 */
[----:B------:R-:W-:Y:S02]  /*0100*/  ISETP.GE.AND P1, PT, R0, RZ, PT ;  /* 0x000000ff0000720c */ /* 0x000fe40003f26270 */
[----:B------:R-:W-:-:S05]  /*0110*/  CS2R R44, SRZ ;  /* 0x00000000002c7805 */ /* 0x000fca000001ff00 */
[----:B------:R-:W2:Y:S08]  /*0120*/  I2F.RP R6, R14 ;  /* 0x0000000e00067306 */ /* 0x000eb00000209400 */
[----:B-1----:R-:W1:Y:S08]  /*0130*/  MUFU.RCP R7, R7 ;  /* 0x0000000700077308 */ /* 0x002e700000001000 */
[----:B--2---:R-:W2:Y:S01]  /*0140*/  MUFU.RCP R6, R6 ;  /* 0x0000000600067308 */ /* 0x004ea20000001000 */
[----:B-1----:R-:W-:-:S07]  /*0150*/  VIADD R4, R7, 0xffffffe ;  /* 0x0ffffffe07047836 */ /* 0x002fce0000000000 */
[----:B------:R1:W3:Y:S01]  /*0160*/  F2I.FTZ.U32.TRUNC.NTZ R5, R4 ;  /* 0x0000000400057305 */ /* 0x0002e2000021f000 */
[----:B--2---:R-:W-:Y:S01]  /*0170*/  VIADD R2, R6, 0xffffffe ;  /* 0x0ffffffe06027836 */ /* 0x004fe20000000000 */
[----:B------:R-:W-:-:S06]  /*0180*/  IABS R6, R0 ;  /* 0x0000000000067213 */ /* 0x000fcc0000000000 */
[----:B------:R2:W4:Y:S01]  /*0190*/  F2I.FTZ.U32.TRUNC.NTZ R3, R2 ;  /* 0x0000000200037305 */ /* 0x000522000021f000 */
[----:B-1----:R-:W-:Y:S02]  /*01a0*/  IMAD.MOV.U32 R4, RZ, RZ, RZ ;  /* 0x000000ffff047224 */ /* 0x002fe400078e00ff */
[----:B---3--:R-:W-:Y:S02]  /*01b0*/  IMAD.MOV R8, RZ, RZ, -R5 ;  /* 0x000000ffff087224 */ /* 0x008fe400078e0a05 */
[----:B--2---:R-:W-:Y:S02]  /*01c0*/  IMAD.MOV.U32 R2, RZ, RZ, RZ ;  /* 0x000000ffff027224 */ /* 0x004fe400078e00ff */
[----:B------:R-:W-:Y:S02]  /*01d0*/  IMAD R7, R8, R13, RZ ;  /* 0x0000000d08077224 */ /* 0x000fe400078e02ff */
[----:B----4-:R-:W-:Y:S02]  /*01e0*/  IMAD.MOV R11, RZ, RZ, -R3 ;  /* 0x000000ffff0b7224 */ /* 0x010fe400078e0a03 */
[----:B------:R-:W-:-:S04]  /*01f0*/  IMAD.HI.U32 R4, R5, R7, R4 ;  /* 0x0000000705047227 */ /* 0x000fc800078e0004 */
[----:B------:R-:W-:-:S04]  /*0200*/  IMAD R11, R11, R14, RZ ;  /* 0x0000000e0b0b7224 */ /* 0x000fc800078e02ff */
[----:B------:R-:W-:Y:S02]  /*0210*/  IMAD.HI.U32 R2, R3, R11, R2 ;  /* 0x0000000b03027227 */ /* 0x000fe400078e0002 */
[----:B0-----:R-:W0:Y:S02]  /*0220*/  MUFU.RCP64H R3, R16 ;  /* 0x0000001000037308 */ /* 0x001e240000001800 */
[----:B------:R-:W-:Y:S02]  /*0230*/  IMAD.MOV.U32 R11, RZ, RZ, R6 ;  /* 0x000000ffff0b7224 */ /* 0x000fe400078e0006 */
[----:B------:R-:W0:Y:S02]  /*0240*/  LDC.64 R6, c[0x0][0x3b0] ;  /* 0x0000ec00ff067b82 */ /* 0x000e240000000a00 */
[----:B------:R-:W-:-:S04]  /*0250*/  IMAD.HI.U32 R12, R4, R11, RZ ;  /* 0x0000000b040c7227 */ /* 0x000fc800078e00ff */
[----:B------:R-:W-:-:S04]  /*0260*/  IMAD.HI.U32 R2, R2, R11, RZ ;  /* 0x0000000b02027227 */ /* 0x000fc800078e00ff */
[----:B------:R-:W-:Y:S02]  /*0270*/  IMAD.MOV R8, RZ, RZ, -R12 ;  /* 0x000000ffff087224 */ /* 0x000fe400078e0a0c */
[----:B------:R-:W-:Y:S02]  /*0280*/  IMAD.MOV R2, RZ, RZ, -R2 ;  /* 0x000000ffff027224 */ /* 0x000fe400078e0a02 */
[C-C-:B------:R-:W-:Y:S02]  /*0290*/  IMAD R8, R13.reuse, R8, R11.reuse ;  /* 0x000000080d087224 */ /* 0x140fe400078e020b */
[----:B------:R-:W-:Y:S02]  /*02a0*/  IMAD R55, R14, R2, R11 ;  /* 0x000000020e377224 */ /* 0x000fe400078e020b */
[----:B------:R-:W-:Y:S01]  /*02b0*/  VIADD R2, R16, 0x300402 ;  /* 0x0030040210027836 */ /* 0x000fe20000000000 */
[----:B------:R-:W-:Y:S02]  /*02c0*/  ISETP.GT.U32.AND P3, PT, R13, R8, PT ;  /* 0x000000080d00720c */ /* 0x000fe40003f64070 */
[----:B------:R-:W-:-:S03]  /*02d0*/  ISETP.GT.U32.AND P0, PT, R14, R55, PT ;  /* 0x000000370e00720c */ /* 0x000fc60003f04070 */
[----:B0-----:R-:W-:-:S08]  /*02e0*/  DFMA R4, R2, -R6, 1 ;  /* 0x3ff000000204742b */ /* 0x001fd00000000806 */
[----:B------:R-:W-:Y:S01]  /*02f0*/  @!P3 IMAD.IADD R8, R8, 0x1, -R13 ;  /* 0x000000010808b824 */ /* 0x000fe200078e0a0d */
[----:B------:R-:W-:Y:S01]  /*0300*/  DFMA R4, R4, R4, R4 ;  /* 0x000000040404722b */ /* 0x000fe20000000004 */
[----:B------:R-:W-:Y:S02]  /*0310*/  @!P0 IMAD.IADD R55, R55, 0x1, -R14 ;  /* 0x0000000137378824 */ /* 0x000fe400078e0a0e */
[----:B------:R-:W-:Y:S01]  /*0320*/  @!P3 VIADD R12, R12, 0x1 ;  /* 0x000000010c0cb836 */ /* 0x000fe20000000000 */
[----:B------:R-:W-:Y:S02]  /*0330*/  ISETP.GE.U32.AND P0, PT, R8, R13, PT ;  /* 0x0000000d0800720c */ /* 0x000fe40003f06070 */
[----:B------:R-:W-:Y:S02]  /*0340*/  ISETP.GT.U32.AND P4, PT, R14, R55, PT ;  /* 0x000000370e00720c */ /* 0x000fe40003f84070 */
[----:B------:R-:W-:Y:S01]  /*0350*/  LOP3.LUT R8, R0, R9, RZ, 0x3c, !PT ;  /* 0x0000000900087212 */ /* 0x000fe200078e3cff */
[----:B------:R-:W-:Y:S01]  /*0360*/  DFMA R4, R2, R4, R2 ;  /* 0x000000040204722b */ /* 0x000fe20000000002 */
[----:B------:R-:W-:-:S02]  /*0370*/  ISETP.NE.AND P3, PT, R10, RZ, PT ;  /* 0x000000ff0a00720c */ /* 0x000fc40003f65270 */
[----:B------:R-:W-:-:S05]  /*0380*/  ISETP.GE.AND P2, PT, R8, RZ, PT ;  /* 0x000000ff0800720c */ /* 0x000fca0003f46270 */
[----:B------:R-:W-:Y:S01]  /*0390*/  @P0 VIADD R12, R12, 0x1 ;  /* 0x000000010c0c0836 */ /* 0x000fe20000000000 */
[----:B------:R-:W-:Y:S01]  /*03a0*/  FSETP.GEU.AND P0, PT, |R2|, 5.8789094863358348022e-39, PT ;  /* 0x004004020200780b */ /* 0x000fe20003f0e200 */
[----:B------:R-:W-:Y:S01]  /*03b0*/  @!P4 IMAD.IADD R55, R55, 0x1, -R14 ;  /* 0x000000013737c824 */ /* 0x000fe200078e0a0e */
[----:B------:R-:W-:Y:S01]  /*03c0*/  ISETP.NE.AND P4, PT, R9, RZ, PT ;  /* 0x000000ff0900720c */ /* 0x000fe20003f85270 */
[----:B------:R-:W-:Y:S01]  /*03d0*/  DFMA R6, R4, -R6, 1 ;  /* 0x3ff000000406742b */ /* 0x000fe20000000806 */
[----:B------:R-:W-:Y:S01]  /*03e0*/  CS2R R14, SRZ ;  /* 0x00000000000e7805 */ /* 0x000fe2000001ff00 */
[----:B------:R-:W-:Y:S01]  /*03f0*/  @!P1 IMAD.MOV R55, RZ, RZ, -R55 ;  /* 0x000000ffff379224 */ /* 0x000fe200078e0a37 */
[----:B------:R-:W-:Y:S02]  /*0400*/  @!P3 LOP3.LUT R55, RZ, R10, RZ, 0x33, !PT ;  /* 0x0000000aff37b212 */ /* 0x000fe400078e33ff */
[----:B------:R-:W-:-:S03]  /*0410*/  @!P2 IADD3 R12, PT, PT, -R12, RZ, RZ ;  /* 0x000000ff0c0ca210 */ /* 0x000fc60007ffe1ff */
[----:B------:R-:W-:-:S04]  /*0420*/  DFMA R4, R4, R6, R4 ;  /* 0x000000060404722b */ /* 0x000fc80000000004 */
[----:B------:R-:W-:Y:S01]  /*0430*/  @!P4 LOP3.LUT R12, RZ, R9, RZ, 0x33, !PT ;  /* 0x00000009ff0cc212 */ /* 0x000fe200078e33ff */
[----:B------:R-:W-:Y:S06]  /*0440*/  @P0 BRA `(.L_x_22) ;  /* 0x00000000001c0947 */ /* 0x000fec0003800000 */
[----:B------:R-:W0:Y:S01]  /*0450*/  LDCU.64 UR4, c[0x0][0x3b0] ;  /* 0x00007600ff0477ac */ /* 0x000e220008000a00 */
[----:B------:R-:W-:Y:S02]  /*0460*/  LOP3.LUT R2, R16, 0x7fffffff, RZ, 0xc0, !PT ;  /* 0x7fffffff10027812 */ /* 0x000fe400078ec0ff */
[----:B------:R-:W-:-:S03]  /*0470*/  MOV R0, 0x4c0 ;  /* 0x000004c000007802 */ /* 0x000fc60000000f00 */
[----:B------:R-:W-:Y:S02]  /*0480*/  VIADD R2, R2, 0xfff00000 ;  /* 0xfff0000002027836 */ /* 0x000fe40000000000 */
[----:B0-----:R-:W-:Y:S02]  /*0490*/  IMAD.U32 R6, RZ, RZ, UR4 ;  /* 0x00000004ff067e24 */ /* 0x001fe4000f8e00ff */
[----:B------:R-:W-:-:S07]  /*04a0*/  IMAD.U32 R3, RZ, RZ, UR5 ;  /* 0x00000005ff037e24 */ /* 0x000fce000f8e00ff */
[----:B------:R-:W-:Y:S05]  /*04b0*/  CALL.REL.NOINC `($__internal_3_$__cuda_sm20_dblrcp_rn_slowpath_v3) ;  /* 0x0000008400507944 */ /* 0x000fea0003c00000 */
.L_x_22:
[----:B------:R-:W0:Y:S01]  /*04c0*/  LDC R0, c[0x0][0x3c4] ;  /* 0x0000f100ff007b82 */ /* 0x000e220000000800 */
[----:B------:R1:W2:Y:S01]  /*04d0*/  I2F.F64 R16, R55 ;  /* 0x0000003700107312 */ /* 0x0002a20000201c00 */
[----:B------:R-:W-:-:S06]  /*04e0*/  DMUL R10, R4, 0.5 ;  /* 0x3fe00000040a7828 */ /* 0x000fcc0000000000 */
[----:B------:R-:W3:Y:S01]  /*04f0*/  LDC.64 R8, c[0x0][0x3c0] ;  /* 0x0000f000ff087b82 */ /* 0x000ee20000000a00 */
[----:B0-----:R-:W3:Y:S01]  /*0500*/  MUFU.RCP64H R3, R0 ;  /* 0x0000000000037308 */ /* 0x001ee20000001800 */
[----:B------:R-:W-:-:S05]  /*0510*/  VIADD R2, R0, 0x300402 ;  /* 0x0030040200027836 */ /* 0x000fca0000000000 */
[----:B------:R-:W-:Y:S01]  /*0520*/  FSETP.GEU.AND P0, PT, |R2|, 5.8789094863358348022e-39, PT ;  /* 0x004004020200780b */ /* 0x000fe20003f0e200 */
[----:B---3--:R-:W-:-:S08]  /*0530*/  DFMA R6, R2, -R8, 1 ;  /* 0x3ff000000206742b */ /* 0x008fd00000000808 */
[----:B------:R-:W-:-:S08]  /*0540*/  DFMA R6, R6, R6, R6 ;  /* 0x000000060606722b */ /* 0x000fd00000000006 */
[----:B------:R-:W-:-:S08]  /*0550*/  DFMA R6, R2, R6, R2 ;  /* 0x000000060206722b */ /* 0x000fd00000000002 */
[----:B------:R-:W-:-:S08]  /*0560*/  DFMA R8, R6, -R8, 1 ;  /* 0x3ff000000608742b */ /* 0x000fd00000000808 */
[----:B------:R-:W-:Y:S01]  /*0570*/  DFMA R6, R6, R8, R6 ;  /* 0x000000080606722b */ /* 0x000fe20000000006 */
[----:B-12---:R-:W-:Y:S10]  /*0580*/  @P0 BRA `(.L_x_23) ;  /* 0x0000000000240947 */ /* 0x006ff40003800000 */
[----:B------:R-:W0:Y:S01]  /*0590*/  LDCU.64 UR4, c[0x0][0x3c0] ;  /* 0x00007800ff0477ac */ /* 0x000e220008000a00 */
[----:B------:R-:W-:Y:S02]  /*05a0*/  LOP3.LUT R2, R0, 0x7fffffff, RZ, 0xc0, !PT ;  /* 0x7fffffff00027812 */ /* 0x000fe400078ec0ff */
[----:B------:R-:W-:-:S03]  /*05b0*/  MOV R0, 0x600 ;  /* 0x0000060000007802 */ /* 0x000fc60000000f00 */
[----:B------:R-:W-:Y:S02]  /*05c0*/  VIADD R2, R2, 0xfff00000 ;  /* 0xfff0000002027836 */ /* 0x000fe40000000000 */
[----:B0-----:R-:W-:Y:S02]  /*05d0*/  IMAD.U32 R6, RZ, RZ, UR4 ;  /* 0x00000004ff067e24 */ /* 0x001fe4000f8e00ff */
[----:B------:R-:W-:-:S07]  /*05e0*/  IMAD.U32 R3, RZ, RZ, UR5 ;  /* 0x00000005ff037e24 */ /* 0x000fce000f8e00ff */
[----:B------:R-:W-:Y:S05]  /*05f0*/  CALL.REL.NOINC `($__internal_3_$__cuda_sm20_dblrcp_rn_slowpath_v3) ;  /* 0x0000008400007944 */ /* 0x000fea0003c00000 */
[----:B------:R-:W-:Y:S02]  /*0600*/  IMAD.MOV.U32 R6, RZ, RZ, R4 ;  /* 0x000000ffff067224 */ /* 0x000fe400078e0004 */
[----:B------:R-:W-:-:S07]  /*0610*/  IMAD.MOV.U32 R7, RZ, RZ, R5 ;  /* 0x000000ffff077224 */ /* 0x000fce00078e0005 */
.L_x_23:
        /* <DEDUP_REMOVED lines=21> */
.L_x_24:
        /* <DEDUP_REMOVED lines=14> */
[----:B------:R-:W-:Y:S01]  /*0850*/  VIADD R2, R2, 0xfff00000 ;  /* 0xfff0000002027836 */ /* 0x000fe20000000000 */
[----:B0-----:R-:W-:Y:S01]  /*0860*/  MOV R6, UR4 ;  /* 0x0000000400067c02 */ /* 0x001fe20008000f00 */
[----:B------:R-:W-:-:S07]  /*0870*/  IMAD.U32 R3, RZ, RZ, UR5 ;  /* 0x00000005ff037e24 */ /* 0x000fce000f8e00ff */
[----:B------:R-:W-:Y:S05]  /*0880*/  CALL.REL.NOINC `($__internal_3_$__cuda_sm20_dblrcp_rn_slowpath_v3) ;  /* 0x00000080005c7944 */ /* 0x000fea0003c00000 */
.L_x_25:
[----:B------:R-:W0:Y:S01]  /*0890*/  LDC.64 R2, c[0x0][0x3d0] ;  /* 0x0000f400ff027b82 */ /* 0x000e220000000a00 */
[----:B------:R-:W1:Y:S01]  /*08a0*/  I2F.F64 R18, R12 ;  /* 0x0000000c00127312 */ /* 0x000e620000201c00 */
[----:B------:R-:W-:-:S08]  /*08b0*/  DFMA R10, R10, 0.5, -R4 ;  /* 0x3fe000000a0a782b */ /* 0x000fd00000000804 */
[----:B-1----:R-:W-:Y:S02]  /*08c0*/  DFMA R18, R18, -R4, R10 ;  /* 0x800000041212722b */ /* 0x002fe4000000000a */
[----:B0-----:R-:W-:-:S06]  /*08d0*/  DMUL R2, R2, R2 ;  /* 0x0000000202027228 */ /* 0x001fcc0000000000 */
[----:B------:R-:W0:Y:S04]  /*08e0*/  MUFU.RCP64H R7, R3 ;  /* 0x0000000300077308 */ /* 0x000e280000001800 */
[----:B------:R-:W-:-:S05]  /*08f0*/  VIADD R6, R3, 0x300402 ;  /* 0x0030040203067836 */ /* 0x000fca0000000000 */
[----:B------:R-:W-:Y:S01]  /*0900*/  FSETP.GEU.AND P0, PT, |R6|, 5.8789094863358348022e-39, PT ;  /* 0x004004020600780b */ /* 0x000fe20003f0e200 */
[----:B0-----:R-:W-:-:S08]  /*0910*/  DFMA R8, -R2, R6, 1 ;  /* 0x3ff000000208742b */ /* 0x001fd00000000106 */
[----:B------:R-:W-:-:S08]  /*0920*/  DFMA R8, R8, R8, R8 ;  /* 0x000000080808722b */ /* 0x000fd00000000008 */
[----:B------:R-:W-:-:S08]  /*0930*/  DFMA R8, R6, R8, R6 ;  /* 0x000000080608722b */ /* 0x000fd00000000006 */
[----:B------:R-:W-:-:S08]  /*0940*/  DFMA R20, -R2, R8, 1 ;  /* 0x3ff000000214742b */ /* 0x000fd00000000108 */
[----:B------:R-:W-:Y:S01]  /*0950*/  DFMA R4, R8, R20, R8 ;  /* 0x000000140804722b */ /* 0x000fe20000000008 */
[----:B------:R-:W-:Y:S10]  /*0960*/  @P0 BRA `(.L_x_26) ;  /* 0x0000000000140947 */ /* 0x000ff40003800000 */
[----:B------:R-:W-:Y:S01]  /*0970*/  LOP3.LUT R0, R3, 0x7fffffff, RZ, 0xc0, !PT ;  /* 0x7fffffff03007812 */ /* 0x000fe200078ec0ff */
[----:B------:R-:W-:-:S04]  /*0980*/  IMAD.MOV.U32 R6, RZ, RZ, R2 ;  /* 0x000000ffff067224 */ /* 0x000fc800078e0002 */
[----:B------:R-:W-:Y:S01]  /*0990*/  VIADD R2, R0, 0xfff00000 ;  /* 0xfff0000000027836 */ /* 0x000fe20000000000 */
[----:B------:R-:W-:-:S07]  /*09a0*/  MOV R0, 0x9c0 ;  /* 0x000009c000007802 */ /* 0x000fce0000000f00 */
[----:B------:R-:W-:Y:S05]  /*09b0*/  CALL.REL.NOINC `($__internal_3_$__cuda_sm20_dblrcp_rn_slowpath_v3) ;  /* 0x0000008000107944 */ /* 0x000fea0003c00000 */
.L_x_26:
        /* <DEDUP_REMOVED lines=14> */
[----:B------:R-:W-:Y:S02]  /*0aa0*/  VIADD R5, R7, 0xfff00000 ;  /* 0xfff0000007057836 */ /* 0x000fe40000000000 */
[----:B------:R-:W-:-:S04]  /*0ab0*/  IMAD.MOV.U32 R4, RZ, RZ, R6 ;  /* 0x000000ffff047224 */ /* 0x000fc800078e0006 */
[----:B------:R-:W-:-:S08]  /*0ac0*/  DFMA R22, R10, -R10, R8 ;  /* 0x8000000a0a16722b */ /* 0x000fd00000000008 */
[----:B------:R-:W-:Y:S01]  /*0ad0*/  DFMA R20, R22, R4, R10 ;  /* 0x000000041614722b */ /* 0x000fe2000000000a */
[----:B------:R-:W-:Y:S10]  /*0ae0*/  @!P0 BRA `(.L_x_28) ;  /* 0x0000000000088947 */ /* 0x000ff40003800000 */
[----:B------:R-:W-:-:S07]  /*0af0*/  MOV R0, 0xb10 ;  /* 0x00000b1000007802 */ /* 0x000fce0000000f00 */
[----:B------:R-:W-:Y:S05]  /*0b00*/  CALL.REL.NOINC `($__internal_5_$__cuda_sm20_dsqrt_rn_f64_mediumpath_v1) ;  /* 0x0000008400d87944 */ /* 0x000fea0003c00000 */
.L_x_28:
[----:B------:R-:W-:Y:S05]  /*0b10*/  BSYNC.RECONVERGENT B0 ;  /* 0x0000000000007941 */ /* 0x000fea0003800200 */
.L_x_27:
[----:B------:R-:W0:Y:S01]  /*0b20*/  LDCU.128 UR8, c[0x0][0x400] ;  /* 0x00008000ff0877ac */ /* 0x000e220008000c00 */
[----:B------:R-:W-:Y:S01]  /*0b30*/  BSSY.RECONVERGENT B0, `(.L_x_29) ;  /* 0x00006d9000007945 */ /* 0x000fe20003800200 */
[----:B------:R-:W-:Y:S01]  /*0b40*/  PLOP3.LUT P0, PT, PT, PT, PT, 0x8, 0x80 ;  /* 0x000000000080781c */ /* 0x000fe20003f0e170 */
[----:B------:R-:W-:Y:S01]  /*0b50*/  IMAD.MOV.U32 R32, RZ, RZ, 0x55555555 ;  /* 0x55555555ff207424 */ /* 0x000fe200078e00ff */
[----:B------:R-:W1:Y:S01]  /*0b60*/  LDCU.64 UR4, c[0x0][0x3f8] ;  /* 0x00007f00ff0477ac */ /* 0x000e620008000a00 */
[----:B------:R-:W-:Y:S02]  /*0b70*/  IMAD.MOV.U32 R33, RZ, RZ, 0x3fd55555 ;  /* 0x3fd55555ff217424 */ /* 0x000fe400078e00ff */
[----:B------:R-:W-:Y:S01]  /*0b80*/  IMAD.MOV.U32 R42, RZ, RZ, 0x55555555 ;  /* 0x55555555ff2a7424 */ /* 0x000fe200078e00ff */
[----:B------:R-:W2:Y:S01]  /*0b90*/  LDCU.128 UR12, c[0x0][0x420] ;  /* 0x00008400ff0c77ac */ /* 0x000ea20008000c00 */
[----:B------:R-:W-:Y:S02]  /*0ba0*/  IMAD.MOV.U32 R43, RZ, RZ, 0x3fc55555 ;  /* 0x3fc55555ff2b7424 */ /* 0x000fe400078e00ff */
[----:B------:R-:W-:Y:S01]  /*0bb0*/  IMAD.MOV.U32 R36, RZ, RZ, 0x0 ;  /* 0x00000000ff247424 */ /* 0x000fe200078e00ff */
[----:B------:R-:W3:Y:S01]  /*0bc0*/  LDCU.128 UR20, c[0x0][0x440] ;  /* 0x00008800ff1477ac */ /* 0x000ee20008000c00 */
[----:B------:R-:W-:Y:S01]  /*0bd0*/  IMAD.MOV.U32 R37, RZ, RZ, 0x3fe00000 ;  /* 0x3fe00000ff257424 */ /* 0x000fe200078e00ff */
[----:B------:R-:W4:Y:S01]  /*0be0*/  LDCU.128 UR16, c[0x0][0x430] ;  /* 0x00008600ff1077ac */ /* 0x000f220008000c00 */
[----:B0-----:R-:W-:-:S02]  /*0bf0*/  DADD R22, R18, -UR8 ;  /* 0x8000000812167e29 */ /* 0x001fc40008000000 */
[----:B------:R-:W-:Y:S02]  /*0c00*/  DADD R26, R20, -UR10 ;  /* 0x8000000a141a7e29 */ /* 0x000fe40008000000 */
[----:B-1----:R-:W-:Y:S01]  /*0c10*/  DADD R24, R16, -UR4 ;  /* 0x8000000410187e29 */ /* 0x002fe20008000000 */
[----:B------:R-:W0:Y:S03]  /*0c20*/  LDCU.64 UR4, c[0x0][0x3e0] ;  /* 0x00007c00ff0477ac */ /* 0x000e260008000a00 */
[C---:B--2---:R-:W-:Y:S02]  /*0c30*/  DMUL R2, R22.reuse, UR14 ;  /* 0x0000000e16027c28 */ /* 0x044fe40008000000 */
[----:B---3--:R-:W-:-:S06]  /*0c40*/  DMUL R4, R22, UR20 ;  /* 0x0000001416047c28 */ /* 0x008fcc0008000000 */
[C---:B------:R-:W-:Y:S02]  /*0c50*/  DFMA R2, R24.reuse, UR12, R2 ;  /* 0x0000000c18027c2b */ /* 0x040fe40008000002 */
[----:B----4-:R-:W-:-:S06]  /*0c60*/  DFMA R4, R24, UR18, R4 ;  /* 0x0000001218047c2b */ /* 0x010fcc0008000004 */
[C---:B------:R-:W-:Y:S02]  /*0c70*/  DFMA R28, R26.reuse, UR16, R2 ;  /* 0x000000101a1c7c2b */ /* 0x040fe40008000002 */
[----:B------:R-:W-:-:S06]  /*0c80*/  DFMA R30, R26, UR22, R4 ;  /* 0x000000161a1e7c2b */ /* 0x000fcc0008000004 */
[----:B0-----:R-:W-:Y:S02]  /*0c90*/  DSETP.LE.AND P2, PT, |R28|, UR4, PT ;  /* 0x000000041c007e2a */ /* 0x001fe4000bf43200 */
[----:B------:R-:W-:-:S14]  /*0ca0*/  DSETP.GTU.AND P1, PT, |R30|, UR4, PT ;  /* 0x000000041e007e2a */ /* 0x000fdc000bf2c200 */
[----:B------:R-:W-:Y:S05]  /*0cb0*/  @!P1 BRA P2, `(.L_x_30) ;  /* 0x0000006c00009947 */ /* 0x000fea0001000000 */
[----:B------:R-:W-:-:S14]  /*0cc0*/  DSETP.LEU.OR P0, PT, |R28|, UR4, P1 ;  /* 0x000000041c007e2a */ /* 0x000fdc0008f0b600 */
[----:B------:R-:W-:Y:S05]  /*0cd0*/  @P0 BRA `(.L_x_31) ;  /* 0x0000001000fc0947 */ /* 0x000fea0003800000 */
[----:B------:R-:W-:Y:S01]  /*0ce0*/  MOV R2, 0x0 ;  /* 0x0000000000027802 */ /* 0x000fe20000000f00 */
[----:B------:R-:W-:Y:S01]  /*0cf0*/  IMAD.MOV.U32 R3, RZ, RZ, 0x43380000 ;  /* 0x43380000ff037424 */ /* 0x000fe200078e00ff */
[----:B------:R-:W-:Y:S01]  /*0d00*/  UMOV UR6, 0xfefa39ef ;  /* 0xfefa39ef00067882 */ /* 0x000fe20000000000 */
[----:B------:R-:W-:Y:S01]  /*0d10*/  UMOV UR7, 0x3fe62e42 ;  /* 0x3fe62e4200077882 */ /* 0x000fe20000000000 */
[----:B------:R-:W0:Y:S01]  /*0d20*/  LDC.64 R8, c[0x0][0x3d8] ;  /* 0x0000f600ff087b82 */ /* 0x000e220000000a00 */
[----:B------:R-:W-:Y:S02]  /*0d30*/  BSSY.RECONVERGENT B1, `(.L_x_32) ;  /* 0x0000040000017945 */ /* 0x000fe40003800200 */
[----:B------:R-:W-:-:S08]  /*0d40*/  DADD R2, -R2, 6.75539944105574400000e+15 ;  /* 0x4338000002027429 */ /* 0x000fd00000000100 */
[----:B------:R-:W-:Y:S01]  /*0d50*/  DFMA R4, R2, -UR6, RZ ;  /* 0x8000000602047c2b */ /* 0x000fe200080000ff */
[----:B------:R-:W-:Y:S01]  /*0d60*/  UMOV UR6, 0x3b39803f ;  /* 0x3b39803f00067882 */ /* 0x000fe20000000000 */
[----:B------:R-:W-:-:S06]  /*0d70*/  UMOV UR7, 0x3c7abc9e ;  /* 0x3c7abc9e00077882 */ /* 0x000fcc0000000000 */
[----:B------:R-:W-:Y:S01]  /*0d80*/  DFMA R4, R2, -UR6, R4 ;  /* 0x8000000602047c2b */ /* 0x000fe20008000004 */
[----:B------:R-:W-:Y:S01]  /*0d90*/  UMOV UR6, 0x69ce2bdf ;  /* 0x69ce2bdf00067882 */ /* 0x000fe20000000000 */
[----:B------:R-:W-:Y:S01]  /*0da0*/  IMAD.MOV.U32 R2, RZ, RZ, -0x35dec16 ;  /* 0xfca213eaff027424 */ /* 0x000fe200078e00ff */
[----:B------:R-:W-:Y:S01]  /*0db0*/  UMOV UR7, 0x3e5ade15 ;  /* 0x3e5ade1500077882 */ /* 0x000fe20000000000 */
[----:B------:R-:W-:-:S06]  /*0dc0*/  IMAD.MOV.U32 R3, RZ, RZ, 0x3e928af3 ;  /* 0x3e928af3ff037424 */ /* 0x000fcc00078e00ff */
[----:B------:R-:W-:Y:S01]  /*0dd0*/  DFMA R2, R4, UR6, R2 ;  /* 0x0000000604027c2b */ /* 0x000fe20008000002 */
[----:B------:R-:W-:Y:S01]  /*0de0*/  UMOV UR6, 0x62401315 ;  /* 0x6240131500067882 */ /* 0x000fe20000000000 */
[----:B------:R-:W-:-:S06]  /*0df0*/  UMOV UR7, 0x3ec71dee ;  /* 0x3ec71dee00077882 */ /* 0x000fcc0000000000 */
[----:B------:R-:W-:Y:S01]  /*0e00*/  DFMA R2, R4, R2, UR6 ;  /* 0x0000000604027e2b */ /* 0x000fe20008000002 */
        /* <DEDUP_REMOVED lines=16> */
[----:B0-----:R-:W-:Y:S01]  /*0f10*/  DMUL R2, R8, -2 ;  /* 0xc000000008027828 */ /* 0x001fe20000000000 */
[----:B------:R-:W-:-:S05]  /*0f20*/  UMOV UR7, 0x3fc55555 ;  /* 0x3fc5555500077882 */ /* 0x000fca0000000000 */
[----:B------:R-:W-:Y:S01]  /*0f30*/  DFMA R6, R4, R6, UR6 ;  /* 0x0000000604067e2b */ /* 0x000fe20008000006 */
[----:B------:R-:W-:Y:S01]  /*0f40*/  UMOV UR6, 0xb ;  /* 0x0000000b00067882 */ /* 0x000fe20000000000 */
[----:B------:R-:W-:Y:S01]  /*0f50*/  DMUL R56, R28, R2 ;  /* 0x000000021c387228 */ /* 0x000fe20000000000 */
[----:B------:R-:W-:-:S05]  /*0f60*/  UMOV UR7, 0x3fe00000 ;  /* 0x3fe0000000077882 */ /* 0x000fca0000000000 */
[----:B------:R-:W-:Y:S02]  /*0f70*/  DFMA R6, R4, R6, UR6 ;  /* 0x0000000604067e2b */ /* 0x000fe40008000006 */
[----:B------:R-:W-:-:S06]  /*0f80*/  DSETP.NEU.AND P0, PT, |R56|, +INF , PT ;  /* 0x7ff000003800742a */ /* 0x000fcc0003f0d200 */
[----:B------:R-:W-:-:S08]  /*0f90*/  DFMA R14, R4, R6, 1 ;  /* 0x3ff00000040e742b */ /* 0x000fd00000000006 */
[----:B------:R-:W-:Y:S02]  /*0fa0*/  @!P0 DMUL R6, RZ, R56 ;  /* 0x00000038ff068228 */ /* 0x000fe40000000000 */
[----:B------:R-:W-:Y:S01]  /*0fb0*/  DFMA R14, R4, R14, 1 ;  /* 0x3ff00000040e742b */ /* 0x000fe2000000000e */
[----:B------:R-:W-:Y:S01]  /*0fc0*/  @!P0 IMAD.MOV.U32 R5, RZ, RZ, RZ ;  /* 0x000000ffff058224 */ /* 0x000fe200078e00ff */
[----:B------:R-:W-:Y:S09]  /*0fd0*/  @!P0 BRA `(.L_x_33) ;  /* 0x0000000000548947 */ /* 0x000ff20003800000 */
[----:B------:R-:W-:Y:S01]  /*0fe0*/  UMOV UR6, 0x6dc9c883 ;  /* 0x6dc9c88300067882 */ /* 0x000fe20000000000 */
[----:B------:R-:W-:Y:S01]  /*0ff0*/  UMOV UR7, 0x3fe45f30 ;  /* 0x3fe45f3000077882 */ /* 0x000fe20000000000 */
[C---:B------:R-:W-:Y:S02]  /*1000*/  DSETP.GE.AND P0, PT, |R56|.reuse, 2.14748364800000000000e+09, PT ;  /* 0x41e000003800742a */ /* 0x040fe40003f06200 */
[----:B------:R-:W-:Y:S01]  /*1010*/  DMUL R2, R56, UR6 ;  /* 0x0000000638027c28 */ /* 0x000fe20008000000 */
[----:B------:R-:W-:Y:S01]  /*1020*/  UMOV UR6, 0x54442d18 ;  /* 0x54442d1800067882 */ /* 0x000fe20000000000 */
[----:B------:R-:W-:-:S04]  /*1030*/  UMOV UR7, 0x3ff921fb ;  /* 0x3ff921fb00077882 */ /* 0x000fc80000000000 */
[----:B------:R-:W0:Y:S08]  /*1040*/  F2I.F64 R5, R2 ;  /* 0x0000000200057311 */ /* 0x000e300000301100 */
[----:B0-----:R-:W0:Y:S02]  /*1050*/  I2F.F64 R6, R5 ;  /* 0x0000000500067312 */ /* 0x001e240000201c00 */
[----:B0-----:R-:W-:Y:S01]  /*1060*/  DFMA R8, R6, -UR6, R56 ;  /* 0x8000000606087c2b */ /* 0x001fe20008000038 */
[----:B------:R-:W-:Y:S01]  /*1070*/  UMOV UR6, 0x33145c00 ;  /* 0x33145c0000067882 */ /* 0x000fe20000000000 */
[----:B------:R-:W-:-:S06]  /*1080*/  UMOV UR7, 0x3c91a626 ;  /* 0x3c91a62600077882 */ /* 0x000fcc0000000000 */
[----:B------:R-:W-:Y:S01]  /*1090*/  DFMA R8, R6, -UR6, R8 ;  /* 0x8000000606087c2b */ /* 0x000fe20008000008 */
[----:B------:R-:W-:Y:S01]  /*10a0*/  UMOV UR6, 0x252049c0 ;  /* 0x252049c000067882 */ /* 0x000fe20000000000 */
[----:B------:R-:W-:-:S06]  /*10b0*/  UMOV UR7, 0x397b839a ;  /* 0x397b839a00077882 */ /* 0x000fcc0000000000 */
[----:B------:R-:W-:Y:S01]  /*10c0*/  DFMA R6, R6, -UR6, R8 ;  /* 0x8000000606067c2b */ /* 0x000fe20008000008 */
[----:B------:R-:W-:Y:S10]  /*10d0*/  @!P0 BRA `(.L_x_33) ;  /* 0x0000000000148947 */ /* 0x000ff40003800000 */
[----:B------:R-:W-:Y:S01]  /*10e0*/  IMAD.MOV.U32 R2, RZ, RZ, R56 ;  /* 0x000000ffff027224 */ /* 0x000fe200078e0038 */
[----:B------:R-:W-:-:S07]  /*10f0*/  MOV R54, 0x1110 ;  /* 0x0000111000367802 */ /* 0x000fce0000000f00 */
[----:B------:R-:W-:Y:S05]  /*1100*/  CALL.REL.NOINC `($_Z22polygon_sources_kernelPdS_S_P7double2iiiddddddddddddbdddddddddddddd$__internal_trig_reduction_slowpathd) ;  /* 0x0000008400147944 */ /* 0x000fea0003c00000 */
[----:B------:R-:W-:Y:S02]  /*1110*/  IMAD.MOV.U32 R6, RZ, RZ, R2 ;  /* 0x000000ffff067224 */ /* 0x000fe400078e0002 */
[----:B------:R-:W-:-:S07]  /*1120*/  IMAD.MOV.U32 R7, RZ, RZ, R3 ;  /* 0x000000ffff077224 */ /* 0x000fce00078e0003 */
.L_x_33:
[----:B------:R-:W-:Y:S05]  /*1130*/  BSYNC.RECONVERGENT B1 ;  /* 0x0000000000017941 */ /* 0x000fea0003800200 */
.L_x_32:
[----:B------:R-:W0:Y:S01]  /*1140*/  LDC.64 R8, c[0x0][0x3d8] ;  /* 0x0000f600ff087b82 */ /* 0x000e220000000a00 */
[----:B------:R-:W-:Y:S01]  /*1150*/  DMUL R10, R6, R6 ;  /* 0x00000006060a7228 */ /* 0x000fe20000000000 */
[----:B------:R-:W-:Y:S01]  /*1160*/  IMAD.MOV.U32 R30, RZ, RZ, 0x2cb0d246 ;  /* 0x2cb0d246ff1e7424 */ /* 0x000fe200078e00ff */
[----:B------:R-:W-:Y:S01]  /*1170*/  UMOV UR6, 0xf9785eba ;  /* 0xf9785eba00067882 */ /* 0x000fe20000000000 */
[----:B------:R-:W-:Y:S01]  /*1180*/  IMAD.MOV.U32 R31, RZ, RZ, 0x3e5ae5f1 ;  /* 0x3e5ae5f1ff1f7424 */ /* 0x000fe200078e00ff */
[----:B------:R-:W-:Y:S01]  /*1190*/  UMOV UR7, 0x3de5db65 ;  /* 0x3de5db6500077882 */ /* 0x000fe20000000000 */
[----:B------:R-:W-:Y:S01]  /*11a0*/  IMAD.MOV.U32 R2, RZ, RZ, -0x3e107ad8 ;  /* 0xc1ef8528ff027424 */ /* 0x000fe200078e00ff */
[----:B------:R-:W-:Y:S01]  /*11b0*/  DMUL R36, R28, R28 ;  /* 0x0000001c1c247228 */ /* 0x000fe20000000000 */
[----:B------:R-:W-:Y:S01]  /*11c0*/  IMAD.MOV.U32 R3, RZ, RZ, 0x3e21eea7 ;  /* 0x3e21eea7ff037424 */ /* 0x000fe200078e00ff */
[----:B------:R-:W-:Y:S01]  /*11d0*/  UMOV UR8, 0x55555554 ;  /* 0x5555555400087882 */ /* 0x000fe20000000000 */
[C---:B------:R-:W-:Y:S01]  /*11e0*/  DFMA R30, R10.reuse, UR6, -R30 ;  /* 0x000000060a1e7c2b */ /* 0x040fe2000800081e */
[----:B------:R-:W-:Y:S01]  /*11f0*/  UMOV UR6, 0x20fd8164 ;  /* 0x20fd816400067882 */ /* 0x000fe20000000000 */
[----:B------:R-:W-:Y:S01]  /*1200*/  UMOV UR7, 0x3da8ff83 ;  /* 0x3da8ff8300077882 */ /* 0x000fe20000000000 */
[----:B------:R-:W-:Y:S01]  /*1210*/  UMOV UR9, 0x3fc55555 ;  /* 0x3fc5555500097882 */ /* 0x000fe20000000000 */
[----:B------:R-:W-:Y:S01]  /*1220*/  DFMA R2, R10, -UR6, R2 ;  /* 0x800000060a027c2b */ /* 0x000fe20008000002 */
[----:B------:R-:W-:Y:S01]  /*1230*/  UMOV UR6, 0x69ace392 ;  /* 0x69ace39200067882 */ /* 0x000fe20000000000 */
[----:B------:R-:W-:Y:S01]  /*1240*/  UMOV UR7, 0x3ec71de3 ;  /* 0x3ec71de300077882 */ /* 0x000fe20000000000 */
[----:B------:R-:W-:Y:S01]  /*1250*/  DMUL R42, R28, R36 ;  /* 0x000000241c2a7228 */ /* 0x000fe20000000000 */
[C---:B------:R-:W-:Y:S01]  /*1260*/  LOP3.LUT R0, R5.reuse, 0x1, RZ, 0xc0, !PT ;  /* 0x0000000105007812 */ /* 0x040fe200078ec0ff */
[C---:B------:R-:W-:Y:S01]  /*1270*/  DFMA R30, R10.reuse, R30, UR6 ;  /* 0x000000060a1e7e2b */ /* 0x040fe2000800001e */
[----:B------:R-:W-:Y:S01]  /*1280*/  UMOV UR6, 0x8e06e6d9 ;  /* 0x8e06e6d900067882 */ /* 0x000fe20000000000 */
[----:B------:R-:W-:Y:S01]  /*1290*/  UMOV UR7, 0x3e927e4f ;  /* 0x3e927e4f00077882 */ /* 0x000fe20000000000 */
[----:B------:R-:W-:Y:S01]  /*12a0*/  LOP3.LUT P1, RZ, R5, 0x2, RZ, 0xc0, !PT ;  /* 0x0000000205ff7812 */ /* 0x000fe2000782c0ff */
[----:B------:R-:W-:Y:S01]  /*12b0*/  DFMA R2, R10, R2, -UR6 ;  /* 0x800000060a027e2b */ /* 0x000fe20008000002 */
[----:B------:R-:W-:Y:S01]  /*12c0*/  UMOV UR6, 0x19db62a1 ;  /* 0x19db62a100067882 */ /* 0x000fe20000000000 */
[----:B0-----:R-:W-:Y:S01]  /*12d0*/  DMUL R38, R8, R8 ;  /* 0x0000000808267228 */ /* 0x001fe20000000000 */
[----:B------:R-:W-:Y:S01]  /*12e0*/  UMOV UR7, 0x3f2a01a0 ;  /* 0x3f2a01a000077882 */ /* 0x000fe20000000000 */
[----:B------:R-:W-:Y:S01]  /*12f0*/  ISETP.NE.U32.AND P0, PT, R0, 0x1, PT ;  /* 0x000000010000780c */ /* 0x000fe20003f05070 */
[C---:B------:R-:W-:Y:S01]  /*1300*/  DFMA R34, R10.reuse, R30, -UR6 ;  /* 0x800000060a227e2b */ /* 0x040fe2000800001e */
[----:B------:R-:W-:Y:S01]  /*1310*/  UMOV UR6, 0x19ddbce9 ;  /* 0x19ddbce900067882 */ /* 0x000fe20000000000 */
[----:B------:R-:W-:Y:S01]  /*1320*/  UMOV UR7, 0x3efa01a0 ;  /* 0x3efa01a000077882 */ /* 0x000fe20000000000 */
[----:B------:R-:W-:Y:S01]  /*1330*/  BSSY.RECONVERGENT B2, `(.L_x_34) ;  /* 0x0000034000027945 */ /* 0x000fe20003800200 */
[----:B------:R-:W-:Y:S01]  /*1340*/  DFMA R30, R10, R2, UR6 ;  /* 0x000000060a1e7e2b */ /* 0x000fe20008000002 */
[----:B------:R-:W-:Y:S01]  /*1350*/  UMOV UR6, 0x11110818 ;  /* 0x1111081800067882 */ /* 0x000fe20000000000 */
[----:B------:R-:W-:Y:S01]  /*1360*/  DMUL R46, R38, R8 ;  /* 0x00000008262e7228 */ /* 0x000fe20000000000 */
[----:B------:R-:W-:-:S02]  /*1370*/  UMOV UR7, 0x3f811111 ;  /* 0x3f81111100077882 */ /* 0x000fc40000000000 */
[C---:B------:R-:W-:Y:S01]  /*1380*/  DFMA R34, R10.reuse, R34, UR6 ;  /* 0x000000060a227e2b */ /* 0x040fe20008000022 */
[----:B------:R-:W-:Y:S01]  /*1390*/  UMOV UR6, 0x16c15d47 ;  /* 0x16c15d4700067882 */ /* 0x000fe20000000000 */
[----:B------:R-:W-:Y:S02]  /*13a0*/  UMOV UR7, 0x3f56c16c ;  /* 0x3f56c16c00077882 */ /* 0x000fe40000000000 */
[----:B------:R-:W-:Y:S01]  /*13b0*/  DFMA R30, R10, R30, -UR6 ;  /* 0x800000060a1e7e2b */ /* 0x000fe2000800001e */
[----:B------:R-:W-:Y:S01]  /*13c0*/  UMOV UR6, 0x55555551 ;  /* 0x5555555100067882 */ /* 0x000fe20000000000 */
[----:B------:R-:W-:Y:S01]  /*13d0*/  DMUL R32, R46, 4 ;  /* 0x401000002e207828 */ /* 0x000fe20000000000 */
[----:B------:R-:W-:Y:S01]  /*13e0*/  UMOV UR7, 0x3fa55555 ;  /* 0x3fa5555500077882 */ /* 0x000fe20000000000 */
[----:B------:R-:W-:-:S04]  /*13f0*/  DFMA R34, R10, R34, -UR8 ;  /* 0x800000080a227e2b */ /* 0x000fc80008000022 */
[----:B------:R-:W-:Y:S02]  /*1400*/  DFMA R30, R10, R30, UR6 ;  /* 0x000000060a1e7e2b */ /* 0x000fe4000800001e */
[----:B------:R-:W-:Y:S02]  /*1410*/  DMUL R32, R32, R42 ;  /* 0x0000002a20207228 */ /* 0x000fe40000000000 */
[----:B------:R-:W-:-:S04]  /*1420*/  DFMA R34, R10, R34, RZ ;  /* 0x000000220a22722b */ /* 0x000fc800000000ff */
[----:B------:R-:W-:Y:S02]  /*1430*/  DFMA R30, R10, R30, -0.5 ;  /* 0xbfe000000a1e742b */ /* 0x000fe4000000001e */
[----:B------:R-:W-:Y:S02]  /*1440*/  DADD R2, -RZ, |R32| ;  /* 0x00000000ff027229 */ /* 0x000fe40000000520 */
[----:B------:R-:W-:-:S04]  /*1450*/  DFMA R34, R34, R6, R6 ;  /* 0x000000062222722b */ /* 0x000fc80000000006 */
[----:B------:R-:W0:Y:S01]  /*1460*/  MUFU.RCP64H R41, R3 ;  /* 0x0000000300297308 */ /* 0x000e220000001800 */
[----:B------:R-:W-:-:S03]  /*1470*/  DFMA R30, R10, R30, 1 ;  /* 0x3ff000000a1e742b */ /* 0x000fc6000000001e */
[----:B------:R-:W-:Y:S02]  /*1480*/  VIADD R40, R3, 0x300402 ;  /* 0x0030040203287836 */ /* 0x000fe40000000000 */
[----:B------:R-:W-:-:S05]  /*1490*/  LOP3.LUT R5, R35, 0x80000000, RZ, 0x3c, !PT ;  /* 0x8000000023057812 */ /* 0x000fca00078e3cff */
[----:B------:R-:W-:Y:S02]  /*14a0*/  FSEL R11, R31, R35, !P0 ;  /* 0x000000231f0b7208 */ /* 0x000fe40004000000 */
[----:B------:R-:W-:Y:S01]  /*14b0*/  FSEL R31, R5, R31, !P0 ;  /* 0x0000001f051f7208 */ /* 0x000fe20004000000 */
[----:B------:R-:W-:Y:S01]  /*14c0*/  DADD R4, R38, R38 ;  /* 0x0000000026047229 */ /* 0x000fe20000000026 */
[----:B------:R-:W-:Y:S01]  /*14d0*/  FSEL R10, R30, R34, !P0 ;  /* 0x000000221e0a7208 */ /* 0x000fe20004000000 */
[----:B0-----:R-:W-:Y:S01]  /*14e0*/  DFMA R44, -|R32|, R40, 1 ;  /* 0x3ff00000202c742b */ /* 0x001fe20000000328 */
[----:B------:R-:W-:Y:S01]  /*14f0*/  FSEL R30, R34, R30, !P0 ;  /* 0x0000001e221e7208 */ /* 0x000fe20004000000 */
[----:B------:R-:W-:Y:S01]  /*1500*/  DADD R34, R8, R8 ;  /* 0x0000000008227229 */ /* 0x000fe20000000008 */
[----:B------:R-:W-:Y:S02]  /*1510*/  FSETP.GEU.AND P0, PT, |R40|, 5.8789094863358348022e-39, PT ;  /* 0x004004022800780b */ /* 0x000fe40003f0e200 */
[----:B------:R-:W-:Y:S01]  /*1520*/  @P1 LOP3.LUT R9, R11, 0x80000000, RZ, 0x3c, !PT ;  /* 0x800000000b091812 */ /* 0x000fe200078e3cff */
[----:B------:R-:W-:Y:S01]  /*1530*/  DFMA R4, R4, R36, RZ ;  /* 0x000000240404722b */ /* 0x000fe200000000ff */
[----:B------:R-:W-:Y:S01]  /*1540*/  @P1 LOP3.LUT R13, R31, 0x80000000, RZ, 0x3c, !PT ;  /* 0x800000001f0d1812 */ /* 0x000fe200078e3cff */
[----:B------:R-:W-:-:S02]  /*1550*/  DFMA R44, R44, R44, R44 ;  /* 0x0000002c2c2c722b */ /* 0x000fc4000000002c */
[----:B------:R-:W-:Y:S01]  /*1560*/  @P1 IMAD.MOV.U32 R11, RZ, RZ, R9 ;  /* 0x000000ffff0b1224 */ /* 0x000fe200078e0009 */
[----:B------:R-:W-:Y:S01]  /*1570*/  DFMA R34, R28, R34, RZ ;  /* 0x000000221c22722b */ /* 0x000fe200000000ff */
[----:B------:R-:W-:Y:S02]  /*1580*/  @P1 IMAD.MOV.U32 R31, RZ, RZ, R13 ;  /* 0x000000ffff1f1224 */ /* 0x000fe400078e000d */
[----:B------:R-:W-:Y:S02]  /*1590*/  DADD R48, R4, -1 ;  /* 0xbff0000004307429 */ /* 0x000fe40000000000 */
[----:B------:R-:W-:Y:S02]  /*15a0*/  DFMA R44, R40, R44, R40 ;  /* 0x0000002c282c722b */ /* 0x000fe40000000028 */
[C---:B------:R-:W-:Y:S02]  /*15b0*/  DMUL R10, R14.reuse, R10 ;  /* 0x0000000a0e0a7228 */ /* 0x040fe40000000000 */
[----:B------:R-:W-:-:S04]  /*15c0*/  DMUL R30, R14, R30 ;  /* 0x0000001e0e1e7228 */ /* 0x000fc80000000000 */
[----:B------:R-:W-:-:S08]  /*15d0*/  DFMA R6, -|R32|, R44, 1 ;  /* 0x3ff000002006742b */ /* 0x000fd0000000032c */
[----:B------:R-:W-:Y:S01]  /*15e0*/  DFMA R44, R44, R6, R44 ;  /* 0x000000062c2c722b */ /* 0x000fe2000000002c */
[----:B------:R-:W-:Y:S10]  /*15f0*/  @P0 BRA `(.L_x_35) ;  /* 0x00000000001c0947 */ /* 0x000ff40003800000 */
[----:B------:R-:W-:Y:S01]  /*1600*/  LOP3.LUT R0, R3, 0x7fffffff, RZ, 0xc0, !PT ;  /* 0x7fffffff03007812 */ /* 0x000fe200078ec0ff */
[----:B------:R-:W-:-:S04]  /*1610*/  IMAD.MOV.U32 R6, RZ, RZ, R2 ;  /* 0x000000ffff067224 */ /* 0x000fc800078e0002 */
[----:B------:R-:W-:Y:S01]  /*1620*/  VIADD R2, R0, 0xfff00000 ;  /* 0xfff0000000027836 */ /* 0x000fe20000000000 */
[----:B------:R-:W-:-:S07]  /*1630*/  MOV R0, 0x1650 ;  /* 0x0000165000007802 */ /* 0x000fce0000000f00 */
[----:B------:R-:W-:Y:S05]  /*1640*/  CALL.REL.NOINC `($__internal_3_$__cuda_sm20_dblrcp_rn_slowpath_v3) ;  /* 0x0000007000ec7944 */ /* 0x000fea0003c00000 */
[----:B------:R-:W-:Y:S01]  /*1650*/  MOV R44, R4 ;  /* 0x00000004002c7202 */ /* 0x000fe20000000f00 */
[----:B------:R-:W-:-:S07]  /*1660*/  IMAD.MOV.U32 R45, RZ, RZ, R5 ;  /* 0x000000ffff2d7224 */ /* 0x000fce00078e0005 */
.L_x_35:
[----:B------:R-:W-:Y:S05]  /*1670*/  BSYNC.RECONVERGENT B2 ;  /* 0x0000000000027941 */ /* 0x000fea0003800200 */
.L_x_34:
[-C--:B------:R-:W-:Y:S01]  /*1680*/  DMUL R40, RZ, R44.reuse ;  /* 0x0000002cff287228 */ /* 0x080fe20000000000 */
[----:B------:R-:W-:Y:S01]  /*1690*/  BSSY.RECONVERGENT B2, `(.L_x_36) ;  /* 0x0000013000027945 */ /* 0x000fe20003800200 */
[----:B------:R-:W-:-:S06]  /*16a0*/  DMUL R32, R32, R44 ;  /* 0x0000002c20207228 */ /* 0x000fcc0000000000 */
[----:B------:R-:W-:-:S08]  /*16b0*/  DMUL R14, R40, R40 ;  /* 0x00000028280e7228 */ /* 0x000fd00000000000 */
[----:B------:R-:W-:-:S06]  /*16c0*/  DFMA R8, R32, R32, R14 ;  /* 0x000000202008722b */ /* 0x000fcc000000000e */
        /* <DEDUP_REMOVED lines=10> */
[----:B------:R-:W-:Y:S01]  /*1770*/  IMAD.MOV.U32 R6, RZ, RZ, R8 ;  /* 0x000000ffff067224 */ /* 0x000fe200078e0008 */
[----:B------:R-:W-:Y:S01]  /*1780*/  MOV R0, 0x17c0 ;  /* 0x000017c000007802 */ /* 0x000fe20000000f00 */
[----:B------:R-:W-:Y:S02]  /*1790*/  IMAD.MOV.U32 R3, RZ, RZ, R9 ;  /* 0x000000ffff037224 */ /* 0x000fe400078e0009 */
[----:B------:R-:W-:-:S07]  /*17a0*/  VIADD R2, R2, 0xfff00000 ;  /* 0xfff0000002027836 */ /* 0x000fce0000000000 */
[----:B------:R-:W-:Y:S05]  /*17b0*/  CALL.REL.NOINC `($__internal_3_$__cuda_sm20_dblrcp_rn_slowpath_v3) ;  /* 0x0000007000907944 */ /* 0x000fea0003c00000 */
.L_x_37:
[----:B------:R-:W-:Y:S05]  /*17c0*/  BSYNC.RECONVERGENT B2 ;  /* 0x0000000000027941 */ /* 0x000fea0003800200 */
.L_x_36:
[----:B------:R-:W-:Y:S01]  /*17d0*/  DMUL R46, R46, 8 ;  /* 0x402000002e2e7828 */ /* 0x000fe20000000000 */
[----:B------:R-:W-:Y:S01]  /*17e0*/  BSSY.RECONVERGENT B2, `(.L_x_38) ;  /* 0x0000024000027945 */ /* 0x000fe20003800200 */
[-C--:B------:R-:W-:Y:S02]  /*17f0*/  DMUL R28, R10, R34.reuse ;  /* 0x000000220a1c7228 */ /* 0x080fe40000000000 */
[----:B------:R-:W-:Y:S02]  /*1800*/  DMUL R34, R30, R34 ;  /* 0x000000221e227228 */ /* 0x000fe40000000000 */
[----:B------:R-:W-:Y:S02]  /*1810*/  DFMA R14, R32, R44, -R14 ;  /* 0x0000002c200e722b */ /* 0x000fe4000000080e */
[----:B------:R-:W-:Y:S02]  /*1820*/  DMUL R42, R42, R46 ;  /* 0x0000002e2a2a7228 */ /* 0x000fe40000000000 */
[----:B------:R-:W-:-:S02]  /*1830*/  DFMA R46, R30, R48, R28 ;  /* 0x000000301e2e722b */ /* 0x000fc4000000001c */
[----:B------:R-:W-:-:S04]  /*1840*/  DFMA R48, R10, -R48, R34 ;  /* 0x800000300a30722b */ /* 0x000fc80000000022 */
[----:B------:R-:W-:Y:S02]  /*1850*/  DADD R2, -RZ, |R42| ;  /* 0x00000000ff027229 */ /* 0x000fe4000000052a */
[-C--:B------:R-:W-:Y:S02]  /*1860*/  DMUL R52, R46, R44.reuse ;  /* 0x0000002c2e347228 */ /* 0x080fe40000000000 */
[----:B------:R-:W-:Y:S02]  /*1870*/  DMUL R50, R48, R44 ;  /* 0x0000002c30327228 */ /* 0x000fe40000000000 */
[----:B------:R-:W0:Y:S04]  /*1880*/  MUFU.RCP64H R7, R3 ;  /* 0x0000000300077308 */ /* 0x000e280000001800 */
[----:B------:R-:W-:Y:S01]  /*1890*/  VIADD R6, R3, 0x300402 ;  /* 0x0030040203067836 */ /* 0x000fe20000000000 */
[----:B------:R-:W-:-:S02]  /*18a0*/  DMUL R56, R40, R52 ;  /* 0x0000003428387228 */ /* 0x000fc40000000000 */
[----:B------:R-:W-:Y:S02]  /*18b0*/  DMUL R58, R40, R50 ;  /* 0x00000032283a7228 */ /* 0x000fe40000000000 */
[----:B------:R-:W-:-:S04]  /*18c0*/  FSETP.GEU.AND P0, PT, |R6|, 5.8789094863358348022e-39, PT ;  /* 0x004004020600780b */ /* 0x000fc80003f0e200 */
[C---:B------:R-:W-:Y:S02]  /*18d0*/  DFMA R56, R32.reuse, R50, R56 ;  /* 0x000000322038722b */ /* 0x040fe40000000038 */
[----:B------:R-:W-:Y:S02]  /*18e0*/  DFMA R58, R32, R52, -R58 ;  /* 0x00000034203a722b */ /* 0x000fe4000000083a */
[----:B0-----:R-:W-:-:S04]  /*18f0*/  DFMA R8, -|R42|, R6, 1 ;  /* 0x3ff000002a08742b */ /* 0x001fc80000000306 */
[-C--:B------:R-:W-:Y:S02]  /*1900*/  DMUL R56, R56, R4.reuse ;  /* 0x0000000438387228 */ /* 0x080fe40000000000 */
[----:B------:R-:W-:Y:S02]  /*1910*/  DMUL R58, R58, R4 ;  /* 0x000000043a3a7228 */ /* 0x000fe40000000000 */
[----:B------:R-:W-:Y:S02]  /*1920*/  DFMA R60, R8, R8, R8 ;  /* 0x00000008083c722b */ /* 0x000fe40000000008 */
[----:B------:R-:W-:-:S04]  /*1930*/  DMUL R8, R40, R44 ;  /* 0x0000002c28087228 */ /* 0x000fc80000000000 */
[----:B------:R-:W-:Y:S02]  /*1940*/  DFMA R14, R14, R4, R58 ;  /* 0x000000040e0e722b */ /* 0x000fe4000000003a */
[----:B------:R-:W-:Y:S02]  /*1950*/  DFMA R50, R6, R60, R6 ;  /* 0x0000003c0632722b */ /* 0x000fe40000000006 */
[----:B------:R-:W-:-:S06]  /*1960*/  DFMA R8, R40, R32, R8 ;  /* 0x000000202808722b */ /* 0x000fcc0000000008 */
[----:B------:R-:W-:Y:S02]  /*1970*/  DFMA R40, -|R42|, R50, 1 ;  /* 0x3ff000002a28742b */ /* 0x000fe40000000332 */
[----:B------:R-:W-:-:S06]  /*1980*/  DFMA R32, R8, R4, R56 ;  /* 0x000000040820722b */ /* 0x000fcc0000000038 */
[----:B------:R-:W-:Y:S01]  /*1990*/  DFMA R50, R50, R40, R50 ;  /* 0x000000283232722b */ /* 0x000fe20000000032 */
[----:B------:R-:W-:Y:S10]  /*19a0*/  @P0 BRA `(.L_x_39) ;  /* 0x00000000001c0947 */ /* 0x000ff40003800000 */
[----:B------:R-:W-:Y:S01]  /*19b0*/  LOP3.LUT R0, R3, 0x7fffffff, RZ, 0xc0, !PT ;  /* 0x7fffffff03007812 */ /* 0x000fe200078ec0ff */
[----:B------:R-:W-:-:S04]  /*19c0*/  IMAD.MOV.U32 R6, RZ, RZ, R2 ;  /* 0x000000ffff067224 */ /* 0x000fc800078e0002 */
[----:B------:R-:W-:Y:S01]  /*19d0*/  VIADD R2, R0, 0xfff00000 ;  /* 0xfff0000000027836 */ /* 0x000fe20000000000 */
[----:B------:R-:W-:-:S07]  /*19e0*/  MOV R0, 0x1a00 ;  /* 0x00001a0000007802 */ /* 0x000fce0000000f00 */
[----:B------:R-:W-:Y:S05]  /*19f0*/  CALL.REL.NOINC `($__internal_3_$__cuda_sm20_dblrcp_rn_slowpath_v3) ;  /* 0x0000007000007944 */ /* 0x000fea0003c00000 */
[----:B------:R-:W-:Y:S02]  /*1a00*/  IMAD.MOV.U32 R50, RZ, RZ, R4 ;  /* 0x000000ffff327224 */ /* 0x000fe400078e0004 */
[----:B------:R-:W-:-:S07]  /*1a10*/  IMAD.MOV.U32 R51, RZ, RZ, R5 ;  /* 0x000000ffff337224 */ /* 0x000fce00078e0005 */
.L_x_39:
[----:B------:R-:W-:Y:S05]  /*1a20*/  BSYNC.RECONVERGENT B2 ;  /* 0x0000000000027941 */ /* 0x000fea0003800200 */
.L_x_38:
        /* <DEDUP_REMOVED lines=20> */
.L_x_41:
[----:B------:R-:W-:Y:S05]  /*1b70*/  BSYNC.RECONVERGENT B2 ;  /* 0x0000000000027941 */ /* 0x000fea0003800200 */
.L_x_40:
[----:B------:R-:W-:Y:S01]  /*1b80*/  DMUL R38, R38, 4 ;  /* 0x4010000026267828 */ /* 0x000fe20000000000 */
[----:B------:R-:W-:Y:S01]  /*1b90*/  BSSY.RECONVERGENT B2, `(.L_x_42) ;  /* 0x0000020000027945 */ /* 0x000fe20003800200 */
[-C--:B------:R-:W-:Y:S02]  /*1ba0*/  DMUL R48, R48, R50.reuse ;  /* 0x0000003230307228 */ /* 0x080fe40000000000 */
[-C--:B------:R-:W-:Y:S02]  /*1bb0*/  DMUL R46, R46, R50.reuse ;  /* 0x000000322e2e7228 */ /* 0x080fe40000000000 */
[----:B------:R-:W-:Y:S02]  /*1bc0*/  DFMA R40, R42, R50, -R40 ;  /* 0x000000322a28722b */ /* 0x000fe40000000828 */
[----:B------:R-:W-:Y:S02]  /*1bd0*/  DMUL R36, R36, R38 ;  /* 0x0000002624247228 */ /* 0x000fe40000000000 */
[----:B------:R-:W-:-:S02]  /*1be0*/  DMUL R38, R44, R48 ;  /* 0x000000302c267228 */ /* 0x000fc40000000000 */
[-C--:B------:R-:W-:Y:S02]  /*1bf0*/  DMUL R8, R44, R46.reuse ;  /* 0x0000002e2c087228 */ /* 0x080fe40000000000 */
[----:B------:R-:W0:Y:S04]  /*1c00*/  MUFU.RCP64H R3, R37 ;  /* 0x0000002500037308 */ /* 0x000e280000001800 */
[----:B------:R-:W-:Y:S01]  /*1c10*/  VIADD R2, R37, 0x300402 ;  /* 0x0030040225027836 */ /* 0x000fe20000000000 */
[C---:B------:R-:W-:Y:S02]  /*1c20*/  DFMA R38, R42.reuse, R46, -R38 ;  /* 0x0000002e2a26722b */ /* 0x040fe40000000826 */
[----:B------:R-:W-:Y:S02]  /*1c30*/  DFMA R8, R42, R48, R8 ;  /* 0x000000302a08722b */ /* 0x000fe40000000008 */
[----:B------:R-:W-:-:S04]  /*1c40*/  FSETP.GEU.AND P0, PT, |R2|, 5.8789094863358348022e-39, PT ;  /* 0x004004020200780b */ /* 0x000fc80003f0e200 */
[-C--:B------:R-:W-:Y:S02]  /*1c50*/  DMUL R38, R38, R4.reuse ;  /* 0x0000000426267228 */ /* 0x080fe40000000000 */
[----:B------:R-:W-:Y:S02]  /*1c60*/  DMUL R8, R8, R4 ;  /* 0x0000000408087228 */ /* 0x000fe40000000000 */
[----:B0-----:R-:W-:-:S08]  /*1c70*/  DFMA R6, -R36, R2, 1 ;  /* 0x3ff000002406742b */ /* 0x001fd00000000102 */
[----:B------:R-:W-:Y:S02]  /*1c80*/  DFMA R52, R6, R6, R6 ;  /* 0x000000060634722b */ /* 0x000fe40000000006 */
[----:B------:R-:W-:-:S06]  /*1c90*/  DMUL R6, R44, R50 ;  /* 0x000000322c067228 */ /* 0x000fcc0000000000 */
[----:B------:R-:W-:Y:S02]  /*1ca0*/  DFMA R52, R2, R52, R2 ;  /* 0x000000340234722b */ /* 0x000fe40000000002 */
[----:B------:R-:W-:Y:S02]  /*1cb0*/  DFMA R6, R44, R42, R6 ;  /* 0x0000002a2c06722b */ /* 0x000fe40000000006 */
[----:B------:R-:W-:-:S04]  /*1cc0*/  DFMA R44, R40, R4, R38 ;  /* 0x00000004282c722b */ /* 0x000fc80000000026 */
[----:B------:R-:W-:Y:S02]  /*1cd0*/  DFMA R46, -R36, R52, 1 ;  /* 0x3ff00000242e742b */ /* 0x000fe40000000134 */
[----:B------:R-:W-:-:S06]  /*1ce0*/  DFMA R42, R6, R4, R8 ;  /* 0x00000004062a722b */ /* 0x000fcc0000000008 */
[----:B------:R-:W-:Y:S01]  /*1cf0*/  DFMA R38, R52, R46, R52 ;  /* 0x0000002e3426722b */ /* 0x000fe20000000034 */
[----:B------:R-:W-:Y:S10]  /*1d00*/  @P0 BRA `(.L_x_43) ;  /* 0x0000000000200947 */ /* 0x000ff40003800000 */
[----:B------:R-:W-:Y:S01]  /*1d10*/  LOP3.LUT R2, R37, 0x7fffffff, RZ, 0xc0, !PT ;  /* 0x7fffffff25027812 */ /* 0x000fe200078ec0ff */
[----:B------:R-:W-:Y:S01]  /*1d20*/  IMAD.MOV.U32 R6, RZ, RZ, R36 ;  /* 0x000000ffff067224 */ /* 0x000fe200078e0024 */
[----:B------:R-:W-:Y:S02]  /*1d30*/  MOV R3, R37 ;  /* 0x0000002500037202 */ /* 0x000fe40000000f00 */
[----:B------:R-:W-:Y:S01]  /*1d40*/  MOV R0, 0x1d70 ;  /* 0x00001d7000007802 */ /* 0x000fe20000000f00 */
[----:B------:R-:W-:-:S07]  /*1d50*/  VIADD R2, R2, 0xfff00000 ;  /* 0xfff0000002027836 */ /* 0x000fce0000000000 */
[----:B------:R-:W-:Y:S05]  /*1d60*/  CALL.REL.NOINC `($__internal_3_$__cuda_sm20_dblrcp_rn_slowpath_v3) ;  /* 0x0000006c00247944 */ /* 0x000fea0003c00000 */
[----:B------:R-:W-:Y:S02]  /*1d70*/  IMAD.MOV.U32 R38, RZ, RZ, R4 ;  /* 0x000000ffff267224 */ /* 0x000fe400078e0004 */
[----:B------:R-:W-:-:S07]  /*1d80*/  IMAD.MOV.U32 R39, RZ, RZ, R5 ;  /* 0x000000ffff277224 */ /* 0x000fce00078e0005 */
.L_x_43:
[----:B------:R-:W-:Y:S05]  /*1d90*/  BSYNC.RECONVERGENT B2 ;  /* 0x0000000000027941 */ /* 0x000fea0003800200 */
.L_x_42:
[----:B------:R-:W-:Y:S01]  /*1da0*/  DADD R8, -RZ, |R36| ;  /* 0x00000000ff087229 */ /* 0x000fe20000000524 */
[----:B------:R-:W-:Y:S01]  /*1db0*/  BSSY.RECONVERGENT B2, `(.L_x_44) ;  /* 0x0000012000027945 */ /* 0x000fe20003800200 */
[----:B------:R-:W-:Y:S02]  /*1dc0*/  DADD R28, R30, -R28 ;  /* 0x000000001e1c7229 */ /* 0x000fe4000000081c */
[----:B------:R-:W-:Y:S02]  /*1dd0*/  DADD R34, R10, R34 ;  /* 0x000000000a227229 */ /* 0x000fe40000000022 */
[----:B------:R-:W0:Y:S04]  /*1de0*/  MUFU.RCP64H R3, R9 ;  /* 0x0000000900037308 */ /* 0x000e280000001800 */
[----:B------:R-:W-:-:S05]  /*1df0*/  VIADD R2, R9, 0x300402 ;  /* 0x0030040209027836 */ /* 0x000fca0000000000 */
[----:B------:R-:W-:Y:S01]  /*1e00*/  FSETP.GEU.AND P0, PT, |R2|, 5.8789094863358348022e-39, PT ;  /* 0x004004020200780b */ /* 0x000fe20003f0e200 */
[----:B0-----:R-:W-:-:S08]  /*1e10*/  DFMA R4, -|R36|, R2, 1 ;  /* 0x3ff000002404742b */ /* 0x001fd00000000302 */
[----:B------:R-:W-:-:S08]  /*1e20*/  DFMA R4, R4, R4, R4 ;  /* 0x000000040404722b */ /* 0x000fd00000000004 */
[----:B------:R-:W-:-:S08]  /*1e30*/  DFMA R4, R2, R4, R2 ;  /* 0x000000040204722b */ /* 0x000fd00000000002 */
[----:B------:R-:W-:-:S08]  /*1e40*/  DFMA R6, -|R36|, R4, 1 ;  /* 0x3ff000002406742b */ /* 0x000fd00000000304 */
        /* <DEDUP_REMOVED lines=8> */
.L_x_45:
[----:B------:R-:W-:Y:S05]  /*1ed0*/  BSYNC.RECONVERGENT B2 ;  /* 0x0000000000027941 */ /* 0x000fea0003800200 */
.L_x_44:
[-C--:B------:R-:W-:Y:S01]  /*1ee0*/  DMUL R10, RZ, R4.reuse ;  /* 0x00000004ff0a7228 */ /* 0x080fe20000000000 */
[----:B------:R-:W-:Y:S01]  /*1ef0*/  BSSY.RECONVERGENT B2, `(.L_x_46) ;  /* 0x0000015000027945 */ /* 0x000fe20003800200 */
[-C--:B------:R-:W-:Y:S02]  /*1f00*/  DMUL R36, R36, R4.reuse ;  /* 0x0000000424247228 */ /* 0x080fe40000000000 */
[-C--:B------:R-:W-:Y:S02]  /*1f10*/  DMUL R28, R28, R4.reuse ;  /* 0x000000041c1c7228 */ /* 0x080fe40000000000 */
[----:B------:R-:W-:Y:S02]  /*1f20*/  DMUL R34, R34, R4 ;  /* 0x0000000422227228 */ /* 0x000fe40000000000 */
        /* <DEDUP_REMOVED lines=17> */
.L_x_47:
[----:B------:R-:W-:Y:S05]  /*2040*/  BSYNC.RECONVERGENT B2 ;  /* 0x0000000000027941 */ /* 0x000fea0003800200 */
.L_x_46:
[-C--:B------:R-:W-:Y:S01]  /*2050*/  DMUL R2, R34, R10.reuse ;  /* 0x0000000a22027228 */ /* 0x080fe20000000000 */
[----:B------:R-:W-:Y:S01]  /*2060*/  PLOP3.LUT P0, PT, PT, PT, PT, 0x8, 0x80 ;  /* 0x000000000080781c */ /* 0x000fe20003f0e170 */
[----:B------:R-:W-:-:S06]  /*2070*/  DMUL R10, R28, R10 ;  /* 0x0000000a1c0a7228 */ /* 0x000fcc0000000000 */
[-C--:B------:R-:W-:Y:S02]  /*2080*/  DFMA R2, R28, R36.reuse, R2 ;  /* 0x000000241c02722b */ /* 0x080fe40000000002 */
[----:B------:R-:W-:-:S06]  /*2090*/  DFMA R10, R34, R36, -R10 ;  /* 0x00000024220a722b */ /* 0x000fcc000000080a */
[-C--:B------:R-:W-:Y:S02]  /*20a0*/  DFMA R36, R2, R4.reuse, -R38 ;  /* 0x000000040224722b */ /* 0x080fe40000000826 */
[----:B------:R-:W-:Y:S01]  /*20b0*/  DFMA R38, R10, R4, RZ ;  /* 0x000000040a26722b */ /* 0x000fe200000000ff */
[----:B------:R-:W-:Y:S10]  /*20c0*/  BRA `(.L_x_30) ;  /* 0x0000005400fc7947 */ /* 0x000ff40003800000 */
.L_x_31:
[----:B------:R-:W-:Y:S01]  /*20d0*/  DSETP.GT.AND P0, PT, |R30|, UR4, PT ;  /* 0x000000041e007e2a */ /* 0x000fe2000bf04200 */
[----:B------:R-:W-:Y:S02]  /*20e0*/  CS2R R36, SRZ ;  /* 0x0000000000247805 */ /* 0x000fe4000001ff00 */
[----:B------:R-:W-:Y:S02]  /*20f0*/  CS2R R42, SRZ ;  /* 0x00000000002a7805 */ /* 0x000fe4000001ff00 */
[----:B------:R-:W-:Y:S01]  /*2100*/  CS2R R32, SRZ ;  /* 0x0000000000207805 */ /* 0x000fe2000001ff00 */
[----:B------:R-:W-:-:S14]  /*2110*/  DSETP.GTU.OR P0, PT, |R28|, UR4, !P0 ;  /* 0x000000041c007e2a */ /* 0x000fdc000c70c600 */
[----:B------:R-:W-:Y:S05]  /*2120*/  @P0 BRA `(.L_x_48) ;  /* 0x0000001000480947 */ /* 0x000fea0003800000 */
[----:B------:R-:W-:Y:S01]  /*2130*/  IMAD.MOV.U32 R2, RZ, RZ, 0x0 ;  /* 0x00000000ff027424 */ /* 0x000fe200078e00ff */
[----:B------:R-:W-:Y:S01]  /*2140*/  UMOV UR6, 0xfefa39ef ;  /* 0xfefa39ef00067882 */ /* 0x000fe20000000000 */
[----:B------:R-:W-:Y:S01]  /*2150*/  IMAD.MOV.U32 R3, RZ, RZ, 0x43380000 ;  /* 0x43380000ff037424 */ /* 0x000fe200078e00ff */
[----:B------:R-:W-:Y:S01]  /*2160*/  UMOV UR7, 0x3fe62e42 ;  /* 0x3fe62e4200077882 */ /* 0x000fe20000000000 */
[----:B------:R-:W-:Y:S04]  /*2170*/  BSSY.RECONVERGENT B1, `(.L_x_49) ;  /* 0x0000042000017945 */ /* 0x000fe80003800200 */
        /* <DEDUP_REMOVED lines=20> */
[----:B------:R-:W0:Y:S01]  /*22c0*/  LDC.64 R2, c[0x0][0x3d8] ;  /* 0x0000f600ff027b82 */ /* 0x000e220000000a00 */
[----:B------:R-:W-:-:S05]  /*22d0*/  UMOV UR7, 0x3f56c16c ;  /* 0x3f56c16c00077882 */ /* 0x000fca0000000000 */
        /* <DEDUP_REMOVED lines=37> */
[----:B------:R-:W-:Y:S01]  /*2530*/  MOV R2, R28 ;  /* 0x0000001c00027202 */ /* 0x000fe20000000f00 */
[----:B------:R-:W-:Y:S01]  /*2540*/  IMAD.MOV.U32 R57, RZ, RZ, R29 ;  /* 0x000000ffff397224 */ /* 0x000fe200078e001d */
[----:B------:R-:W-:-:S07]  /*2550*/  MOV R54, 0x2570 ;  /* 0x0000257000367802 */ /* 0x000fce0000000f00 */
[----:B------:R-:W-:Y:S05]  /*2560*/  CALL.REL.NOINC `($_Z22polygon_sources_kernelPdS_S_P7double2iiiddddddddddddbdddddddddddddd$__internal_trig_reduction_slowpathd) ;  /* 0x0000006c00fc7944 */ /* 0x000fea0003c00000 */
[----:B------:R-:W-:Y:S02]  /*2570*/  IMAD.MOV.U32 R8, RZ, RZ, R2 ;  /* 0x000000ffff087224 */ /* 0x000fe400078e0002 */
[----:B------:R-:W-:-:S07]  /*2580*/  IMAD.MOV.U32 R9, RZ, RZ, R3 ;  /* 0x000000ffff097224 */ /* 0x000fce00078e0003 */
.L_x_50:
[----:B------:R-:W-:Y:S05]  /*2590*/  BSYNC.RECONVERGENT B1 ;  /* 0x0000000000017941 */ /* 0x000fea0003800200 */
.L_x_49:
        /* <DEDUP_REMOVED lines=18> */
[C---:B------:R-:W-:Y:S01]  /*26c0*/  LOP3.LUT P1, RZ, R5.reuse, 0x2, RZ, 0xc0, !PT ;  /* 0x0000000205ff7812 */ /* 0x040fe2000782c0ff */
[C---:B------:R-:W-:Y:S01]  /*26d0*/  DFMA R6, R32.reuse, R6, UR6 ;  /* 0x0000000620067e2b */ /* 0x040fe20008000006 */
[----:B------:R-:W-:Y:S01]  /*26e0*/  UMOV UR6, 0x8e06e6d9 ;  /* 0x8e06e6d900067882 */ /* 0x000fe20000000000 */
[----:B------:R-:W-:Y:S01]  /*26f0*/  UMOV UR7, 0x3e927e4f ;  /* 0x3e927e4f00077882 */ /* 0x000fe20000000000 */
[----:B------:R-:W-:Y:S01]  /*2700*/  LOP3.LUT R0, R5, 0x1, RZ, 0xc0, !PT ;  /* 0x0000000105007812 */ /* 0x000fe200078ec0ff */
[----:B------:R-:W-:Y:S01]  /*2710*/  DFMA R2, R32, R2, -UR6 ;  /* 0x8000000620027e2b */ /* 0x000fe20008000002 */
[----:B------:R-:W-:Y:S01]  /*2720*/  UMOV UR6, 0x19db62a1 ;  /* 0x19db62a100067882 */ /* 0x000fe20000000000 */
[----:B0-----:R-:W-:Y:S01]  /*2730*/  DMUL R10, R36, R36 ;  /* 0x00000024240a7228 */ /* 0x001fe20000000000 */
[----:B------:R-:W-:Y:S01]  /*2740*/  UMOV UR7, 0x3f2a01a0 ;  /* 0x3f2a01a000077882 */ /* 0x000fe20000000000 */
[----:B------:R-:W-:Y:S01]  /*2750*/  ISETP.NE.U32.AND P0, PT, R0, 0x1, PT ;  /* 0x000000010000780c */ /* 0x000fe20003f05070 */
[----:B------:R-:W-:Y:S01]  /*2760*/  BSSY.RECONVERGENT B2, `(.L_x_51) ;  /* 0x0000035000027945 */ /* 0x000fe20003800200 */
[----:B------:R-:W-:-:S04]  /*2770*/  DADD R44, RZ, R28 ;  /* 0x00000000ff2c7229 */ /* 0x000fc8000000001c */
[----:B------:R-:W-:-:S08]  /*2780*/  DMUL R36, R10, R36 ;  /* 0x000000240a247228 */ /* 0x000fd00000000000 */
[----:B------:R-:W-:Y:S02]  /*2790*/  DMUL R40, R36, 8 ;  /* 0x4020000024287828 */ /* 0x000fe40000000000 */
[C---:B------:R-:W-:Y:S01]  /*27a0*/  DFMA R36, R32.reuse, R6, -UR6 ;  /* 0x8000000620247e2b */ /* 0x040fe20008000006 */
[----:B------:R-:W-:Y:S01]  /*27b0*/  UMOV UR6, 0x19ddbce9 ;  /* 0x19ddbce900067882 */ /* 0x000fe20000000000 */
[----:B------:R-:W-:Y:S02]  /*27c0*/  UMOV UR7, 0x3efa01a0 ;  /* 0x3efa01a000077882 */ /* 0x000fe40000000000 */
[----:B------:R-:W-:Y:S01]  /*27d0*/  DFMA R6, R32, R2, UR6 ;  /* 0x0000000620067e2b */ /* 0x000fe20008000002 */
[----:B------:R-:W-:Y:S01]  /*27e0*/  UMOV UR6, 0x11110818 ;  /* 0x1111081800067882 */ /* 0x000fe20000000000 */
[----:B------:R-:W-:Y:S01]  /*27f0*/  DMUL R38, R40, R38 ;  /* 0x0000002628267228 */ /* 0x000fe20000000000 */
[----:B------:R-:W-:Y:S02]  /*2800*/  UMOV UR7, 0x3f811111 ;  /* 0x3f81111100077882 */ /* 0x000fe40000000000 */
[----:B------:R-:W-:Y:S01]  /*2810*/  DFMA R40, R32, R36, UR6 ;  /* 0x0000000620287e2b */ /* 0x000fe20008000024 */
[----:B------:R-:W-:Y:S01]  /*2820*/  UMOV UR6, 0x16c15d47 ;  /* 0x16c15d4700067882 */ /* 0x000fe20000000000 */
[----:B------:R-:W-:-:S02]  /*2830*/  UMOV UR7, 0x3f56c16c ;  /* 0x3f56c16c00077882 */ /* 0x000fc40000000000 */
[C---:B------:R-:W-:Y:S01]  /*2840*/  DFMA R36, R32.reuse, R6, -UR6 ;  /* 0x8000000620247e2b */ /* 0x040fe20008000006 */
[----:B------:R-:W-:Y:S01]  /*2850*/  UMOV UR6, 0x55555551 ;  /* 0x5555555100067882 */ /* 0x000fe20000000000 */
[----:B------:R-:W-:Y:S01]  /*2860*/  DADD R2, -RZ, |R38| ;  /* 0x00000000ff027229 */ /* 0x000fe20000000526 */
[----:B------:R-:W-:Y:S01]  /*2870*/  UMOV UR7, 0x3fa55555 ;  /* 0x3fa5555500077882 */ /* 0x000fe20000000000 */
[----:B------:R-:W-:-:S04]  /*2880*/  DFMA R40, R32, R40, -UR8 ;  /* 0x8000000820287e2b */ /* 0x000fc80008000028 */
[----:B------:R-:W0:Y:S01]  /*2890*/  MUFU.RCP64H R7, R3 ;  /* 0x0000000300077308 */ /* 0x000e220000001800 */
[----:B------:R-:W-:-:S03]  /*28a0*/  DFMA R36, R32, R36, UR6 ;  /* 0x0000000620247e2b */ /* 0x000fc60008000024 */
[----:B------:R-:W-:Y:S01]  /*28b0*/  DFMA R40, R32, R40, RZ ;  /* 0x000000282028722b */ /* 0x000fe200000000ff */
[----:B------:R-:W-:-:S04]  /*28c0*/  VIADD R6, R3, 0x300402 ;  /* 0x0030040203067836 */ /* 0x000fc80000000000 */
[----:B------:R-:W-:-:S03]  /*28d0*/  DFMA R36, R32, R36, -0.5 ;  /* 0xbfe000002024742b */ /* 0x000fc60000000024 */
[----:B------:R-:W-:Y:S02]  /*28e0*/  DFMA R40, R40, R8, R8 ;  /* 0x000000082828722b */ /* 0x000fe40000000008 */
[----:B0-----:R-:W-:-:S03]  /*28f0*/  DFMA R42, -|R38|, R6, 1 ;  /* 0x3ff00000262a742b */ /* 0x001fc60000000306 */
[----:B------:R-:W-:-:S05]  /*2900*/  DFMA R36, R32, R36, 1 ;  /* 0x3ff000002024742b */ /* 0x000fca0000000024 */
[----:B------:R-:W-:Y:S01]  /*2910*/  LOP3.LUT R5, R41, 0x80000000, RZ, 0x3c, !PT ;  /* 0x8000000029057812 */ /* 0x000fe200078e3cff */
[----:B------:R-:W-:-:S04]  /*2920*/  DFMA R42, R42, R42, R42 ;  /* 0x0000002a2a2a722b */ /* 0x000fc8000000002a */
[----:B------:R-:W-:Y:S02]  /*2930*/  FSEL R33, R37, R41, !P0 ;  /* 0x0000002925217208 */ /* 0x000fe40004000000 */
[----:B------:R-:W-:Y:S01]  /*2940*/  FSEL R41, R5, R37, !P0 ;  /* 0x0000002505297208 */ /* 0x000fe20004000000 */
[----:B------:R-:W-:Y:S01]  /*2950*/  DADD R4, R10, R10 ;  /* 0x000000000a047229 */ /* 0x000fe2000000000a */
[----:B------:R-:W-:Y:S01]  /*2960*/  FSEL R32, R36, R40, !P0 ;  /* 0x0000002824207208 */ /* 0x000fe20004000000 */
[----:B------:R-:W-:Y:S01]  /*2970*/  DFMA R42, R6, R42, R6 ;  /* 0x0000002a062a722b */ /* 0x000fe20000000006 */
[----:B------:R-:W-:Y:S02]  /*2980*/  FSEL R40, R40, R36, !P0 ;  /* 0x0000002428287208 */ /* 0x000fe40004000000 */
[----:B------:R-:W-:Y:S02]  /*2990*/  @P1 LOP3.LUT R7, R33, 0x80000000, RZ, 0x3c, !PT ;  /* 0x8000000021071812 */ /* 0x000fe400078e3cff */
[----:B------:R-:W-:-:S02]  /*29a0*/  FSETP.GEU.AND P0, PT, |R6|, 5.8789094863358348022e-39, PT ;  /* 0x004004020600780b */ /* 0x000fc40003f0e200 */
[----:B------:R-:W-:Y:S01]  /*29b0*/  @P1 LOP3.LUT R9, R41, 0x80000000, RZ, 0x3c, !PT ;  /* 0x8000000029091812 */ /* 0x000fe200078e3cff */
[----:B------:R-:W-:Y:S01]  /*29c0*/  DFMA R36, -|R38|, R42, 1 ;  /* 0x3ff000002624742b */ /* 0x000fe2000000032a */
[----:B------:R-:W-:-:S03]  /*29d0*/  @P1 IMAD.MOV.U32 R33, RZ, RZ, R7 ;  /* 0x000000ffff211224 */ /* 0x000fc600078e0007 */
[----:B------:R-:W-:-:S03]  /*29e0*/  @P1 IMAD.MOV.U32 R41, RZ, RZ, R9 ;  /* 0x000000ffff291224 */ /* 0x000fc600078e0009 */
[----:B------:R-:W-:Y:S02]  /*29f0*/  DMUL R32, R14, R32 ;  /* 0x000000200e207228 */ /* 0x000fe40000000000 */
[----:B------:R-:W-:Y:S02]  /*2a00*/  DFMA R36, R42, R36, R42 ;  /* 0x000000242a24722b */ /* 0x000fe4000000002a */
[----:B------:R-:W-:Y:S02]  /*2a10*/  DMUL R14, R14, R40 ;  /* 0x000000280e0e7228 */ /* 0x000fe40000000000 */
[----:B------:R-:W-:Y:S01]  /*2a20*/  DFMA R40, -R4, R34, -1 ;  /* 0xbff000000428742b */ /* 0x000fe20000000122 */
        /* <DEDUP_REMOVED lines=8> */
.L_x_52:
[----:B------:R-:W-:Y:S05]  /*2ab0*/  BSYNC.RECONVERGENT B2 ;  /* 0x0000000000027941 */ /* 0x000fea0003800200 */
.L_x_51:
[-C--:B------:R-:W-:Y:S01]  /*2ac0*/  DMUL R42, RZ, R36.reuse ;  /* 0x00000024ff2a7228 */ /* 0x080fe20000000000 */
[----:B------:R-:W-:Y:S01]  /*2ad0*/  BSSY.RECONVERGENT B2, `(.L_x_53) ;  /* 0x0000014000027945 */ /* 0x000fe20003800200 */
[-C--:B------:R-:W-:Y:S02]  /*2ae0*/  DMUL R38, R38, R36.reuse ;  /* 0x0000002426267228 */ /* 0x080fe40000000000 */
[----:B------:R-:W-:-:S04]  /*2af0*/  DMUL R40, R40, R36 ;  /* 0x0000002428287228 */ /* 0x000fc80000000000 */
        /* <DEDUP_REMOVED lines=17> */
.L_x_54:
[----:B------:R-:W-:Y:S05]  /*2c10*/  BSYNC.RECONVERGENT B2 ;  /* 0x0000000000027941 */ /* 0x000fea0003800200 */
.L_x_53:
[----:B------:R-:W0:Y:S01]  /*2c20*/  LDC.64 R6, c[0x0][0x3d8] ;  /* 0x0000f600ff067b82 */ /* 0x000e220000000a00 */
[----:B------:R-:W-:Y:S01]  /*2c30*/  DMUL R10, R10, 4 ;  /* 0x401000000a0a7828 */ /* 0x000fe20000000000 */
[----:B------:R-:W-:Y:S01]  /*2c40*/  BSSY.RECONVERGENT B2, `(.L_x_55) ;  /* 0x000003a000027945 */ /* 0x000fe20003800200 */
[----:B------:R-:W-:Y:S02]  /*2c50*/  DADD R46, R32, R32 ;  /* 0x00000000202e7229 */ /* 0x000fe40000000020 */
[----:B------:R-:W-:Y:S02]  /*2c60*/  DADD R50, R14, R14 ;  /* 0x000000000e327229 */ /* 0x000fe4000000000e */
[----:B------:R-:W-:Y:S02]  /*2c70*/  DFMA R8, R40, R38, -R28 ;  /* 0x000000262808722b */ /* 0x000fe4000000081c */
[----:B------:R-:W-:Y:S02]  /*2c80*/  DMUL R10, R10, R34 ;  /* 0x000000220a0a7228 */ /* 0x000fe40000000000 */
[----:B------:R-:W-:-:S02]  /*2c90*/  DMUL R34, R42, R40 ;  /* 0x000000282a227228 */ /* 0x000fc40000000000 */
[-C--:B------:R-:W-:Y:S02]  /*2ca0*/  DFMA R40, R14, R44.reuse, -R32 ;  /* 0x0000002c0e28722b */ /* 0x080fe40000000820 */
[-C--:B------:R-:W-:Y:S02]  /*2cb0*/  DFMA R48, R32, R44.reuse, R14 ;  /* 0x0000002c2030722b */ /* 0x080fe4000000000e */
[----:B------:R-:W-:Y:S02]  /*2cc0*/  DADD R2, -RZ, |R10| ;  /* 0x00000000ff027229 */ /* 0x000fe4000000050a */
[-C--:B------:R-:W-:Y:S02]  /*2cd0*/  DFMA R46, R14, R44.reuse, -R46 ;  /* 0x0000002c0e2e722b */ /* 0x080fe4000000082e */
[----:B------:R-:W-:Y:S02]  /*2ce0*/  DFMA R44, R32, R44, R50 ;  /* 0x0000002c202c722b */ /* 0x000fe40000000032 */
[----:B------:R-:W-:-:S02]  /*2cf0*/  DMUL R50, R40, R36 ;  /* 0x0000002428327228 */ /* 0x000fc40000000000 */
[----:B0-----:R-:W-:Y:S01]  /*2d00*/  DADD R52, R6, R6 ;  /* 0x0000000006347229 */ /* 0x001fe20000000006 */
[----:B------:R-:W0:Y:S01]  /*2d10*/  MUFU.RCP64H R7, R3 ;  /* 0x0000000300077308 */ /* 0x000e220000001800 */
[----:B------:R-:W-:Y:S02]  /*2d20*/  VIADD R6, R3, 0x300402 ;  /* 0x0030040203067836 */ /* 0x000fe40000000000 */
[-C--:B------:R-:W-:Y:S02]  /*2d30*/  DMUL R44, R44, R36.reuse ;  /* 0x000000242c2c7228 */ /* 0x080fe40000000000 */
[----:B------:R-:W-:Y:S02]  /*2d40*/  DMUL R48, R48, R36 ;  /* 0x0000002430307228 */ /* 0x000fe40000000000 */
[----:B------:R-:W-:Y:S01]  /*2d50*/  DFMA R30, R30, -R52, RZ ;  /* 0x800000341e1e722b */ /* 0x000fe200000000ff */
[----:B------:R-:W-:Y:S01]  /*2d60*/  FSETP.GEU.AND P0, PT, |R6|, 5.8789094863358348022e-39, PT ;  /* 0x004004020600780b */ /* 0x000fe20003f0e200 */
[----:B------:R-:W-:-:S02]  /*2d70*/  DMUL R52, R46, R36 ;  /* 0x000000242e347228 */ /* 0x000fc40000000000 */
[----:B------:R-:W-:Y:S02]  /*2d80*/  DMUL R56, R38, R50 ;  /* 0x0000003226387228 */ /* 0x000fe40000000000 */
[----:B------:R-:W-:Y:S02]  /*2d90*/  DMUL R28, R36, -2 ;  /* 0xc0000000241c7828 */ /* 0x000fe40000000000 */
[----:B------:R-:W-:Y:S02]  /*2da0*/  DMUL R46, R30, R36 ;  /* 0x000000241e2e7228 */ /* 0x000fe40000000000 */
[----:B------:R-:W-:Y:S02]  /*2db0*/  DMUL R50, R42, R50 ;  /* 0x000000322a327228 */ /* 0x000fe40000000000 */
[----:B0-----:R-:W-:Y:S02]  /*2dc0*/  DFMA R60, -|R10|, R6, 1 ;  /* 0x3ff000000a3c742b */ /* 0x001fe40000000306 */
[----:B------:R-:W-:-:S02]  /*2dd0*/  DMUL R58, R42, R44 ;  /* 0x0000002c2a3a7228 */ /* 0x000fc40000000000 */
[C---:B------:R-:W-:Y:S02]  /*2de0*/  DFMA R36, R42.reuse, R48, R56 ;  /* 0x000000302a24722b */ /* 0x040fe40000000038 */
[----:B------:R-:W-:Y:S02]  /*2df0*/  DMUL R40, R42, R28 ;  /* 0x0000001c2a287228 */ /* 0x000fe40000000000 */
[----:B------:R-:W-:Y:S02]  /*2e00*/  DFMA R62, R60, R60, R60 ;  /* 0x0000003c3c3e722b */ /* 0x000fe4000000003c */
[C---:B------:R-:W-:Y:S02]  /*2e10*/  DMUL R60, R42.reuse, R52 ;  /* 0x000000342a3c7228 */ /* 0x040fe40000000000 */
[C---:B------:R-:W-:Y:S02]  /*2e20*/  DMUL R56, R42.reuse, R46 ;  /* 0x0000002e2a387228 */ /* 0x040fe40000000000 */
[----:B------:R-:W-:-:S02]  /*2e30*/  DFMA R34, R42, R38, R34 ;  /* 0x000000262a22722b */ /* 0x000fc40000000022 */
[----:B------:R-:W-:Y:S02]  /*2e40*/  DFMA R42, R6, R62, R6 ;  /* 0x0000003e062a722b */ /* 0x000fe40000000006 */
[C---:B------:R-:W-:Y:S02]  /*2e50*/  DFMA R48, R38.reuse, R48, -R50 ;  /* 0x000000302630722b */ /* 0x040fe40000000832 */
[C---:B------:R-:W-:Y:S02]  /*2e60*/  DFMA R52, R38.reuse, R52, R58 ;  /* 0x000000342634722b */ /* 0x040fe4000000003a */
[C---:B------:R-:W-:Y:S02]  /*2e70*/  DFMA R60, R38.reuse, R44, -R60 ;  /* 0x0000002c263c722b */ /* 0x040fe4000000083c */
[C---:B------:R-:W-:Y:S02]  /*2e80*/  DFMA R40, R38.reuse, R46, R40 ;  /* 0x0000002e2628722b */ /* 0x040fe40000000028 */
[----:B------:R-:W-:-:S02]  /*2e90*/  DFMA R56, R38, R28, -R56 ;  /* 0x0000001c2638722b */ /* 0x000fc40000000838 */
[----:B------:R-:W-:Y:S02]  /*2ea0*/  DMUL R38, R36, R4 ;  /* 0x0000000424267228 */ /* 0x000fe40000000000 */
[----:B------:R-:W-:Y:S02]  /*2eb0*/  DFMA R44, -|R10|, R42, 1 ;  /* 0x3ff000000a2c742b */ /* 0x000fe4000000032a */
[-C--:B------:R-:W-:Y:S02]  /*2ec0*/  DMUL R48, R48, R4.reuse ;  /* 0x0000000430307228 */ /* 0x080fe40000000000 */
[-C--:B------:R-:W-:Y:S02]  /*2ed0*/  DMUL R52, R52, R4.reuse ;  /* 0x0000000434347228 */ /* 0x080fe40000000000 */
[----:B------:R-:W-:Y:S02]  /*2ee0*/  DMUL R60, R60, R4 ;  /* 0x000000043c3c7228 */ /* 0x000fe40000000000 */
[----:B------:R-:W-:-:S02]  /*2ef0*/  DFMA R28, -RZ, R32, -R14 ;  /* 0x00000020ff1c722b */ /* 0x000fc4000000090e */
[----:B------:R-:W-:Y:S02]  /*2f00*/  DFMA R36, RZ, R14, -R32 ;  /* 0x0000000eff24722b */ /* 0x000fe40000000820 */
[----:B------:R-:W-:Y:S02]  /*2f10*/  DFMA R32, R34, R4, R38 ;  /* 0x000000042220722b */ /* 0x000fe40000000026 */
[----:B------:R-:W-:Y:S02]  /*2f20*/  DFMA R38, R42, R44, R42 ;  /* 0x0000002c2a26722b */ /* 0x000fe4000000002a */
[-C--:B------:R-:W-:Y:S02]  /*2f30*/  DFMA R14, R8, R4.reuse, R48 ;  /* 0x00000004080e722b */ /* 0x080fe40000000030 */
[-C--:B------:R-:W-:Y:S02]  /*2f40*/  DFMA R42, R40, R4.reuse, R52 ;  /* 0x00000004282a722b */ /* 0x080fe40000000034 */
        /* <DEDUP_REMOVED lines=9> */
.L_x_56:
[----:B------:R-:W-:Y:S05]  /*2fe0*/  BSYNC.RECONVERGENT B2 ;  /* 0x0000000000027941 */ /* 0x000fea0003800200 */
.L_x_55:
        /* <DEDUP_REMOVED lines=22> */
.L_x_58:
[----:B------:R-:W-:Y:S05]  /*3150*/  BSYNC.RECONVERGENT B2 ;  /* 0x0000000000027941 */ /* 0x000fea0003800200 */
.L_x_57:
[----:B------:R-:W-:Y:S01]  /*3160*/  DMUL R30, R30, R38 ;  /* 0x000000261e1e7228 */ /* 0x000fe20000000000 */
[----:B------:R-:W-:Y:S01]  /*3170*/  PLOP3.LUT P0, PT, PT, PT, PT, 0x8, 0x80 ;  /* 0x000000000080781c */ /* 0x000fe20003f0e170 */
[-C--:B------:R-:W-:Y:S02]  /*3180*/  DMUL R2, R36, R34.reuse ;  /* 0x0000002224027228 */ /* 0x080fe40000000000 */
[----:B------:R-:W-:-:S04]  /*3190*/  DMUL R6, R28, R34 ;  /* 0x000000221c067228 */ /* 0x000fc80000000000 */
[----:B------:R-:W-:Y:S02]  /*31a0*/  DMUL R8, R34, R30 ;  /* 0x0000001e22087228 */ /* 0x000fe40000000000 */
[----:B------:R-:W-:Y:S02]  /*31b0*/  DFMA R2, R28, R10, R2 ;  /* 0x0000000a1c02722b */ /* 0x000fe40000000002 */
[----:B------:R-:W-:Y:S02]  /*31c0*/  DMUL R34, R34, R38 ;  /* 0x0000002622227228 */ /* 0x000fe40000000000 */
[----:B------:R-:W-:Y:S02]  /*31d0*/  DFMA R6, R36, R10, -R6 ;  /* 0x0000000a2406722b */ /* 0x000fe40000000806 */
[----:B------:R-:W-:Y:S02]  /*31e0*/  DFMA R8, R10, R38, R8 ;  /* 0x000000260a08722b */ /* 0x000fe40000000008 */
[----:B------:R-:W-:-:S02]  /*31f0*/  DMUL R2, R2, R4 ;  /* 0x0000000402027228 */ /* 0x000fc40000000000 */
[----:B------:R-:W-:Y:S02]  /*3200*/  DFMA R34, R10, R30, -R34 ;  /* 0x0000001e0a22722b */ /* 0x000fe40000000822 */
[----:B------:R-:W-:-:S04]  /*3210*/  DMUL R6, R6, R4 ;  /* 0x0000000406067228 */ /* 0x000fc80000000000 */
[----:B------:R-:W-:-:S04]  /*3220*/  DFMA R36, R8, R4, R2 ;  /* 0x000000040824722b */ /* 0x000fc80000000002 */
[----:B------:R-:W-:Y:S01]  /*3230*/  DFMA R38, R34, R4, R6 ;  /* 0x000000042226722b */ /* 0x000fe20000000006 */
[----:B------:R-:W-:Y:S10]  /*3240*/  BRA `(.L_x_30) ;  /* 0x00000044009c7947 */ /* 0x000ff40003800000 */
.L_x_48:
[----:B------:R-:W-:Y:S01]  /*3250*/  DSETP.GT.AND P1, PT, |R28|, UR4, PT ;  /* 0x000000041c007e2a */ /* 0x000fe2000bf24200 */
[----:B------:R-:W-:-:S13]  /*3260*/  PLOP3.LUT P0, PT, PT, PT, PT, 0x80, 0x8 ;  /* 0x000000000008781c */ /* 0x000fda0003f0f070 */
[----:B------:R-:W-:Y:S05]  /*3270*/  @!P1 BRA `(.L_x_30) ;  /* 0x0000004400909947 */ /* 0x000fea0003800000 */
[----:B------:R-:W-:-:S08]  /*3280*/  DADD R34, R28, R30 ;  /* 0x000000001c227229 */ /* 0x000fd0000000001e */
[----:B------:R-:W-:-:S06]  /*3290*/  DSETP.GTU.AND P1, PT, |R34|, UR4, PT ;  /* 0x0000000422007e2a */ /* 0x000fcc000bf2c200 */
[----:B------:R-:W-:-:S14]  /*32a0*/  DSETP.LEU.OR P1, PT, |R30|, UR4, P1 ;  /* 0x000000041e007e2a */ /* 0x000fdc0008f2b600 */
        /* <DEDUP_REMOVED lines=68> */
[----:B------:R-:W-:Y:S01]  /*36f0*/  MOV R10, R2 ;  /* 0x00000002000a7202 */ /* 0x000fe20000000f00 */
[----:B------:R-:W-:-:S07]  /*3700*/  IMAD.MOV.U32 R11, RZ, RZ, R3 ;  /* 0x000000ffff0b7224 */ /* 0x000fce00078e0003 */
.L_x_61:
[----:B------:R-:W-:Y:S05]  /*3710*/  BSYNC.RECONVERGENT B1 ;  /* 0x0000000000017941 */ /* 0x000fea0003800200 */
.L_x_60:
        /* <DEDUP_REMOVED lines=9> */
[C---:B------:R-:W-:Y:S01]  /*37b0*/  LOP3.LUT R0, R5.reuse, 0x1, RZ, 0xc0, !PT ;  /* 0x0000000105007812 */ /* 0x040fe200078ec0ff */
[C---:B------:R-:W-:Y:S01]  /*37c0*/  DFMA R34, R8.reuse, UR6, -R34 ;  /* 0x0000000608227c2b */ /* 0x040fe20008000822 */
[----:B------:R-:W-:Y:S01]  /*37d0*/  UMOV UR6, 0x20fd8164 ;  /* 0x20fd816400067882 */ /* 0x000fe20000000000 */
[----:B------:R-:W-:Y:S01]  /*37e0*/  UMOV UR7, 0x3da8ff83 ;  /* 0x3da8ff8300077882 */ /* 0x000fe20000000000 */
[----:B------:R-:W-:Y:S01]  /*37f0*/  LOP3.LUT P1, RZ, R5, 0x2, RZ, 0xc0, !PT ;  /* 0x0000000205ff7812 */ /* 0x000fe2000782c0ff */
[C---:B------:R-:W-:Y:S01]  /*3800*/  DFMA R2, R8.reuse, -UR6, R2 ;  /* 0x8000000608027c2b */ /* 0x040fe20008000002 */
[----:B------:R-:W-:Y:S01]  /*3810*/  UMOV UR6, 0x69ace392 ;  /* 0x69ace39200067882 */ /* 0x000fe20000000000 */
[----:B------:R-:W-:Y:S01]  /*3820*/  UMOV UR7, 0x3ec71de3 ;  /* 0x3ec71de300077882 */ /* 0x000fe20000000000 */
[----:B------:R-:W-:Y:S01]  /*3830*/  ISETP.NE.U32.AND P0, PT, R0, 0x1, PT ;  /* 0x000000010000780c */ /* 0x000fe20003f05070 */
[C---:B------:R-:W-:Y:S01]  /*3840*/  DFMA R34, R8.reuse, R34, UR6 ;  /* 0x0000000608227e2b */ /* 0x040fe20008000022 */
[----:B------:R-:W-:Y:S01]  /*3850*/  UMOV UR6, 0x8e06e6d9 ;  /* 0x8e06e6d900067882 */ /* 0x000fe20000000000 */
[----:B------:R-:W-:Y:S01]  /*3860*/  UMOV UR7, 0x3e927e4f ;  /* 0x3e927e4f00077882 */ /* 0x000fe20000000000 */
[----:B------:R-:W-:Y:S01]  /*3870*/  BSSY.RECONVERGENT B2, `(.L_x_62) ;  /* 0x000003d000027945 */ /* 0x000fe20003800200 */
[----:B------:R-:W-:Y:S01]  /*3880*/  DFMA R2, R8, R2, -UR6 ;  /* 0x8000000608027e2b */ /* 0x000fe20008000002 */
[----:B------:R-:W-:Y:S01]  /*3890*/  UMOV UR6, 0x19db62a1 ;  /* 0x19db62a100067882 */ /* 0x000fe20000000000 */
[----:B0-----:R-:W-:Y:S01]  /*38a0*/  DMUL R38, R6, R6 ;  /* 0x0000000606267228 */ /* 0x001fe20000000000 */
[----:B------:R-:W-:-:S02]  /*38b0*/  UMOV UR7, 0x3f2a01a0 ;  /* 0x3f2a01a000077882 */ /* 0x000fc40000000000 */
        /* <DEDUP_REMOVED lines=10> */
[----:B------:R-:W-:Y:S01]  /*3960*/  DFMA R34, R8, R2, -UR6 ;  /* 0x8000000608227e2b */ /* 0x000fe20008000002 */
[----:B------:R-:W-:Y:S01]  /*3970*/  UMOV UR6, 0x55555554 ;  /* 0x5555555400067882 */ /* 0x000fe20000000000 */
[----:B------:R-:W-:Y:S01]  /*3980*/  DMUL R40, R40, 8 ;  /* 0x4020000028287828 */ /* 0x000fe20000000000 */
[----:B------:R-:W-:Y:S02]  /*3990*/  UMOV UR7, 0x3fc55555 ;  /* 0x3fc5555500077882 */ /* 0x000fe40000000000 */
[C---:B------:R-:W-:Y:S01]  /*39a0*/  DFMA R36, R8.reuse, R36, -UR6 ;  /* 0x8000000608247e2b */ /* 0x040fe20008000024 */
[----:B------:R-:W-:Y:S01]  /*39b0*/  UMOV UR6, 0x55555551 ;  /* 0x5555555100067882 */ /* 0x000fe20000000000 */
[----:B------:R-:W-:Y:S02]  /*39c0*/  UMOV UR7, 0x3fa55555 ;  /* 0x3fa5555500077882 */ /* 0x000fe40000000000 */
[----:B------:R-:W-:Y:S02]  /*39d0*/  DFMA R34, R8, R34, UR6 ;  /* 0x0000000608227e2b */ /* 0x000fe40008000022 */
[----:B------:R-:W-:-:S02]  /*39e0*/  DMUL R46, R40, R32 ;  /* 0x00000020282e7228 */ /* 0x000fc40000000000 */
[----:B------:R-:W-:-:S04]  /*39f0*/  DFMA R36, R8, R36, RZ ;  /* 0x000000240824722b */ /* 0x000fc800000000ff */
[----:B------:R-:W-:Y:S02]  /*3a00*/  DFMA R34, R8, R34, -0.5 ;  /* 0xbfe000000822742b */ /* 0x000fe40000000022 */
[----:B------:R-:W-:Y:S02]  /*3a10*/  DMUL R46, R30, R46 ;  /* 0x0000002e1e2e7228 */ /* 0x000fe40000000000 */
[----:B------:R-:W-:-:S04]  /*3a20*/  DFMA R36, R36, R10, R10 ;  /* 0x0000000a2424722b */ /* 0x000fc8000000000a */
[----:B------:R-:W-:Y:S02]  /*3a30*/  DFMA R34, R8, R34, 1 ;  /* 0x3ff000000822742b */ /* 0x000fe40000000022 */
[----:B------:R-:W-:-:S04]  /*3a40*/  DADD R2, -RZ, |R46| ;  /* 0x00000000ff027229 */ /* 0x000fc8000000052e */
[----:B------:R-:W-:Y:S02]  /*3a50*/  LOP3.LUT R5, R37, 0x80000000, RZ, 0x3c, !PT ;  /* 0x8000000025057812 */ /* 0x000fe400078e3cff */
[----:B------:R-:W0:Y:S02]  /*3a60*/  MUFU.RCP64H R43, R3 ;  /* 0x00000003002b7308 */ /* 0x000e240000001800 */
[----:B------:R-:W-:Y:S02]  /*3a70*/  FSEL R11, R35, R37, !P0 ;  /* 0x00000025230b7208 */ /* 0x000fe40004000000 */
[----:B------:R-:W-:Y:S01]  /*3a80*/  VIADD R42, R3, 0x300402 ;  /* 0x00300402032a7836 */ /* 0x000fe20000000000 */
[----:B------:R-:W-:Y:S02]  /*3a90*/  FSEL R37, R5, R35, !P0 ;  /* 0x0000002305257208 */ /* 0x000fe40004000000 */
[----:B------:R-:W-:Y:S02]  /*3aa0*/  @P1 LOP3.LUT R5, R11, 0x80000000, RZ, 0x3c, !PT ;  /* 0x800000000b051812 */ /* 0x000fe400078e3cff */
[----:B------:R-:W-:-:S02]  /*3ab0*/  @P1 LOP3.LUT R13, R37, 0x80000000, RZ, 0x3c, !PT ;  /* 0x80000000250d1812 */ /* 0x000fc400078e3cff */
[----:B------:R-:W-:Y:S01]  /*3ac0*/  FSEL R10, R34, R36, !P0 ;  /* 0x00000024220a7208 */ /* 0x000fe20004000000 */
[----:B------:R-:W-:Y:S01]  /*3ad0*/  @P1 IMAD.MOV.U32 R11, RZ, RZ, R5 ;  /* 0x000000ffff0b1224 */ /* 0x000fe200078e0005 */
[----:B------:R-:W-:Y:S01]  /*3ae0*/  FSEL R36, R36, R34, !P0 ;  /* 0x0000002224247208 */ /* 0x000fe20004000000 */
[----:B------:R-:W-:Y:S01]  /*3af0*/  DADD R34, R6, R6 ;  /* 0x0000000006227229 */ /* 0x000fe20000000006 */
[----:B------:R-:W-:Y:S01]  /*3b00*/  @P1 IMAD.MOV.U32 R37, RZ, RZ, R13 ;  /* 0x000000ffff251224 */ /* 0x000fe200078e000d */
[----:B------:R-:W-:Y:S01]  /*3b10*/  FSETP.GEU.AND P0, PT, |R42|, 5.8789094863358348022e-39, PT ;  /* 0x004004022a00780b */ /* 0x000fe20003f0e200 */
[----:B0-----:R-:W-:Y:S02]  /*3b20*/  DFMA R8, -|R46|, R42, 1 ;  /* 0x3ff000002e08742b */ /* 0x001fe4000000032a */
[C---:B------:R-:W-:Y:S02]  /*3b30*/  DMUL R10, R14.reuse, R10 ;  /* 0x0000000a0e0a7228 */ /* 0x040fe40000000000 */
[----:B------:R-:W-:-:S02]  /*3b40*/  DMUL R36, R14, R36 ;  /* 0x000000240e247228 */ /* 0x000fc40000000000 */
[----:B------:R-:W-:Y:S02]  /*3b50*/  DMUL R34, R28, R34 ;  /* 0x000000221c227228 */ /* 0x000fe40000000000 */
[----:B------:R-:W-:-:S06]  /*3b60*/  DFMA R8, R8, R8, R8 ;  /* 0x000000080808722b */ /* 0x000fcc0000000008 */
[----:B------:R-:W-:Y:S02]  /*3b70*/  DFMA R50, R36, R34, R10 ;  /* 0x000000222432722b */ /* 0x000fe4000000000a */
[----:B------:R-:W-:Y:S02]  /*3b80*/  DFMA R8, R42, R8, R42 ;  /* 0x000000082a08722b */ /* 0x000fe4000000002a */
[----:B------:R-:W-:-:S06]  /*3b90*/  DFMA R48, R10, R34, -R36 ;  /* 0x000000220a30722b */ /* 0x000fcc0000000824 */
        /* <DEDUP_REMOVED lines=10> */
.L_x_63:
[----:B------:R-:W-:Y:S05]  /*3c40*/  BSYNC.RECONVERGENT B2 ;  /* 0x0000000000027941 */ /* 0x000fea0003800200 */
.L_x_62:
        /* <DEDUP_REMOVED lines=22> */
[----:B------:R-:W-:Y:S01]  /*3db0*/  MOV R6, R4 ;  /* 0x0000000400067202 */ /* 0x000fe20000000f00 */
[----:B------:R-:W-:-:S07]  /*3dc0*/  IMAD.MOV.U32 R7, RZ, RZ, R5 ;  /* 0x000000ffff077224 */ /* 0x000fce00078e0005 */
.L_x_65:
[----:B------:R-:W-:Y:S05]  /*3dd0*/  BSYNC.RECONVERGENT B2 ;  /* 0x0000000000027941 */ /* 0x000fea0003800200 */
.L_x_64:
[----:B------:R-:W-:Y:S01]  /*3de0*/  DMUL R42, R28, R40 ;  /* 0x000000281c2a7228 */ /* 0x000fe20000000000 */
[----:B------:R-:W-:Y:S01]  /*3df0*/  BSSY.RECONVERGENT B2, `(.L_x_66) ;  /* 0x0000024000027945 */ /* 0x000fe20003800200 */
[----:B------:R-:W-:Y:S02]  /*3e00*/  DMUL R2, R30, R30 ;  /* 0x0000001e1e027228 */ /* 0x000fe40000000000 */
[----:B------:R-:W-:Y:S02]  /*3e10*/  DADD R40, R38, R38 ;  /* 0x0000000026287229 */ /* 0x000fe40000000026 */
[C---:B------:R-:W-:Y:S02]  /*3e20*/  DMUL R8, R50.reuse, R46 ;  /* 0x0000002e32087228 */ /* 0x040fe40000000000 */
[----:B------:R-:W-:Y:S02]  /*3e30*/  DMUL R50, R50, R44 ;  /* 0x0000002c32327228 */ /* 0x000fe40000000000 */
[----:B------:R-:W-:-:S02]  /*3e40*/  DMUL R42, R42, R2 ;  /* 0x000000022a2a7228 */ /* 0x000fc40000000000 */
[----:B------:R-:W-:Y:S02]  /*3e50*/  DFMA R32, R40, R32, 1 ;  /* 0x3ff000002820742b */ /* 0x000fe40000000020 */
[C---:B------:R-:W-:Y:S02]  /*3e60*/  DFMA R8, R48.reuse, R44, R8 ;  /* 0x0000002c3008722b */ /* 0x040fe40000000008 */
[----:B------:R-:W-:Y:S02]  /*3e70*/  DFMA R50, R48, R46, -R50 ;  /* 0x0000002e3032722b */ /* 0x000fe40000000832 */
[----:B------:R-:W-:Y:S02]  /*3e80*/  DADD R2, -RZ, |R42| ;  /* 0x00000000ff027229 */ /* 0x000fe4000000052a */
[----:B------:R-:W-:Y:S02]  /*3e90*/  DMUL R32, R32, R52 ;  /* 0x0000003420207228 */ /* 0x000fe40000000000 */
[----:B------:R-:W-:-:S02]  /*3ea0*/  DMUL R8, R8, R6 ;  /* 0x0000000608087228 */ /* 0x000fc40000000000 */
[----:B------:R-:W0:Y:S01]  /*3eb0*/  MUFU.RCP64H R5, R3 ;  /* 0x0000000300057308 */ /* 0x000e220000001800 */
[----:B------:R-:W-:Y:S02]  /*3ec0*/  DMUL R50, R50, R6 ;  /* 0x0000000632327228 */ /* 0x000fe40000000000 */
[----:B------:R-:W-:Y:S01]  /*3ed0*/  DFMA R48, RZ, R10, -R36 ;  /* 0x0000000aff30722b */ /* 0x000fe20000000824 */
[----:B------:R-:W-:Y:S01]  /*3ee0*/  VIADD R4, R3, 0x300402 ;  /* 0x0030040203047836 */ /* 0x000fe20000000000 */
[-C--:B------:R-:W-:Y:S02]  /*3ef0*/  DMUL R52, R44, R32.reuse ;  /* 0x000000202c347228 */ /* 0x080fe40000000000 */
[----:B------:R-:W-:Y:S02]  /*3f00*/  DFMA R14, R46, R32, -R14 ;  /* 0x000000202e0e722b */ /* 0x000fe4000000080e */
[----:B------:R-:W-:-:S04]  /*3f10*/  FSETP.GEU.AND P0, PT, |R4|, 5.8789094863358348022e-39, PT ;  /* 0x004004020400780b */ /* 0x000fc80003f0e200 */
[----:B------:R-:W-:Y:S02]  /*3f20*/  DFMA R52, R46, R44, R52 ;  /* 0x0000002c2e34722b */ /* 0x000fe40000000034 */
[----:B------:R-:W-:Y:S02]  /*3f30*/  DFMA R14, R14, R6, R50 ;  /* 0x000000060e0e722b */ /* 0x000fe40000000032 */
[----:B0-----:R-:W-:Y:S02]  /*3f40*/  DFMA R56, -|R42|, R4, 1 ;  /* 0x3ff000002a38742b */ /* 0x001fe40000000304 */
[----:B------:R-:W-:Y:S02]  /*3f50*/  DFMA R50, RZ, R36, R10 ;  /* 0x00000024ff32722b */ /* 0x000fe4000000000a */
[----:B------:R-:W-:-:S04]  /*3f60*/  DFMA R32, R52, R6, R8 ;  /* 0x000000063420722b */ /* 0x000fc80000000008 */
[----:B------:R-:W-:-:S08]  /*3f70*/  DFMA R56, R56, R56, R56 ;  /* 0x000000383838722b */ /* 0x000fd00000000038 */
[----:B------:R-:W-:-:S08]  /*3f80*/  DFMA R56, R4, R56, R4 ;  /* 0x000000380438722b */ /* 0x000fd00000000004 */
        /* <DEDUP_REMOVED lines=10> */
.L_x_67:
[----:B------:R-:W-:Y:S05]  /*4030*/  BSYNC.RECONVERGENT B2 ;  /* 0x0000000000027941 */ /* 0x000fea0003800200 */
.L_x_66:
        /* <DEDUP_REMOVED lines=22> */
.L_x_69:
[----:B------:R-:W-:Y:S05]  /*41a0*/  BSYNC.RECONVERGENT B2 ;  /* 0x0000000000027941 */ /* 0x000fea0003800200 */
.L_x_68:
[----:B------:R-:W-:Y:S01]  /*41b0*/  DMUL R38, R38, 4 ;  /* 0x4010000026267828 */ /* 0x000fe20000000000 */
[----:B------:R-:W-:Y:S01]  /*41c0*/  BSSY.RECONVERGENT B2, `(.L_x_70) ;  /* 0x0000026000027945 */ /* 0x000fe20003800200 */
[----:B------:R-:W-:-:S06]  /*41d0*/  DADD R8, RZ, R34 ;  /* 0x00000000ff087229 */ /* 0x000fcc0000000022 */
[C---:B------:R-:W-:Y:S02]  /*41e0*/  DMUL R38, R28.reuse, R38 ;  /* 0x000000261c267228 */ /* 0x040fe40000000000 */
[----:B------:R-:W-:Y:S02]  /*41f0*/  DMUL R28, R28, R40 ;  /* 0x000000281c1c7228 */ /* 0x000fe40000000000 */
[----:B------:R-:W-:-:S04]  /*4200*/  DMUL R8, R8, R46 ;  /* 0x0000002e08087228 */ /* 0x000fc80000000000 */
[C---:B------:R-:W-:Y:S02]  /*4210*/  DMUL R38, R30.reuse, R38 ;  /* 0x000000261e267228 */ /* 0x040fe40000000000 */
[----:B------:R-:W-:Y:S02]  /*4220*/  DFMA R28, R30, R28, RZ ;  /* 0x0000001c1e1c722b */ /* 0x000fe400000000ff */
[----:B------:R-:W-:-:S04]  /*4230*/  DMUL R40, R44, R8 ;  /* 0x000000082c287228 */ /* 0x000fc80000000000 */
[----:B------:R-:W-:Y:S02]  /*4240*/  DADD R2, -RZ, |R38| ;  /* 0x00000000ff027229 */ /* 0x000fe40000000526 */
[----:B------:R-:W-:-:S04]  /*4250*/  DADD R28, R28, 1 ;  /* 0x3ff000001c1c7429 */ /* 0x000fc80000000000 */
[----:B------:R-:W0:Y:S04]  /*4260*/  MUFU.RCP64H R7, R3 ;  /* 0x0000000300077308 */ /* 0x000e280000001800 */
[----:B------:R-:W-:Y:S01]  /*4270*/  VIADD R6, R3, 0x300402 ;  /* 0x0030040203067836 */ /* 0x000fe20000000000 */
[----:B------:R-:W-:Y:S02]  /*4280*/  DMUL R46, R28, R46 ;  /* 0x0000002e1c2e7228 */ /* 0x000fe40000000000 */
[C---:B------:R-:W-:Y:S02]  /*4290*/  DMUL R28, R50.reuse, R44 ;  /* 0x0000002c321c7228 */ /* 0x040fe40000000000 */
[----:B------:R-:W-:Y:S01]  /*42a0*/  DMUL R50, R50, R42 ;  /* 0x0000002a32327228 */ /* 0x000fe20000000000 */
[----:B------:R-:W-:-:S03]  /*42b0*/  FSETP.GEU.AND P0, PT, |R6|, 5.8789094863358348022e-39, PT ;  /* 0x004004020600780b */ /* 0x000fc60003f0e200 */
[----:B------:R-:W-:Y:S02]  /*42c0*/  DFMA R40, R42, R46, -R40 ;  /* 0x0000002e2a28722b */ /* 0x000fe40000000828 */
[----:B------:R-:W-:Y:S02]  /*42d0*/  DFMA R28, R48, R42, -R28 ;  /* 0x0000002a301c722b */ /* 0x000fe4000000081c */
[----:B0-----:R-:W-:Y:S02]  /*42e0*/  DFMA R30, -|R38|, R6, 1 ;  /* 0x3ff00000261e742b */ /* 0x001fe40000000306 */
[----:B------:R-:W-:-:S04]  /*42f0*/  DFMA R50, R48, R44, R50 ;  /* 0x0000002c3032722b */ /* 0x000fc80000000032 */
[----:B------:R-:W-:Y:S02]  /*4300*/  DMUL R28, R28, R4 ;  /* 0x000000041c1c7228 */ /* 0x000fe40000000000 */
[----:B------:R-:W-:Y:S02]  /*4310*/  DFMA R52, R30, R30, R30 ;  /* 0x0000001e1e34722b */ /* 0x000fe4000000001e */
[----:B------:R-:W-:Y:S02]  /*4320*/  DMUL R30, R44, R46 ;  /* 0x0000002e2c1e7228 */ /* 0x000fe40000000000 */
[-C--:B------:R-:W-:Y:S02]  /*4330*/  DMUL R50, R50, R4.reuse ;  /* 0x0000000432327228 */ /* 0x080fe40000000000 */
[----:B------:R-:W-:Y:S02]  /*4340*/  DFMA R44, R40, R4, R28 ;  /* 0x00000004282c722b */ /* 0x000fe4000000001c */
[----:B------:R-:W-:-:S02]  /*4350*/  DFMA R52, R6, R52, R6 ;  /* 0x000000340634722b */ /* 0x000fc40000000006 */
        /* <DEDUP_REMOVED lines=12> */
.L_x_71:
[----:B------:R-:W-:Y:S05]  /*4420*/  BSYNC.RECONVERGENT B2 ;  /* 0x0000000000027941 */ /* 0x000fea0003800200 */
.L_x_70:
        /* <DEDUP_REMOVED lines=22> */
.L_x_73:
[----:B------:R-:W-:Y:S05]  /*4590*/  BSYNC.RECONVERGENT B2 ;  /* 0x0000000000027941 */ /* 0x000fea0003800200 */
.L_x_72:
[C---:B------:R-:W-:Y:S01]  /*45a0*/  DMUL R2, R36.reuse, R38 ;  /* 0x0000002624027228 */ /* 0x040fe20000000000 */
[----:B------:R-:W-:Y:S01]  /*45b0*/  PLOP3.LUT P0, PT, PT, PT, PT, 0x8, 0x80 ;  /* 0x000000000080781c */ /* 0x000fe20003f0e170 */
[----:B------:R-:W-:Y:S02]  /*45c0*/  DMUL R36, R36, R28 ;  /* 0x0000001c24247228 */ /* 0x000fe40000000000 */
[-C--:B------:R-:W-:Y:S02]  /*45d0*/  DMUL R34, R34, R30.reuse ;  /* 0x0000001e22227228 */ /* 0x080fe40000000000 */
[-C--:B------:R-:W-:Y:S02]  /*45e0*/  DMUL R6, R38, R30.reuse ;  /* 0x0000001e26067228 */ /* 0x080fe40000000000 */
[----:B------:R-:W-:Y:S02]  /*45f0*/  DMUL R30, R28, R30 ;  /* 0x0000001e1c1e7228 */ /* 0x000fe40000000000 */
[----:B------:R-:W-:-:S02]  /*4600*/  DFMA R2, R10, R28, R2 ;  /* 0x0000001c0a02722b */ /* 0x000fc40000000002 */
[----:B------:R-:W-:Y:S02]  /*4610*/  DFMA R36, R10, R38, -R36 ;  /* 0x000000260a24722b */ /* 0x000fe40000000824 */
[-C--:B------:R-:W-:Y:S02]  /*4620*/  DFMA R6, R28, R34.reuse, -R6 ;  /* 0x000000221c06722b */ /* 0x080fe40000000806 */
[----:B------:R-:W-:Y:S02]  /*4630*/  DFMA R30, R38, R34, R30 ;  /* 0x00000022261e722b */ /* 0x000fe4000000001e */
[-C--:B------:R-:W-:Y:S02]  /*4640*/  DMUL R2, R2, R4.reuse ;  /* 0x0000000402027228 */ /* 0x080fe40000000000 */
[----:B------:R-:W-:-:S06]  /*4650*/  DMUL R38, R36, R4 ;  /* 0x0000000424267228 */ /* 0x000fcc0000000000 */
[-C--:B------:R-:W-:Y:S02]  /*4660*/  DFMA R36, R6, R4.reuse, R2 ;  /* 0x000000040624722b */ /* 0x080fe40000000002 */
[----:B------:R-:W-:Y:S01]  /*4670*/  DFMA R38, R30, R4, R38 ;  /* 0x000000041e26722b */ /* 0x000fe20000000026 */
[----:B------:R-:W-:Y:S10]  /*4680*/  BRA `(.L_x_30) ;  /* 0x00000030008c7947 */ /* 0x000ff40003800000 */
.L_x_59:
[----:B------:R-:W-:-:S06]  /*4690*/  DSETP.GT.AND P1, PT, |R34|, UR4, PT ;  /* 0x0000000422007e2a */ /* 0x000fcc000bf24200 */
[----:B------:R-:W-:-:S14]  /*46a0*/  DSETP.LEU.OR P1, PT, |R30|, UR4, !P1 ;  /* 0x000000041e007e2a */ /* 0x000fdc000cf2b600 */
[----:B------:R-:W-:Y:S05]  /*46b0*/  @P1 BRA `(.L_x_30) ;  /* 0x0000003000801947 */ /* 0x000fea0003800000 */
[----:B------:R-:W-:Y:S01]  /*46c0*/  IMAD.MOV.U32 R2, RZ, RZ, 0x0 ;  /* 0x00000000ff027424 */ /* 0x000fe200078e00ff */
[----:B------:R-:W-:Y:S01]  /*46d0*/  UMOV UR6, 0xfefa39ef ;  /* 0xfefa39ef00067882 */ /* 0x000fe20000000000 */
[----:B------:R-:W-:Y:S01]  /*46e0*/  IMAD.MOV.U32 R3, RZ, RZ, 0x43380000 ;  /* 0x43380000ff037424 */ /* 0x000fe200078e00ff */
[----:B------:R-:W-:Y:S01]  /*46f0*/  UMOV UR7, 0x3fe62e42 ;  /* 0x3fe62e4200077882 */ /* 0x000fe20000000000 */
[----:B------:R-:W0:Y:S01]  /*4700*/  LDC.64 R38, c[0x0][0x3d8] ;  /* 0x0000f600ff267b82 */ /* 0x000e220000000a00 */
[----:B------:R-:W-:Y:S03]  /*4710*/  BSSY.RECONVERGENT B1, `(.L_x_74) ;  /* 0x000003e000017945 */ /* 0x000fe60003800200 */
        /* <DEDUP_REMOVED lines=8> */
[----:B------:R-:W-:Y:S01]  /*47a0*/  IMAD.MOV.U32 R3, RZ, RZ, 0x3e928af3 ;  /* 0x3e928af3ff037424 */ /* 0x000fe200078e00ff */
[----:B0-----:R-:W-:-:S05]  /*47b0*/  DMUL R38, R38, -2 ;  /* 0xc000000026267828 */ /* 0x001fca0000000000 */
[----:B------:R-:W-:Y:S01]  /*47c0*/  DFMA R2, R4, UR6, R2 ;  /* 0x0000000604027c2b */ /* 0x000fe20008000002 */
[----:B------:R-:W-:Y:S01]  /*47d0*/  UMOV UR6, 0x62401315 ;  /* 0x6240131500067882 */ /* 0x000fe20000000000 */
[----:B------:R-:W-:Y:S01]  /*47e0*/  UMOV UR7, 0x3ec71dee ;  /* 0x3ec71dee00077882 */ /* 0x000fe20000000000 */
[----:B------:R-:W-:-:S05]  /*47f0*/  DMUL R56, R38, R34 ;  /* 0x0000002226387228 */ /* 0x000fca0000000000 */
[----:B------:R-:W-:Y:S01]  /*4800*/  DFMA R2, R4, R2, UR6 ;  /* 0x0000000604027e2b */ /* 0x000fe20008000002 */
[----:B------:R-:W-:Y:S01]  /*4810*/  UMOV UR6, 0x7c89eb71 ;  /* 0x7c89eb7100067882 */ /* 0x000fe20000000000 */
[----:B------:R-:W-:Y:S01]  /*4820*/  UMOV UR7, 0x3efa0199 ;  /* 0x3efa019900077882 */ /* 0x000fe20000000000 */
[----:B------:R-:W-:-:S05]  /*4830*/  DSETP.NEU.AND P0, PT, |R56|, +INF , PT ;  /* 0x7ff000003800742a */ /* 0x000fca0003f0d200 */
        /* <DEDUP_REMOVED lines=18> */
[----:B------:R-:W-:-:S08]  /*4960*/  DFMA R2, R4, R2, UR6 ;  /* 0x0000000604027e2b */ /* 0x000fd00008000002 */
[----:B------:R-:W-:Y:S02]  /*4970*/  DFMA R36, R4, R2, 1 ;  /* 0x3ff000000424742b */ /* 0x000fe40000000002 */
[----:B------:R-:W-:-:S06]  /*4980*/  @!P0 DMUL R2, RZ, R56 ;  /* 0x00000038ff028228 */ /* 0x000fcc0000000000 */
        /* <DEDUP_REMOVED lines=8> */
[----:B------:R-:W-:-:S08]  /*4a10*/  UMOV UR7, 0x3ff921fb ;  /* 0x3ff921fb00077882 */ /* 0x000fd00000000000 */
        /* <DEDUP_REMOVED lines=13> */
.L_x_75:
[----:B------:R-:W-:Y:S05]  /*4af0*/  BSYNC.RECONVERGENT B1 ;  /* 0x0000000000017941 */ /* 0x000fea0003800200 */
.L_x_74:
[----:B------:R-:W-:Y:S01]  /*4b00*/  DMUL R6, R2, R2 ;  /* 0x0000000202067228 */ /* 0x000fe20000000000 */
[----:B------:R-:W-:Y:S01]  /*4b10*/  IMAD.MOV.U32 R10, RZ, RZ, 0x2cb0d246 ;  /* 0x2cb0d246ff0a7424 */ /* 0x000fe200078e00ff */
[----:B------:R-:W-:Y:S01]  /*4b20*/  UMOV UR8, 0xf9785eba ;  /* 0xf9785eba00087882 */ /* 0x000fe20000000000 */
[----:B------:R-:W-:Y:S01]  /*4b30*/  IMAD.MOV.U32 R11, RZ, RZ, 0x3e5ae5f1 ;  /* 0x3e5ae5f1ff0b7424 */ /* 0x000fe200078e00ff */
[----:B------:R-:W-:Y:S01]  /*4b40*/  UMOV UR9, 0x3de5db65 ;  /* 0x3de5db6500097882 */ /* 0x000fe20000000000 */
[----:B------:R-:W-:Y:S01]  /*4b50*/  IMAD.MOV.U32 R8, RZ, RZ, -0x3e107ad8 ;  /* 0xc1ef8528ff087424 */ /* 0x000fe200078e00ff */
[----:B------:R-:W-:Y:S01]  /*4b60*/  UMOV UR6, 0x20fd8164 ;  /* 0x20fd816400067882 */ /* 0x000fe20000000000 */
[----:B------:R-:W-:Y:S01]  /*4b70*/  IMAD.MOV.U32 R9, RZ, RZ, 0x3e21eea7 ;  /* 0x3e21eea7ff097424 */ /* 0x000fe200078e00ff */
[----:B------:R-:W-:Y:S01]  /*4b80*/  UMOV UR7, 0x3da8ff83 ;  /* 0x3da8ff8300077882 */ /* 0x000fe20000000000 */
[C---:B------:R-:W-:Y:S01]  /*4b90*/  DFMA R10, R6.reuse, UR8, -R10 ;  /* 0x00000008060a7c2b */ /* 0x040fe2000800080a */
[----:B------:R-:W-:Y:S01]  /*4ba0*/  UMOV UR8, 0x69ace392 ;  /* 0x69ace39200087882 */ /* 0x000fe20000000000 */
[----:B------:R-:W-:Y:S01]  /*4bb0*/  UMOV UR9, 0x3ec71de3 ;  /* 0x3ec71de300097882 */ /* 0x000fe20000000000 */
[C---:B------:R-:W-:Y:S01]  /*4bc0*/  LOP3.LUT R0, R5.reuse, 0x1, RZ, 0xc0, !PT ;  /* 0x0000000105007812 */ /* 0x040fe200078ec0ff */
[C---:B------:R-:W-:Y:S01]  /*4bd0*/  DFMA R8, R6.reuse, -UR6, R8 ;  /* 0x8000000606087c2b */ /* 0x040fe20008000008 */
[----:B------:R-:W-:Y:S01]  /*4be0*/  UMOV UR6, 0x8e06e6d9 ;  /* 0x8e06e6d900067882 */ /* 0x000fe20000000000 */
[----:B------:R-:W-:Y:S01]  /*4bf0*/  UMOV UR7, 0x3e927e4f ;  /* 0x3e927e4f00077882 */ /* 0x000fe20000000000 */
[----:B------:R-:W-:Y:S01]  /*4c00*/  LOP3.LUT P2, RZ, R5, 0x2, RZ, 0xc0, !PT ;  /* 0x0000000205ff7812 */ /* 0x000fe2000784c0ff */
[----:B------:R-:W-:Y:S01]  /*4c10*/  DFMA R10, R6, R10, UR8 ;  /* 0x00000008060a7e2b */ /* 0x000fe2000800000a */
[----:B------:R-:W-:Y:S01]  /*4c20*/  UMOV UR8, 0x19db62a1 ;  /* 0x19db62a100087882 */ /* 0x000fe20000000000 */
[----:B------:R-:W-:Y:S01]  /*4c30*/  UMOV UR9, 0x3f2a01a0 ;  /* 0x3f2a01a000097882 */ /* 0x000fe20000000000 */
[----:B------:R-:W-:Y:S01]  /*4c40*/  DMUL R38, R28, R38 ;  /* 0x000000261c267228 */ /* 0x000fe20000000000 */
[----:B------:R-:W-:Y:S01]  /*4c50*/  ISETP.NE.U32.AND P1, PT, R0, 0x1, PT ;  /* 0x000000010000780c */ /* 0x000fe20003f25070 */
[C---:B------:R-:W-:Y:S01]  /*4c60*/  DFMA R8, R6.reuse, R8, -UR6 ;  /* 0x8000000606087e2b */ /* 0x040fe20008000008 */
[----:B------:R-:W-:Y:S01]  /*4c70*/  UMOV UR6, 0x19ddbce9 ;  /* 0x19ddbce900067882 */ /* 0x000fe20000000000 */
[----:B------:R-:W-:Y:S01]  /*4c80*/  UMOV UR7, 0x3efa01a0 ;  /* 0x3efa01a000077882 */ /* 0x000fe20000000000 */
[----:B------:R-:W-:Y:S01]  /*4c90*/  DFMA R10, R6, R10, -UR8 ;  /* 0x80000008060a7e2b */ /* 0x000fe2000800000a */
[----:B------:R-:W-:Y:S01]  /*4ca0*/  UMOV UR8, 0x11110818 ;  /* 0x1111081800087882 */ /* 0x000fe20000000000 */
[----:B------:R-:W-:Y:S01]  /*4cb0*/  UMOV UR9, 0x3f811111 ;  /* 0x3f81111100097882 */ /* 0x000fe20000000000 */
[----:B------:R-:W-:Y:S01]  /*4cc0*/  DSETP.NEU.AND P0, PT, |R38|, +INF , PT ;  /* 0x7ff000002600742a */ /* 0x000fe20003f0d200 */
[----:B------:R-:W-:Y:S01]  /*4cd0*/  BSSY.RECONVERGENT B1, `(.L_x_76) ;  /* 0x0000036000017945 */ /* 0x000fe20003800200 */
[C---:B------:R-:W-:Y:S01]  /*4ce0*/  DFMA R8, R6.reuse, R8, UR6 ;  /* 0x0000000606087e2b */ /* 0x040fe20008000008 */
[----:B------:R-:W-:Y:S01]  /*4cf0*/  UMOV UR6, 0x16c15d47 ;  /* 0x16c15d4700067882 */ /* 0x000fe20000000000 */
[----:B------:R-:W-:Y:S01]  /*4d00*/  UMOV UR7, 0x3f56c16c ;  /* 0x3f56c16c00077882 */ /* 0x000fe20000000000 */
[----:B------:R-:W-:Y:S01]  /*4d10*/  DFMA R10, R6, R10, UR8 ;  /* 0x00000008060a7e2b */ /* 0x000fe2000800000a */
[----:B------:R-:W-:Y:S01]  /*4d20*/  UMOV UR8, 0x55555554 ;  /* 0x5555555400087882 */ /* 0x000fe20000000000 */
[----:B------:R-:W-:Y:S01]  /*4d30*/  UMOV UR9, 0x3fc55555 ;  /* 0x3fc5555500097882 */ /* 0x000fe20000000000 */
[----:B------:R-:W-:-:S02]  /*4d40*/  DMUL R40, R34, R34 ;  /* 0x0000002222287228 */ /* 0x000fc40000000000 */
[C---:B------:R-:W-:Y:S01]  /*4d50*/  DFMA R8, R6.reuse, R8, -UR6 ;  /* 0x8000000606087e2b */ /* 0x040fe20008000008 */
[----:B------:R-:W-:Y:S01]  /*4d60*/  UMOV UR6, 0x55555551 ;  /* 0x5555555100067882 */ /* 0x000fe20000000000 */
[----:B------:R-:W-:Y:S01]  /*4d70*/  UMOV UR7, 0x3fa55555 ;  /* 0x3fa5555500077882 */ /* 0x000fe20000000000 */
[----:B------:R-:W-:Y:S01]  /*4d80*/  DFMA R10, R6, R10, -UR8 ;  /* 0x80000008060a7e2b */ /* 0x000fe2000800000a */
[----:B------:R-:W-:-:S04]  /*4d90*/  @!P0 IMAD.MOV.U32 R0, RZ, RZ, RZ ;  /* 0x000000ffff008224 */ /* 0x000fc800078e00ff */
[----:B------:R-:W-:-:S03]  /*4da0*/  DFMA R8, R6, R8, UR6 ;  /* 0x0000000606087e2b */ /* 0x000fc60008000008 */
[----:B------:R-:W-:-:S05]  /*4db0*/  DFMA R10, R6, R10, RZ ;  /* 0x0000000a060a722b */ /* 0x000fca00000000ff */
[----:B------:R-:W-:-:S03]  /*4dc0*/  DFMA R8, R6, R8, -0.5 ;  /* 0xbfe000000608742b */ /* 0x000fc60000000008 */
[----:B------:R-:W-:-:S05]  /*4dd0*/  DFMA R10, R10, R2, R2 ;  /* 0x000000020a0a722b */ /* 0x000fca0000000002 */
[----:B------:R-:W-:Y:S02]  /*4de0*/  DFMA R8, R6, R8, 1 ;  /* 0x3ff000000608742b */ /* 0x000fe40000000008 */
[----:B------:R-:W-:-:S03]  /*4df0*/  @!P0 DMUL R6, RZ, R38 ;  /* 0x00000026ff068228 */ /* 0x000fc60000000000 */
[----:B------:R-:W-:-:S05]  /*4e00*/  LOP3.LUT R3, R11, 0x80000000, RZ, 0x3c, !PT ;  /* 0x800000000b037812 */ /* 0x000fca00078e3cff */
[----:B------:R-:W-:Y:S02]  /*4e10*/  FSEL R43, R9, R11, !P1 ;  /* 0x0000000b092b7208 */ /* 0x000fe40004800000 */
[----:B------:R-:W-:Y:S02]  /*4e20*/  FSEL R11, R3, R9, !P1 ;  /* 0x00000009030b7208 */ /* 0x000fe40004800000 */
[----:B------:R-:W-:Y:S02]  /*4e30*/  @P2 LOP3.LUT R3, R43, 0x80000000, RZ, 0x3c, !PT ;  /* 0x800000002b032812 */ /* 0x000fe400078e3cff */
[----:B------:R-:W-:Y:S02]  /*4e40*/  @P2 LOP3.LUT R5, R11, 0x80000000, RZ, 0x3c, !PT ;  /* 0x800000000b052812 */ /* 0x000fe400078e3cff */
[----:B------:R-:W-:Y:S01]  /*4e50*/  FSEL R42, R8, R10, !P1 ;  /* 0x0000000a082a7208 */ /* 0x000fe20004800000 */
[----:B------:R-:W-:Y:S01]  /*4e60*/  @P2 IMAD.MOV.U32 R43, RZ, RZ, R3 ;  /* 0x000000ffff2b2224 */ /* 0x000fe200078e0003 */
[----:B------:R-:W-:Y:S01]  /*4e70*/  FSEL R10, R10, R8, !P1 ;  /* 0x000000080a0a7208 */ /* 0x000fe20004800000 */
[----:B------:R-:W-:-:S04]  /*4e80*/  @P2 IMAD.MOV.U32 R11, RZ, RZ, R5 ;  /* 0x000000ffff0b2224 */ /* 0x000fc800078e0005 */
[C---:B------:R-:W-:Y:S02]  /*4e90*/  DMUL R42, R36.reuse, R42 ;  /* 0x0000002a242a7228 */ /* 0x040fe40000000000 */
[----:B------:R-:W-:Y:S01]  /*4ea0*/  DMUL R44, R36, R10 ;  /* 0x0000000a242c7228 */ /* 0x000fe20000000000 */
[----:B------:R-:W-:Y:S10]  /*4eb0*/  @!P0 BRA `(.L_x_77) ;  /* 0x00000000005c8947 */ /* 0x000ff40003800000 */
        /* <DEDUP_REMOVED lines=17> */
[----:B------:R-:W-:Y:S02]  /*4fd0*/  MOV R57, R39 ;  /* 0x0000002700397202 */ /* 0x000fe40000000f00 */
[----:B------:R-:W-:-:S07]  /*4fe0*/  MOV R54, 0x5000 ;  /* 0x0000500000367802 */ /* 0x000fce0000000f00 */
[----:B------:R-:W-:Y:S05]  /*4ff0*/  CALL.REL.NOINC `($_Z22polygon_sources_kernelPdS_S_P7double2iiiddddddddddddbdddddddddddddd$__internal_trig_reduction_slowpathd) ;  /* 0x0000004400587944 */ /* 0x000fea0003c00000 */
[----:B------:R-:W-:Y:S02]  /*5000*/  IMAD.MOV.U32 R0, RZ, RZ, R5 ;  /* 0x000000ffff007224 */ /* 0x000fe400078e0005 */
[----:B------:R-:W-:Y:S02]  /*5010*/  IMAD.MOV.U32 R6, RZ, RZ, R2 ;  /* 0x000000ffff067224 */ /* 0x000fe400078e0002 */
[----:B------:R-:W-:-:S07]  /*5020*/  IMAD.MOV.U32 R7, RZ, RZ, R3 ;  /* 0x000000ffff077224 */ /* 0x000fce00078e0003 */
.L_x_77:
[----:B------:R-:W-:Y:S05]  /*5030*/  BSYNC.RECONVERGENT B1 ;  /* 0x0000000000017941 */ /* 0x000fea0003800200 */
.L_x_76:
[----:B------:R-:W0:Y:S01]  /*5040*/  LDC.64 R10, c[0x0][0x3d8] ;  /* 0x0000f600ff0a7b82 */ /* 0x000e220000000a00 */
[----:B------:R-:W-:Y:S01]  /*5050*/  DMUL R8, R6, R6 ;  /* 0x0000000606087228 */ /* 0x000fe20000000000 */
[----:B------:R-:W-:Y:S01]  /*5060*/  IMAD.MOV.U32 R14, RZ, RZ, -0x3e107ad8 ;  /* 0xc1ef8528ff0e7424 */ /* 0x000fe200078e00ff */
[----:B------:R-:W-:Y:S01]  /*5070*/  UMOV UR6, 0x20fd8164 ;  /* 0x20fd816400067882 */ /* 0x000fe20000000000 */
[----:B------:R-:W-:Y:S01]  /*5080*/  IMAD.MOV.U32 R15, RZ, RZ, 0x3e21eea7 ;  /* 0x3e21eea7ff0f7424 */ /* 0x000fe200078e00ff */
[----:B------:R-:W-:Y:S01]  /*5090*/  UMOV UR7, 0x3da8ff83 ;  /* 0x3da8ff8300077882 */ /* 0x000fe20000000000 */
[----:B------:R-:W-:Y:S01]  /*50a0*/  IMAD.MOV.U32 R32, RZ, RZ, 0x2cb0d246 ;  /* 0x2cb0d246ff207424 */ /* 0x000fe200078e00ff */
[----:B------:R-:W-:Y:S01]  /*50b0*/  LOP3.LUT P2, RZ, R0, 0x2, RZ, 0xc0, !PT ;  /* 0x0000000200ff7812 */ /* 0x000fe2000784c0ff */
[----:B------:R-:W-:Y:S01]  /*50c0*/  IMAD.MOV.U32 R33, RZ, RZ, 0x3e5ae5f1 ;  /* 0x3e5ae5f1ff217424 */ /* 0x000fe200078e00ff */
[----:B------:R-:W-:Y:S01]  /*50d0*/  DMUL R64, R28, R28 ;  /* 0x0000001c1c407228 */ /* 0x000fe20000000000 */
[----:B------:R-:W-:Y:S01]  /*50e0*/  BSSY.RECONVERGENT B2, `(.L_x_78) ;  /* 0x000004c000027945 */ /* 0x000fe20003800200 */
[----:B------:R-:W-:Y:S01]  /*50f0*/  DFMA R14, R8, -UR6, R14 ;  /* 0x80000006080e7c2b */ /* 0x000fe2000800000e */
[----:B------:R-:W-:Y:S01]  /*5100*/  UMOV UR6, 0xf9785eba ;  /* 0xf9785eba00067882 */ /* 0x000fe20000000000 */
[----:B------:R-:W-:Y:S01]  /*5110*/  UMOV UR7, 0x3de5db65 ;  /* 0x3de5db6500077882 */ /* 0x000fe20000000000 */
[----:B------:R-:W-:-:S02]  /*5120*/  DFMA R60, R28, 2, R30 ;  /* 0x400000001c3c782b */ /* 0x000fc4000000001e */
[C---:B------:R-:W-:Y:S01]  /*5130*/  DFMA R32, R8.reuse, UR6, -R32 ;  /* 0x0000000608207c2b */ /* 0x040fe20008000820 */
[----:B------:R-:W-:Y:S01]  /*5140*/  UMOV UR6, 0x8e06e6d9 ;  /* 0x8e06e6d900067882 */ /* 0x000fe20000000000 */
[----:B------:R-:W-:Y:S02]  /*5150*/  UMOV UR7, 0x3e927e4f ;  /* 0x3e927e4f00077882 */ /* 0x000fe40000000000 */
[----:B------:R-:W-:Y:S01]  /*5160*/  DFMA R14, R8, R14, -UR6 ;  /* 0x80000006080e7e2b */ /* 0x000fe2000800000e */
[----:B------:R-:W-:Y:S01]  /*5170*/  UMOV UR6, 0x69ace392 ;  /* 0x69ace39200067882 */ /* 0x000fe20000000000 */
[----:B------:R-:W-:Y:S01]  /*5180*/  UMOV UR7, 0x3ec71de3 ;  /* 0x3ec71de300077882 */ /* 0x000fe20000000000 */
[----:B0-----:R-:W-:Y:S02]  /*5190*/  DMUL R46, R10, R10 ;  /* 0x0000000a0a2e7228 */ /* 0x001fe40000000000 */
[----:B------:R-:W-:Y:S01]  /*51a0*/  DFMA R32, R8, R32, UR6 ;  /* 0x0000000608207e2b */ /* 0x000fe20008000020 */
[----:B------:R-:W-:Y:S01]  /*51b0*/  UMOV UR6, 0x19ddbce9 ;  /* 0x19ddbce900067882 */ /* 0x000fe20000000000 */
[----:B------:R-:W-:-:S02]  /*51c0*/  UMOV UR7, 0x3efa01a0 ;  /* 0x3efa01a000077882 */ /* 0x000fc40000000000 */
[----:B------:R-:W-:Y:S01]  /*51d0*/  DFMA R14, R8, R14, UR6 ;  /* 0x00000006080e7e2b */ /* 0x000fe2000800000e */
[----:B------:R-:W-:Y:S01]  /*51e0*/  UMOV UR6, 0x19db62a1 ;  /* 0x19db62a100067882 */ /* 0x000fe20000000000 */
[----:B------:R-:W-:Y:S01]  /*51f0*/  DMUL R48, R46, R10 ;  /* 0x0000000a2e307228 */ /* 0x000fe20000000000 */
[----:B------:R-:W-:Y:S01]  /*5200*/  UMOV UR7, 0x3f2a01a0 ;  /* 0x3f2a01a000077882 */ /* 0x000fe20000000000 */
[----:B------:R-:W-:Y:S02]  /*5210*/  DADD R10, R10, R10 ;  /* 0x000000000a0a7229 */ /* 0x000fe4000000000a */
[----:B------:R-:W-:Y:S01]  /*5220*/  DFMA R32, R8, R32, -UR6 ;  /* 0x8000000608207e2b */ /* 0x000fe20008000020 */
[----:B------:R-:W-:Y:S01]  /*5230*/  UMOV UR6, 0x16c15d47 ;  /* 0x16c15d4700067882 */ /* 0x000fe20000000000 */
[----:B------:R-:W-:Y:S02]  /*5240*/  UMOV UR7, 0x3f56c16c ;  /* 0x3f56c16c00077882 */ /* 0x000fe40000000000 */
[----:B------:R-:W-:-:S02]  /*5250*/  DMUL R48, R48, 8 ;  /* 0x4020000030307828 */ /* 0x000fc40000000000 */
[C---:B------:R-:W-:Y:S01]  /*5260*/  DFMA R14, R8.reuse, R14, -UR6 ;  /* 0x80000006080e7e2b */ /* 0x040fe2000800000e */
[----:B------:R-:W-:Y:S01]  /*5270*/  UMOV UR6, 0x11110818 ;  /* 0x1111081800067882 */ /* 0x000fe20000000000 */
[----:B------:R-:W-:Y:S02]  /*5280*/  UMOV UR7, 0x3f811111 ;  /* 0x3f81111100077882 */ /* 0x000fe40000000000 */
[----:B------:R-:W-:Y:S01]  /*5290*/  DFMA R32, R8, R32, UR6 ;  /* 0x0000000608207e2b */ /* 0x000fe20008000020 */
[----:B------:R-:W-:Y:S01]  /*52a0*/  UMOV UR6, 0x55555551 ;  /* 0x5555555100067882 */ /* 0x000fe20000000000 */
[----:B------:R-:W-:Y:S01]  /*52b0*/  DMUL R50, R30, R48 ;  /* 0x000000301e327228 */ /* 0x000fe20000000000 */
[----:B------:R-:W-:Y:S01]  /*52c0*/  UMOV UR7, 0x3fa55555 ;  /* 0x3fa5555500077882 */ /* 0x000fe20000000000 */
[----:B------:R-:W-:Y:S02]  /*52d0*/  DMUL R64, R48, R64 ;  /* 0x0000004030407228 */ /* 0x000fe40000000000 */
[----:B------:R-:W-:Y:S01]  /*52e0*/  DFMA R14, R8, R14, UR6 ;  /* 0x00000006080e7e2b */ /* 0x000fe2000800000e */
[----:B------:R-:W-:Y:S01]  /*52f0*/  UMOV UR6, 0x55555554 ;  /* 0x5555555400067882 */ /* 0x000fe20000000000 */
[----:B------:R-:W-:-:S02]  /*5300*/  UMOV UR7, 0x3fc55555 ;  /* 0x3fc5555500077882 */ /* 0x000fc40000000000 */
[----:B------:R-:W-:Y:S02]  /*5310*/  DMUL R50, R40, R50 ;  /* 0x0000003228327228 */ /* 0x000fe40000000000 */
[C---:B------:R-:W-:Y:S02]  /*5320*/  DFMA R32, R8.reuse, R32, -UR6 ;  /* 0x8000000608207e2b */ /* 0x040fe40008000020 */
[----:B------:R-:W-:Y:S02]  /*5330*/  DFMA R14, R8, R14, -0.5 ;  /* 0xbfe00000080e742b */ /* 0x000fe4000000000e */
[----:B------:R-:W-:Y:S02]  /*5340*/  DMUL R62, R30, R64 ;  /* 0x000000401e3e7228 */ /* 0x000fe40000000000 */
[----:B------:R-:W-:Y:S02]  /*5350*/  DADD R2, -RZ, |R50| ;  /* 0x00000000ff027229 */ /* 0x000fe40000000532 */
[----:B------:R-:W-:-:S02]  /*5360*/  DFMA R32, R8, R32, RZ ;  /* 0x000000200820722b */ /* 0x000fc400000000ff */
[----:B------:R-:W-:Y:S02]  /*5370*/  DFMA R8, R8, R14, 1 ;  /* 0x3ff000000808742b */ /* 0x000fe4000000000e */
[----:B------:R-:W0:Y:S01]  /*5380*/  MUFU.RCP64H R5, R3 ;  /* 0x0000000300057308 */ /* 0x000e220000001800 */
[----:B------:R-:W-:-:S03]  /*5390*/  DMUL R14, R28, R10 ;  /* 0x0000000a1c0e7228 */ /* 0x000fc60000000000 */
[----:B------:R-:W-:Y:S01]  /*53a0*/  VIADD R4, R3, 0x300402 ;  /* 0x0030040203047836 */ /* 0x000fe20000000000 */
[----:B------:R-:W-:-:S05]  /*53b0*/  DFMA R68, R32, R6, R6 ;  /* 0x000000062044722b */ /* 0x000fca0000000006 */
[----:B0-----:R-:W-:-:S08]  /*53c0*/  DFMA R52, -|R50|, R4, 1 ;  /* 0x3ff000003234742b */ /* 0x001fd00000000304 */
[----:B------:R-:W-:-:S08]  /*53d0*/  DFMA R52, R52, R52, R52 ;  /* 0x000000343434722b */ /* 0x000fd00000000034 */
[----:B------:R-:W-:Y:S01]  /*53e0*/  DFMA R52, R4, R52, R4 ;  /* 0x000000340434722b */ /* 0x000fe20000000004 */
[----:B------:R-:W-:-:S04]  /*53f0*/  LOP3.LUT R5, R0, 0x1, RZ, 0xc0, !PT ;  /* 0x0000000100057812 */ /* 0x000fc800078ec0ff */
[----:B------:R-:W-:Y:S02]  /*5400*/  ISETP.NE.U32.AND P1, PT, R5, 0x1, PT ;  /* 0x000000010500780c */ /* 0x000fe40003f25070 */
[----:B------:R-:W-:Y:S01]  /*5410*/  LOP3.LUT R5, R69, 0x80000000, RZ, 0x3c, !PT ;  /* 0x8000000045057812 */ /* 0x000fe200078e3cff */
[----:B------:R-:W-:Y:S01]  /*5420*/  DFMA R56, -|R50|, R52, 1 ;  /* 0x3ff000003238742b */ /* 0x000fe20000000334 */
[----:B------:R-:W-:Y:S02]  /*5430*/  FSEL R67, R9, R69, !P1 ;  /* 0x0000004509437208 */ /* 0x000fe40004800000 */
[----:B------:R-:W-:Y:S02]  /*5440*/  FSEL R66, R8, R68, !P1 ;  /* 0x0000004408427208 */ /* 0x000fe40004800000 */
[----:B------:R-:W-:Y:S02]  /*5450*/  FSEL R69, R5, R9, !P1 ;  /* 0x0000000905457208 */ /* 0x000fe40004800000 */
[----:B------:R-:W-:Y:S01]  /*5460*/  FSEL R68, R68, R8, !P1 ;  /* 0x0000000844447208 */ /* 0x000fe20004800000 */
[----:B------:R-:W-:Y:S01]  /*5470*/  DFMA R6, R52, R56, R52 ;  /* 0x000000383406722b */ /* 0x000fe20000000034 */
[----:B------:R-:W-:Y:S01]  /*5480*/  FSETP.GEU.AND P1, PT, |R4|, 5.8789094863358348022e-39, PT ;  /* 0x004004020400780b */ /* 0x000fe20003f2e200 */
[----:B------:R-:W-:Y:S01]  /*5490*/  DFMA R52, -R10, R34, RZ ;  /* 0x000000220a34722b */ /* 0x000fe200000001ff */
[----:B------:R-:W-:-:S02]  /*54a0*/  @P2 LOP3.LUT R5, R67, 0x80000000, RZ, 0x3c, !PT ;  /* 0x8000000043052812 */ /* 0x000fc400078e3cff */
[----:B------:R-:W-:-:S03]  /*54b0*/  @P2 LOP3.LUT R9, R69, 0x80000000, RZ, 0x3c, !PT ;  /* 0x8000000045092812 */ /* 0x000fc600078e3cff */
[----:B------:R-:W-:Y:S02]  /*54c0*/  @P2 IMAD.MOV.U32 R67, RZ, RZ, R5 ;  /* 0x000000ffff432224 */ /* 0x000fe400078e0005 */
[----:B------:R-:W-:Y:S01]  /*54d0*/  @P2 IMAD.MOV.U32 R69, RZ, RZ, R9 ;  /* 0x000000ffff452224 */ /* 0x000fe200078e0009 */
[-C--:B------:R-:W-:Y:S02]  /*54e0*/  DFMA R58, R44, R52.reuse, -R42 ;  /* 0x000000342c3a722b */ /* 0x080fe4000000082a */
[----:B------:R-:W-:Y:S02]  /*54f0*/  DFMA R52, R42, R52, R44 ;  /* 0x000000342a34722b */ /* 0x000fe4000000002c */
[C---:B------:R-:W-:Y:S02]  /*5500*/  DMUL R66, R36.reuse, R66 ;  /* 0x0000004224427228 */ /* 0x040fe40000000000 */
[----:B------:R-:W-:Y:S01]  /*5510*/  DMUL R68, R36, R68 ;  /* 0x0000004424447228 */ /* 0x000fe20000000000 */
        /* <DEDUP_REMOVED lines=8> */
.L_x_79:
[----:B------:R-:W-:Y:S05]  /*55a0*/  BSYNC.RECONVERGENT B2 ;  /* 0x0000000000027941 */ /* 0x000fea0003800200 */
.L_x_78:
        /* <DEDUP_REMOVED lines=17> */
[----:B------:R-:W-:-:S03]  /*56c0*/  IMAD.MOV.U32 R6, RZ, RZ, R2 ;  /* 0x000000ffff067224 */ /* 0x000fc600078e0002 */
[----:B------:R-:W-:Y:S02]  /*56d0*/  IADD3 R2, PT, PT, R0, -0x100000, RZ ;  /* 0xfff0000000027810 */ /* 0x000fe40007ffe0ff */
[----:B------:R-:W-:-:S07]  /*56e0*/  MOV R0, 0x5700 ;  /* 0x0000570000007802 */ /* 0x000fce0000000f00 */
[----:B------:R-:W-:Y:S05]  /*56f0*/  CALL.REL.NOINC `($__internal_3_$__cuda_sm20_dblrcp_rn_slowpath_v3) ;  /* 0x0000003000c07944 */ /* 0x000fea0003c00000 */
[----:B------:R-:W-:Y:S02]  /*5700*/  IMAD.MOV.U32 R70, RZ, RZ, R4 ;  /* 0x000000ffff467224 */ /* 0x000fe400078e0004 */
[----:B------:R-:W-:-:S07]  /*5710*/  IMAD.MOV.U32 R71, RZ, RZ, R5 ;  /* 0x000000ffff477224 */ /* 0x000fce00078e0005 */
.L_x_81:
[----:B------:R-:W-:Y:S05]  /*5720*/  BSYNC.RECONVERGENT B2 ;  /* 0x0000000000027941 */ /* 0x000fea0003800200 */
.L_x_80:
[----:B------:R-:W-:Y:S01]  /*5730*/  DADD R2, -RZ, |R62| ;  /* 0x00000000ff027229 */ /* 0x000fe2000000053e */
[----:B------:R-:W-:Y:S01]  /*5740*/  BSSY.RECONVERGENT B2, `(.L_x_82) ;  /* 0x0000015000027945 */ /* 0x000fe20003800200 */
[C---:B------:R-:W-:Y:S02]  /*5750*/  DMUL R8, R58.reuse, R50 ;  /* 0x000000323a087228 */ /* 0x040fe40000000000 */
[----:B------:R-:W-:Y:S02]  /*5760*/  DMUL R58, R58, R32 ;  /* 0x000000203a3a7228 */ /* 0x000fe40000000000 */
[----:B------:R-:W0:Y:S01]  /*5770*/  MUFU.RCP64H R5, R3 ;  /* 0x0000000300057308 */ /* 0x000e220000001800 */
[-C--:B------:R-:W-:Y:S02]  /*5780*/  DFMA R56, R68, R14.reuse, R66 ;  /* 0x0000000e4438722b */ /* 0x080fe40000000042 */
[----:B------:R-:W-:Y:S01]  /*5790*/  DFMA R14, R66, R14, -R68 ;  /* 0x0000000e420e722b */ /* 0x000fe20000000844 */
[----:B------:R-:W-:Y:S01]  /*57a0*/  VIADD R4, R3, 0x300402 ;  /* 0x0030040203047836 */ /* 0x000fe20000000000 */
[----:B------:R-:W-:-:S02]  /*57b0*/  DFMA R32, R52, R32, R8 ;  /* 0x000000203420722b */ /* 0x000fc40000000008 */
[----:B------:R-:W-:Y:S02]  /*57c0*/  DFMA R52, R52, R50, -R58 ;  /* 0x000000323434722b */ /* 0x000fe4000000083a */
        /* <DEDUP_REMOVED lines=12> */
.L_x_83:
[----:B------:R-:W-:Y:S05]  /*5890*/  BSYNC.RECONVERGENT B2 ;  /* 0x0000000000027941 */ /* 0x000fea0003800200 */
.L_x_82:
        /* <DEDUP_REMOVED lines=21> */
.L_x_85:
[----:B------:R-:W-:Y:S05]  /*59f0*/  BSYNC.RECONVERGENT B2 ;  /* 0x0000000000027941 */ /* 0x000fea0003800200 */
.L_x_84:
[----:B------:R-:W-:Y:S01]  /*5a00*/  DMUL R64, R40, R64 ;  /* 0x0000004028407228 */ /* 0x000fe20000000000 */
[----:B------:R-:W-:Y:S01]  /*5a10*/  BSSY.RECONVERGENT B2, `(.L_x_86) ;  /* 0x0000016000027945 */ /* 0x000fe20003800200 */
[C---:B------:R-:W-:Y:S02]  /*5a20*/  DMUL R58, R56.reuse, R62 ;  /* 0x0000003e383a7228 */ /* 0x040fe40000000000 */
[----:B------:R-:W-:-:S04]  /*5a30*/  DMUL R66, R56, R50 ;  /* 0x0000003238427228 */ /* 0x000fc80000000000 */
[----:B------:R-:W-:Y:S02]  /*5a40*/  DADD R2, -RZ, |R64| ;  /* 0x00000000ff027229 */ /* 0x000fe40000000540 */
[C---:B------:R-:W-:Y:S02]  /*5a50*/  DFMA R56, R14.reuse, R50, R58 ;  /* 0x000000320e38722b */ /* 0x040fe4000000003a */
[----:B------:R-:W-:Y:S02]  /*5a60*/  DFMA R50, R14, R62, -R66 ;  /* 0x0000003e0e32722b */ /* 0x000fe40000000842 */
[----:B------:R-:W0:Y:S04]  /*5a70*/  MUFU.RCP64H R7, R3 ;  /* 0x0000000300077308 */ /* 0x000e280000001800 */
[----:B------:R-:W-:Y:S01]  /*5a80*/  VIADD R6, R3, 0x300402 ;  /* 0x0030040203067836 */ /* 0x000fe20000000000 */
[----:B------:R-:W-:-:S02]  /*5a90*/  DMUL R56, R56, R4 ;  /* 0x0000000438387228 */ /* 0x000fc40000000000 */
[----:B------:R-:W-:Y:S02]  /*5aa0*/  DMUL R50, R50, R4 ;  /* 0x0000000432327228 */ /* 0x000fe40000000000 */
        /* <DEDUP_REMOVED lines=12> */
.L_x_87:
[----:B------:R-:W-:Y:S05]  /*5b70*/  BSYNC.RECONVERGENT B2 ;  /* 0x0000000000027941 */ /* 0x000fea0003800200 */
.L_x_86:
        /* <DEDUP_REMOVED lines=20> */
.L_x_89:
[----:B------:R-:W-:Y:S05]  /*5cc0*/  BSYNC.RECONVERGENT B2 ;  /* 0x0000000000027941 */ /* 0x000fea0003800200 */
.L_x_88:
[----:B------:R-:W-:Y:S01]  /*5cd0*/  DMUL R2, R14, R60 ;  /* 0x0000003c0e027228 */ /* 0x000fe20000000000 */
[----:B------:R-:W-:Y:S01]  /*5ce0*/  BSSY.RECONVERGENT B1, `(.L_x_90) ;  /* 0x0000024000017945 */ /* 0x000fe20003800200 */
[----:B------:R-:W-:Y:S01]  /*5cf0*/  DFMA R50, R52, R70, R50 ;  /* 0x000000463432722b */ /* 0x000fe20000000032 */
[----:B------:R-:W-:Y:S01]  /*5d00*/  @!P0 IMAD.MOV.U32 R0, RZ, RZ, RZ ;  /* 0x000000ffff008224 */ /* 0x000fe200078e00ff */
[----:B------:R-:W-:Y:S02]  /*5d10*/  DFMA R58, R60, R64, -R58 ;  /* 0x000000403c3a722b */ /* 0x000fe4000000083a */
[----:B------:R-:W-:Y:S02]  /*5d20*/  DFMA R32, R32, R70, R56 ;  /* 0x000000462020722b */ /* 0x000fe40000000038 */
[----:B------:R-:W-:Y:S02]  /*5d30*/  DFMA R2, R14, R64, R2 ;  /* 0x000000400e02722b */ /* 0x000fe40000000002 */
[----:B------:R-:W-:-:S02]  /*5d40*/  DMUL R52, R30, R10 ;  /* 0x0000000a1e347228 */ /* 0x000fc40000000000 */
[-C--:B------:R-:W-:Y:S02]  /*5d50*/  DFMA R14, R58, R4.reuse, R50 ;  /* 0x000000043a0e722b */ /* 0x080fe40000000032 */
[----:B------:R-:W-:Y:S02]  /*5d60*/  DFMA R50, R30, 2, R28 ;  /* 0x400000001e32782b */ /* 0x000fe4000000001c */
[----:B------:R-:W-:Y:S02]  /*5d70*/  DFMA R32, R2, R4, R32 ;  /* 0x000000040220722b */ /* 0x000fe40000000020 */
[----:B------:R-:W-:Y:S02]  /*5d80*/  @!P0 DMUL R56, RZ, R38 ;  /* 0x00000026ff388228 */ /* 0x000fe40000000000 */
        /* <DEDUP_REMOVED lines=25> */
.L_x_91:
[----:B------:R-:W-:Y:S05]  /*5f20*/  BSYNC.RECONVERGENT B1 ;  /* 0x0000000000017941 */ /* 0x000fea0003800200 */
.L_x_90:
[----:B------:R-:W-:Y:S01]  /*5f30*/  DMUL R6, R56, R56 ;  /* 0x0000003838067228 */ /* 0x000fe20000000000 */
[----:B------:R-:W-:Y:S01]  /*5f40*/  IMAD.MOV.U32 R2, RZ, RZ, -0x3e107ad8 ;  /* 0xc1ef8528ff027424 */ /* 0x000fe200078e00ff */
[----:B------:R-:W-:Y:S01]  /*5f50*/  UMOV UR6, 0x20fd8164 ;  /* 0x20fd816400067882 */ /* 0x000fe20000000000 */
[----:B------:R-:W-:Y:S01]  /*5f60*/  IMAD.MOV.U32 R3, RZ, RZ, 0x3e21eea7 ;  /* 0x3e21eea7ff037424 */ /* 0x000fe200078e00ff */
[----:B------:R-:W-:Y:S01]  /*5f70*/  UMOV UR7, 0x3da8ff83 ;  /* 0x3da8ff8300077882 */ /* 0x000fe20000000000 */
[----:B------:R-:W-:Y:S01]  /*5f80*/  IMAD.MOV.U32 R4, RZ, RZ, 0x2cb0d246 ;  /* 0x2cb0d246ff047424 */ /* 0x000fe200078e00ff */
[----:B------:R-:W-:Y:S01]  /*5f90*/  DMUL R8, R28, R48 ;  /* 0x000000301c087228 */ /* 0x000fe20000000000 */
[----:B------:R-:W-:Y:S01]  /*5fa0*/  IMAD.MOV.U32 R5, RZ, RZ, 0x3e5ae5f1 ;  /* 0x3e5ae5f1ff057424 */ /* 0x000fe200078e00ff */
[----:B------:R-:W-:Y:S01]  /*5fb0*/  UMOV UR8, 0xf9785eba ;  /* 0xf9785eba00087882 */ /* 0x000fe20000000000 */
[C---:B------:R-:W-:Y:S01]  /*5fc0*/  DFMA R2, R6.reuse, -UR6, R2 ;  /* 0x8000000606027c2b */ /* 0x040fe20008000002 */
[----:B------:R-:W-:Y:S01]  /*5fd0*/  UMOV UR9, 0x3de5db65 ;  /* 0x3de5db6500097882 */ /* 0x000fe20000000000 */
[----:B------:R-:W-:Y:S01]  /*5fe0*/  UMOV UR6, 0x8e06e6d9 ;  /* 0x8e06e6d900067882 */ /* 0x000fe20000000000 */
[----:B------:R-:W-:Y:S01]  /*5ff0*/  UMOV UR7, 0x3e927e4f ;  /* 0x3e927e4f00077882 */ /* 0x000fe20000000000 */
[----:B------:R-:W-:Y:S01]  /*6000*/  DFMA R4, R6, UR8, -R4 ;  /* 0x0000000806047c2b */ /* 0x000fe20008000804 */
[----:B------:R-:W-:Y:S01]  /*6010*/  UMOV UR8, 0x69ace392 ;  /* 0x69ace39200087882 */ /* 0x000fe20000000000 */
[----:B------:R-:W-:Y:S01]  /*6020*/  DMUL R10, R8, R40 ;  /* 0x00000028080a7228 */ /* 0x000fe20000000000 */
[----:B------:R-:W-:Y:S01]  /*6030*/  UMOV UR9, 0x3ec71de3 ;  /* 0x3ec71de300097882 */ /* 0x000fe20000000000 */
[C---:B------:R-:W-:Y:S01]  /*6040*/  DFMA R2, R6.reuse, R2, -UR6 ;  /* 0x8000000606027e2b */ /* 0x040fe20008000002 */
[----:B------:R-:W-:Y:S01]  /*6050*/  UMOV UR6, 0x19ddbce9 ;  /* 0x19ddbce900067882 */ /* 0x000fe20000000000 */
[----:B------:R-:W-:Y:S01]  /*6060*/  UMOV UR7, 0x3efa01a0 ;  /* 0x3efa01a000077882 */ /* 0x000fe20000000000 */
[----:B------:R-:W-:Y:S01]  /*6070*/  LOP3.LUT P2, RZ, R0, 0x2, RZ, 0xc0, !PT ;  /* 0x0000000200ff7812 */ /* 0x000fe2000784c0ff */
[C---:B------:R-:W-:Y:S01]  /*6080*/  DFMA R58, R6.reuse, R4, UR8 ;  /* 0x00000008063a7e2b */ /* 0x040fe20008000004 */
[----:B------:R-:W-:Y:S01]  /*6090*/  UMOV UR8, 0x19db62a1 ;  /* 0x19db62a100087882 */ /* 0x000fe20000000000 */
[----:B------:R-:W-:Y:S01]  /*60a0*/  UMOV UR9, 0x3f2a01a0 ;  /* 0x3f2a01a000097882 */ /* 0x000fe20000000000 */
[----:B------:R-:W-:Y:S01]  /*60b0*/  BSSY.RECONVERGENT B2, `(.L_x_92) ;  /* 0x0000036000027945 */ /* 0x000fe20003800200 */
[C---:B------:R-:W-:Y:S01]  /*60c0*/  DFMA R4, R6.reuse, R2, UR6 ;  /* 0x0000000606047e2b */ /* 0x040fe20008000002 */
[----:B------:R-:W-:Y:S01]  /*60d0*/  UMOV UR6, 0x16c15d47 ;  /* 0x16c15d4700067882 */ /* 0x000fe20000000000 */
[----:B------:R-:W-:Y:S01]  /*60e0*/  DADD R2, -RZ, |R10| ;  /* 0x00000000ff027229 */ /* 0x000fe2000000050a */
[----:B------:R-:W-:Y:S01]  /*60f0*/  UMOV UR7, 0x3f56c16c ;  /* 0x3f56c16c00077882 */ /* 0x000fe20000000000 */
[----:B------:R-:W-:Y:S01]  /*6100*/  DFMA R60, R6, R58, -UR8 ;  /* 0x80000008063c7e2b */ /* 0x000fe2000800003a */
[----:B------:R-:W-:Y:S01]  /*6110*/  UMOV UR8, 0x11110818 ;  /* 0x1111081800087882 */ /* 0x000fe20000000000 */
[----:B------:R-:W-:-:S02]  /*6120*/  UMOV UR9, 0x3f811111 ;  /* 0x3f81111100097882 */ /* 0x000fc40000000000 */
[C---:B------:R-:W-:Y:S01]  /*6130*/  DFMA R58, R6.reuse, R4, -UR6 ;  /* 0x80000006063a7e2b */ /* 0x040fe20008000004 */
[----:B------:R-:W-:Y:S01]  /*6140*/  UMOV UR6, 0x55555551 ;  /* 0x5555555100067882 */ /* 0x000fe20000000000 */
[----:B------:R-:W0:Y:S01]  /*6150*/  MUFU.RCP64H R5, R3 ;  /* 0x0000000300057308 */ /* 0x000e220000001800 */
[----:B------:R-:W-:Y:S01]  /*6160*/  UMOV UR7, 0x3fa55555 ;  /* 0x3fa5555500077882 */ /* 0x000fe20000000000 */
[----:B------:R-:W-:Y:S01]  /*6170*/  DFMA R60, R6, R60, UR8 ;  /* 0x00000008063c7e2b */ /* 0x000fe2000800003c */
[----:B------:R-:W-:-:S03]  /*6180*/  VIADD R4, R3, 0x300402 ;  /* 0x0030040203047836 */ /* 0x000fc60000000000 */
[C---:B------:R-:W-:Y:S01]  /*6190*/  DFMA R58, R6.reuse, R58, UR6 ;  /* 0x00000006063a7e2b */ /* 0x040fe2000800003a */
[----:B------:R-:W-:Y:S01]  /*61a0*/  UMOV UR6, 0x55555554 ;  /* 0x5555555400067882 */ /* 0x000fe20000000000 */
[----:B------:R-:W-:Y:S02]  /*61b0*/  UMOV UR7, 0x3fc55555 ;  /* 0x3fc5555500077882 */ /* 0x000fe40000000000 */
[----:B------:R-:W-:-:S04]  /*61c0*/  DFMA R62, R6, R60, -UR6 ;  /* 0x80000006063e7e2b */ /* 0x000fc8000800003c */
[----:B------:R-:W-:Y:S02]  /*61d0*/  DFMA R60, R6, R58, -0.5 ;  /* 0xbfe00000063c742b */ /* 0x000fe4000000003a */
[----:B0-----:R-:W-:Y:S02]  /*61e0*/  DFMA R64, -|R10|, R4, 1 ;  /* 0x3ff000000a40742b */ /* 0x001fe40000000304 */
[C---:B------:R-:W-:Y:S02]  /*61f0*/  DFMA R58, R6.reuse, R62, RZ ;  /* 0x0000003e063a722b */ /* 0x040fe400000000ff */
[----:B------:R-:W-:Y:S02]  /*6200*/  DADD R62, RZ, -R52 ;  /* 0x00000000ff3e7229 */ /* 0x000fe40000000834 */
[----:B------:R-:W-:Y:S02]  /*6210*/  DFMA R6, R6, R60, 1 ;  /* 0x3ff000000606742b */ /* 0x000fe4000000003c */
[----:B------:R-:W-:-:S02]  /*6220*/  DFMA R64, R64, R64, R64 ;  /* 0x000000404040722b */ /* 0x000fc40000000040 */
[----:B------:R-:W-:Y:S02]  /*6230*/  DMUL R60, R30, R30 ;  /* 0x0000001e1e3c7228 */ /* 0x000fe40000000000 */
[----:B------:R-:W-:-:S04]  /*6240*/  DFMA R56, R58, R56, R56 ;  /* 0x000000383a38722b */ /* 0x000fc80000000038 */
[----:B------:R-:W-:Y:S02]  /*6250*/  DFMA R64, R4, R64, R4 ;  /* 0x000000400440722b */ /* 0x000fe40000000004 */
[-C--:B------:R-:W-:Y:S01]  /*6260*/  DMUL R58, R48, R60.reuse ;  /* 0x0000003c303a7228 */ /* 0x080fe20000000000 */
[----:B------:R-:W-:Y:S01]  /*6270*/  LOP3.LUT R5, R0, 0x1, RZ, 0xc0, !PT ;  /* 0x0000000100057812 */ /* 0x000fe200078ec0ff */
[----:B------:R-:W-:-:S03]  /*6280*/  DMUL R48, R8, R60 ;  /* 0x0000003c08307228 */ /* 0x000fc60000000000 */
[----:B------:R-:W-:Y:S01]  /*6290*/  ISETP.NE.U32.AND P1, PT, R5, 0x1, PT ;  /* 0x000000010500780c */ /* 0x000fe20003f25070 */
[----:B------:R-:W-:Y:S01]  /*62a0*/  DFMA R8, -|R10|, R64, 1 ;  /* 0x3ff000000a08742b */ /* 0x000fe20000000340 */
[----:B------:R-:W-:Y:S01]  /*62b0*/  LOP3.LUT R5, R57, 0x80000000, RZ, 0x3c, !PT ;  /* 0x8000000039057812 */ /* 0x000fe200078e3cff */
[----:B------:R-:W-:Y:S01]  /*62c0*/  DMUL R40, R40, R58 ;  /* 0x0000003a28287228 */ /* 0x000fe20000000000 */
[----:B------:R-:W-:Y:S02]  /*62d0*/  FSEL R59, R7, R57, !P1 ;  /* 0x00000039073b7208 */ /* 0x000fe40004800000 */
[----:B------:R-:W-:Y:S02]  /*62e0*/  FSEL R58, R6, R56, !P1 ;  /* 0x00000038063a7208 */ /* 0x000fe40004800000 */
[----:B------:R-:W-:Y:S01]  /*62f0*/  FSEL R57, R5, R7, !P1 ;  /* 0x0000000705397208 */ /* 0x000fe20004800000 */
[----:B------:R-:W-:Y:S01]  /*6300*/  DFMA R64, R64, R8, R64 ;  /* 0x000000084040722b */ /* 0x000fe20000000040 */
[----:B------:R-:W-:-:S02]  /*6310*/  FSEL R56, R56, R6, !P1 ;  /* 0x0000000638387208 */ /* 0x000fc40004800000 */
[----:B------:R-:W-:Y:S02]  /*6320*/  FSETP.GEU.AND P1, PT, |R4|, 5.8789094863358348022e-39, PT ;  /* 0x004004020400780b */ /* 0x000fe40003f2e200 */
[----:B------:R-:W-:Y:S02]  /*6330*/  @P2 LOP3.LUT R5, R59, 0x80000000, RZ, 0x3c, !PT ;  /* 0x800000003b052812 */ /* 0x000fe400078e3cff */
[----:B------:R-:W-:-:S03]  /*6340*/  @P2 LOP3.LUT R7, R57, 0x80000000, RZ, 0x3c, !PT ;  /* 0x8000000039072812 */ /* 0x000fc600078e3cff */
[----:B------:R-:W-:Y:S02]  /*6350*/  @P2 IMAD.MOV.U32 R59, RZ, RZ, R5 ;  /* 0x000000ffff3b2224 */ /* 0x000fe400078e0005 */
[----:B------:R-:W-:-:S04]  /*6360*/  @P2 IMAD.MOV.U32 R57, RZ, RZ, R7 ;  /* 0x000000ffff392224 */ /* 0x000fc800078e0007 */
        /* <DEDUP_REMOVED lines=10> */
.L_x_93:
[----:B------:R-:W-:Y:S05]  /*6410*/  BSYNC.RECONVERGENT B2 ;  /* 0x0000000000027941 */ /* 0x000fea0003800200 */
.L_x_92:
        /* <DEDUP_REMOVED lines=21> */
.L_x_95:
[----:B------:R-:W-:Y:S05]  /*6570*/  BSYNC.RECONVERGENT B2 ;  /* 0x0000000000027941 */ /* 0x000fea0003800200 */
.L_x_94:
[----:B------:R-:W-:Y:S01]  /*6580*/  DADD R2, -RZ, |R40| ;  /* 0x00000000ff027229 */ /* 0x000fe20000000528 */
[----:B------:R-:W-:Y:S01]  /*6590*/  BSSY.RECONVERGENT B2, `(.L_x_96) ;  /* 0x0000016000027945 */ /* 0x000fe20003800200 */
[-C--:B------:R-:W-:Y:S02]  /*65a0*/  DMUL R8, R56, R64.reuse ;  /* 0x0000004038087228 */ /* 0x080fe40000000000 */
[----:B------:R-:W-:Y:S02]  /*65b0*/  DFMA R10, R66, R64, -R10 ;  /* 0x00000040420a722b */ /* 0x000fe4000000080a */
[----:B------:R-:W0:Y:S01]  /*65c0*/  MUFU.RCP64H R7, R3 ;  /* 0x0000000300077308 */ /* 0x000e220000001800 */
[----:B------:R-:W-:-:S03]  /*65d0*/  DMUL R64, R44, R50 ;  /* 0x000000322c407228 */ /* 0x000fc60000000000 */
[----:B------:R-:W-:Y:S01]  /*65e0*/  VIADD R6, R3, 0x300402 ;  /* 0x0030040203067836 */ /* 0x000fe20000000000 */
[----:B------:R-:W-:Y:S02]  /*65f0*/  DFMA R56, R56, R66, R8 ;  /* 0x000000423838722b */ /* 0x000fe40000000008 */
[C---:B------:R-:W-:Y:S02]  /*6600*/  DMUL R8, R42.reuse, R50 ;  /* 0x000000322a087228 */ /* 0x040fe40000000000 */
[----:B------:R-:W-:Y:S01]  /*6610*/  FSETP.GEU.AND P1, PT, |R6|, 5.8789094863358348022e-39, PT ;  /* 0x004004020600780b */ /* 0x000fe20003f2e200 */
[----:B------:R-:W-:-:S05]  /*6620*/  DFMA R64, R42, R62, R64 ;  /* 0x0000003e2a40722b */ /* 0x000fca0000000040 */
[----:B------:R-:W-:Y:S02]  /*6630*/  DFMA R50, R44, R62, -R8 ;  /* 0x0000003e2c32722b */ /* 0x000fe40000000808 */
        /* <DEDUP_REMOVED lines=11> */
.L_x_97:
[----:B------:R-:W-:Y:S05]  /*66f0*/  BSYNC.RECONVERGENT B2 ;  /* 0x0000000000027941 */ /* 0x000fea0003800200 */
.L_x_96:
        /* <DEDUP_REMOVED lines=23> */
.L_x_99:
[----:B------:R-:W-:Y:S05]  /*6870*/  BSYNC.RECONVERGENT B2 ;  /* 0x0000000000027941 */ /* 0x000fea0003800200 */
.L_x_98:
[----:B------:R-:W-:Y:S01]  /*6880*/  DADD R2, -RZ, |R48| ;  /* 0x00000000ff027229 */ /* 0x000fe20000000530 */
[----:B------:R-:W-:Y:S01]  /*6890*/  BSSY.RECONVERGENT B2, `(.L_x_100) ;  /* 0x0000015000027945 */ /* 0x000fe20003800200 */
[-C--:B------:R-:W-:Y:S02]  /*68a0*/  DMUL R8, R64, R62.reuse ;  /* 0x0000003e40087228 */ /* 0x080fe40000000000 */
[C---:B------:R-:W-:Y:S02]  /*68b0*/  DMUL R62, R50.reuse, R62 ;  /* 0x0000003e323e7228 */ /* 0x040fe40000000000 */
[----:B------:R-:W0:Y:S04]  /*68c0*/  MUFU.RCP64H R7, R3 ;  /* 0x0000000300077308 */ /* 0x000e280000001800 */
[----:B------:R-:W-:Y:S01]  /*68d0*/  VIADD R6, R3, 0x300402 ;  /* 0x0030040203067836 */ /* 0x000fe20000000000 */
[----:B------:R-:W-:-:S02]  /*68e0*/  DFMA R50, R50, R40, R8 ;  /* 0x000000283232722b */ /* 0x000fc40000000008 */
[----:B------:R-:W-:Y:S02]  /*68f0*/  DFMA R64, R64, R40, -R62 ;  /* 0x000000284040722b */ /* 0x000fe4000000083e */
[----:B------:R-:W-:Y:S01]  /*6900*/  FSETP.GEU.AND P1, PT, |R6|, 5.8789094863358348022e-39, PT ;  /* 0x004004020600780b */ /* 0x000fe20003f2e200 */
[----:B------:R-:W-:Y:S02]  /*6910*/  DFMA R40, RZ, R60, R58 ;  /* 0x0000003cff28722b */ /* 0x000fe4000000003a */
[----:B------:R-:W-:Y:S02]  /*6920*/  DFMA R60, RZ, R58, -R60 ;  /* 0x0000003aff3c722b */ /* 0x000fe4000000083c */
        /* <DEDUP_REMOVED lines=11> */
.L_x_101:
[----:B------:R-:W-:Y:S05]  /*69e0*/  BSYNC.RECONVERGENT B2 ;  /* 0x0000000000027941 */ /* 0x000fea0003800200 */
.L_x_100:
        /* <DEDUP_REMOVED lines=21> */
.L_x_103:
[----:B------:R-:W-:Y:S05]  /*6b40*/  BSYNC.RECONVERGENT B2 ;  /* 0x0000000000027941 */ /* 0x000fea0003800200 */
.L_x_102:
[C---:B------:R-:W-:Y:S01]  /*6b50*/  DMUL R2, R40.reuse, R48 ;  /* 0x0000003028027228 */ /* 0x040fe20000000000 */
[----:B------:R-:W-:Y:S01]  /*6b60*/  BSSY.RECONVERGENT B1, `(.L_x_104) ;  /* 0x0000026000017945 */ /* 0x000fe20003800200 */
[----:B------:R-:W-:Y:S01]  /*6b70*/  DMUL R40, R40, R58 ;  /* 0x0000003a28287228 */ /* 0x000fe20000000000 */
[----:B------:R-:W-:-:S05]  /*6b80*/  @!P0 MOV R0, RZ ;  /* 0x000000ff00008202 */ /* 0x000fca0000000f00 */
[C---:B------:R-:W-:Y:S02]  /*6b90*/  DFMA R2, R60.reuse, R58, R2 ;  /* 0x0000003a3c02722b */ /* 0x040fe40000000002 */
[----:B------:R-:W-:Y:S02]  /*6ba0*/  DFMA R40, R60, R48, -R40 ;  /* 0x000000303c28722b */ /* 0x000fe40000000828 */
[----:B------:R-:W-:-:S04]  /*6bb0*/  DFMA R48, RZ, R44, -R42 ;  /* 0x0000002cff30722b */ /* 0x000fc8000000082a */
[-C--:B------:R-:W-:Y:S02]  /*6bc0*/  DMUL R2, R2, R4.reuse ;  /* 0x0000000402027228 */ /* 0x080fe40000000000 */
[----:B------:R-:W-:Y:S02]  /*6bd0*/  DMUL R40, R40, R4 ;  /* 0x0000000428287228 */ /* 0x000fe40000000000 */
[----:B------:R-:W-:-:S04]  /*6be0*/  @!P0 DMUL R4, RZ, R38 ;  /* 0x00000026ff048228 */ /* 0x000fc80000000000 */
[-C--:B------:R-:W-:Y:S02]  /*6bf0*/  DFMA R2, R50, R66.reuse, R2 ;  /* 0x000000423202722b */ /* 0x080fe40000000002 */
[----:B------:R-:W-:Y:S02]  /*6c00*/  DFMA R64, R64, R66, R40 ;  /* 0x000000424040722b */ /* 0x000fe40000000028 */
[----:B------:R-:W-:-:S04]  /*6c10*/  DFMA R40, -RZ, R42, -R44 ;  /* 0x0000002aff28722b */ /* 0x000fc8000000092c */
[-C--:B------:R-:W-:Y:S02]  /*6c20*/  DFMA R42, R56, R52.reuse, R2 ;  /* 0x00000034382a722b */ /* 0x080fe40000000002 */
[----:B------:R-:W-:Y:S01]  /*6c30*/  DFMA R44, R10, R52, R64 ;  /* 0x000000340a2c722b */ /* 0x000fe20000000040 */
        /* <DEDUP_REMOVED lines=18> */
[----:B------:R-:W-:Y:S01]  /*6d60*/  MOV R54, 0x6d90 ;  /* 0x00006d9000367802 */ /* 0x000fe20000000f00 */
[----:B------:R-:W-:-:S07]  /*6d70*/  IMAD.MOV.U32 R57, RZ, RZ, R39 ;  /* 0x000000ffff397224 */ /* 0x000fce00078e0027 */
[----:B------:R-:W-:Y:S05]  /*6d80*/  CALL.REL.NOINC `($_Z22polygon_sources_kernelPdS_S_P7double2iiiddddddddddddbdddddddddddddd$__internal_trig_reduction_slowpathd) ;  /* 0x0000002400f47944 */ /* 0x000fea0003c00000 */
[----:B------:R-:W-:Y:S02]  /*6d90*/  IMAD.MOV.U32 R0, RZ, RZ, R5 ;  /* 0x000000ffff007224 */ /* 0x000fe400078e0005 */
[----:B------:R-:W-:Y:S02]  /*6da0*/  IMAD.MOV.U32 R4, RZ, RZ, R2 ;  /* 0x000000ffff047224 */ /* 0x000fe400078e0002 */
[----:B------:R-:W-:-:S07]  /*6db0*/  IMAD.MOV.U32 R5, RZ, RZ, R3 ;  /* 0x000000ffff057224 */ /* 0x000fce00078e0003 */
.L_x_105:
[----:B------:R-:W-:Y:S05]  /*6dc0*/  BSYNC.RECONVERGENT B1 ;  /* 0x0000000000017941 */ /* 0x000fea0003800200 */
.L_x_104:
        /* <DEDUP_REMOVED lines=9> */
[----:B------:R-:W-:Y:S01]  /*6e60*/  DFMA R10, R6, UR8, -R10 ;  /* 0x00000008060a7c2b */ /* 0x000fe2000800080a */
[----:B------:R-:W-:Y:S01]  /*6e70*/  UMOV UR8, 0x69ace392 ;  /* 0x69ace39200087882 */ /* 0x000fe20000000000 */
[----:B------:R-:W-:Y:S01]  /*6e80*/  DMUL R46, R46, 4 ;  /* 0x401000002e2e7828 */ /* 0x000fe20000000000 */
[----:B------:R-:W-:Y:S01]  /*6e90*/  UMOV UR9, 0x3ec71de3 ;  /* 0x3ec71de300097882 */ /* 0x000fe20000000000 */
[C---:B------:R-:W-:Y:S01]  /*6ea0*/  DFMA R2, R6.reuse, -UR6, R2 ;  /* 0x8000000606027c2b */ /* 0x040fe20008000002 */
[----:B------:R-:W-:Y:S01]  /*6eb0*/  UMOV UR6, 0x8e06e6d9 ;  /* 0x8e06e6d900067882 */ /* 0x000fe20000000000 */
[----:B------:R-:W-:Y:S01]  /*6ec0*/  UMOV UR7, 0x3e927e4f ;  /* 0x3e927e4f00077882 */ /* 0x000fe20000000000 */
[----:B------:R-:W-:Y:S01]  /*6ed0*/  LOP3.LUT P1, RZ, R0, 0x2, RZ, 0xc0, !PT ;  /* 0x0000000200ff7812 */ /* 0x000fe2000782c0ff */
[----:B------:R-:W-:Y:S01]  /*6ee0*/  DFMA R38, R6, R10, UR8 ;  /* 0x0000000806267e2b */ /* 0x000fe2000800000a */
[----:B------:R-:W-:Y:S01]  /*6ef0*/  UMOV UR8, 0x19db62a1 ;  /* 0x19db62a100087882 */ /* 0x000fe20000000000 */
[----:B------:R-:W-:Y:S01]  /*6f00*/  DMUL R28, R28, R46 ;  /* 0x0000002e1c1c7228 */ /* 0x000fe20000000000 */
[----:B------:R-:W-:Y:S01]  /*6f10*/  UMOV UR9, 0x3f2a01a0 ;  /* 0x3f2a01a000097882 */ /* 0x000fe20000000000 */
[----:B------:R-:W-:Y:S01]  /*6f20*/  DFMA R8, R6, R2, -UR6 ;  /* 0x8000000606087e2b */ /* 0x000fe20008000002 */
[----:B------:R-:W-:Y:S01]  /*6f30*/  UMOV UR6, 0x19ddbce9 ;  /* 0x19ddbce900067882 */ /* 0x000fe20000000000 */
[----:B------:R-:W-:Y:S01]  /*6f40*/  UMOV UR7, 0x3efa01a0 ;  /* 0x3efa01a000077882 */ /* 0x000fe20000000000 */
[----:B------:R-:W-:Y:S01]  /*6f50*/  DMUL R46, R30, R46 ;  /* 0x0000002e1e2e7228 */ /* 0x000fe20000000000 */
[----:B------:R-:W-:Y:S01]  /*6f60*/  BSSY.RECONVERGENT B2, `(.L_x_106) ;  /* 0x0000033000027945 */ /* 0x000fe20003800200 */
[----:B------:R-:W-:Y:S01]  /*6f70*/  DFMA R38, R6, R38, -UR8 ;  /* 0x8000000806267e2b */ /* 0x000fe20008000026 */
[----:B------:R-:W-:Y:S01]  /*6f80*/  UMOV UR8, 0x11110818 ;  /* 0x1111081800087882 */ /* 0x000fe20000000000 */
[----:B------:R-:W-:Y:S01]  /*6f90*/  DMUL R2, R34, R28 ;  /* 0x0000001c22027228 */ /* 0x000fe20000000000 */
[----:B------:R-:W-:Y:S01]  /*6fa0*/  UMOV UR9, 0x3f811111 ;  /* 0x3f81111100097882 */ /* 0x000fe20000000000 */
[----:B------:R-:W-:Y:S01]  /*6fb0*/  DFMA R10, R6, R8, UR6 ;  /* 0x00000006060a7e2b */ /* 0x000fe20008000008 */
[----:B------:R-:W-:Y:S01]  /*6fc0*/  UMOV UR6, 0x16c15d47 ;  /* 0x16c15d4700067882 */ /* 0x000fe20000000000 */
[----:B------:R-:W-:Y:S01]  /*6fd0*/  UMOV UR7, 0x3f56c16c ;  /* 0x3f56c16c00077882 */ /* 0x000fe20000000000 */
[----:B------:R-:W-:Y:S01]  /*6fe0*/  DMUL R30, R30, R28 ;  /* 0x0000001c1e1e7228 */ /* 0x000fe20000000000 */
[----:B------:R-:W0:Y:S01]  /*6ff0*/  MUFU.RCP64H R9, R3 ;  /* 0x0000000300097308 */ /* 0x000e220000001800 */
[C---:B------:R-:W-:Y:S01]  /*7000*/  DFMA R38, R6.reuse, R38, UR8 ;  /* 0x0000000806267e2b */ /* 0x040fe20008000026 */
[----:B------:R-:W-:Y:S01]  /*7010*/  UMOV UR8, 0x55555554 ;  /* 0x5555555400087882 */ /* 0x000fe20000000000 */
[----:B------:R-:W-:Y:S01]  /*7020*/  UMOV UR9, 0x3fc55555 ;  /* 0x3fc5555500097882 */ /* 0x000fe20000000000 */
[----:B------:R-:W-:Y:S01]  /*7030*/  DFMA R10, R6, R10, -UR6 ;  /* 0x80000006060a7e2b */ /* 0x000fe2000800000a */
[----:B------:R-:W-:Y:S01]  /*7040*/  UMOV UR6, 0x55555551 ;  /* 0x5555555100067882 */ /* 0x000fe20000000000 */
[----:B------:R-:W-:Y:S01]  /*7050*/  UMOV UR7, 0x3fa55555 ;  /* 0x3fa5555500077882 */ /* 0x000fe20000000000 */
[----:B------:R-:W-:Y:S01]  /*7060*/  VIADD R8, R3, 0x300402 ;  /* 0x0030040203087836 */ /* 0x000fe20000000000 */
[----:B------:R-:W-:-:S02]  /*7070*/  DMUL R34, R34, R46 ;  /* 0x0000002e22227228 */ /* 0x000fc40000000000 */
[C---:B------:R-:W-:Y:S02]  /*7080*/  DFMA R38, R6.reuse, R38, -UR8 ;  /* 0x8000000806267e2b */ /* 0x040fe40008000026 */
[----:B------:R-:W-:Y:S02]  /*7090*/  DFMA R10, R6, R10, UR6 ;  /* 0x00000006060a7e2b */ /* 0x000fe4000800000a */
[----:B0-----:R-:W-:-:S04]  /*70a0*/  DFMA R50, -R2, R8, 1 ;  /* 0x3ff000000232742b */ /* 0x001fc80000000108 */
[C---:B------:R-:W-:Y:S02]  /*70b0*/  DFMA R38, R6.reuse, R38, RZ ;  /* 0x000000260626722b */ /* 0x040fe400000000ff */
[----:B------:R-:W-:Y:S02]  /*70c0*/  DFMA R10, R6, R10, -0.5 ;  /* 0xbfe00000060a742b */ /* 0x000fe4000000000a */
[----:B------:R-:W-:-:S04]  /*70d0*/  DFMA R50, R50, R50, R50 ;  /* 0x000000323232722b */ /* 0x000fc80000000032 */
[----:B------:R-:W-:Y:S02]  /*70e0*/  DFMA R38, R38, R4, R4 ;  /* 0x000000042626722b */ /* 0x000fe40000000004 */
[----:B------:R-:W-:Y:S01]  /*70f0*/  DFMA R10, R6, R10, 1 ;  /* 0x3ff00000060a742b */ /* 0x000fe2000000000a */
[----:B------:R-:W-:Y:S01]  /*7100*/  LOP3.LUT R4, R0, 0x1, RZ, 0xc0, !PT ;  /* 0x0000000100047812 */ /* 0x000fe200078ec0ff */
[----:B------:R-:W-:-:S03]  /*7110*/  DFMA R50, R8, R50, R8 ;  /* 0x000000320832722b */ /* 0x000fc60000000008 */
[----:B------:R-:W-:-:S03]  /*7120*/  ISETP.NE.U32.AND P0, PT, R4, 0x1, PT ;  /* 0x000000010400780c */ /* 0x000fc60003f05070 */
[----:B------:R-:W-:Y:S02]  /*7130*/  LOP3.LUT R7, R39, 0x80000000, RZ, 0x3c, !PT ;  /* 0x8000000027077812 */ /* 0x000fe400078e3cff */
[----:B------:R-:W-:Y:S02]  /*7140*/  FSEL R5, R11, R39, !P0 ;  /* 0x000000270b057208 */ /* 0x000fe40004000000 */
[----:B------:R-:W-:Y:S02]  /*7150*/  FSEL R4, R10, R38, !P0 ;  /* 0x000000260a047208 */ /* 0x000fe40004000000 */
[----:B------:R-:W-:Y:S02]  /*7160*/  FSEL R39, R7, R11, !P0 ;  /* 0x0000000b07277208 */ /* 0x000fe40004000000 */
[----:B------:R-:W-:Y:S01]  /*7170*/  FSEL R38, R38, R10, !P0 ;  /* 0x0000000a26267208 */ /* 0x000fe20004000000 */
[----:B------:R-:W-:Y:S01]  /*7180*/  DFMA R10, -R2, R50, 1 ;  /* 0x3ff00000020a742b */ /* 0x000fe20000000132 */
[----:B------:R-:W-:-:S02]  /*7190*/  FSETP.GEU.AND P0, PT, |R8|, 5.8789094863358348022e-39, PT ;  /* 0x004004020800780b */ /* 0x000fc40003f0e200 */
[----:B------:R-:W-:Y:S02]  /*71a0*/  @P1 LOP3.LUT R7, R5, 0x80000000, RZ, 0x3c, !PT ;  /* 0x8000000005071812 */ /* 0x000fe400078e3cff */
[----:B------:R-:W-:-:S03]  /*71b0*/  @P1 LOP3.LUT R9, R39, 0x80000000, RZ, 0x3c, !PT ;  /* 0x8000000027091812 */ /* 0x000fc600078e3cff */
[----:B------:R-:W-:Y:S01]  /*71c0*/  @P1 IMAD.MOV.U32 R5, RZ, RZ, R7 ;  /* 0x000000ffff051224 */ /* 0x000fe200078e0007 */
[----:B------:R-:W-:Y:S01]  /*71d0*/  DFMA R10, R50, R10, R50 ;  /* 0x0000000a320a722b */ /* 0x000fe20000000032 */
        /* <DEDUP_REMOVED lines=11> */
.L_x_107:
[----:B------:R-:W-:Y:S05]  /*7290*/  BSYNC.RECONVERGENT B2 ;  /* 0x0000000000027941 */ /* 0x000fea0003800200 */
.L_x_106:
[----:B------:R-:W-:Y:S01]  /*72a0*/  DADD R8, -RZ, |R34| ;  /* 0x00000000ff087229 */ /* 0x000fe20000000522 */
[----:B------:R-:W-:Y:S05]  /*72b0*/  BSSY.RECONVERGENT B2, `(.L_x_108) ;  /* 0x0000010000027945 */ /* 0x000fea0003800200 */
[----:B------:R-:W0:Y:S04]  /*72c0*/  MUFU.RCP64H R3, R9 ;  /* 0x0000000900037308 */ /* 0x000e280000001800 */
[----:B------:R-:W-:-:S04]  /*72d0*/  IADD3 R2, PT, PT, R9, 0x300402, RZ ;  /* 0x0030040209027810 */ /* 0x000fc80007ffe0ff */
[----:B------:R-:W-:Y:S02]  /*72e0*/  FSETP.GEU.AND P0, PT, |R2|, 5.8789094863358348022e-39, PT ;  /* 0x004004020200780b */ /* 0x000fe40003f0e200 */
        /* <DEDUP_REMOVED lines=12> */
.L_x_109:
[----:B------:R-:W-:Y:S05]  /*73b0*/  BSYNC.RECONVERGENT B2 ;  /* 0x0000000000027941 */ /* 0x000fea0003800200 */
.L_x_108:
        /* <DEDUP_REMOVED lines=22> */
[----:B------:R-:W-:Y:S02]  /*7520*/  IMAD.MOV.U32 R46, RZ, RZ, R4 ;  /* 0x000000ffff2e7224 */ /* 0x000fe400078e0004 */
[----:B------:R-:W-:-:S07]  /*7530*/  IMAD.MOV.U32 R47, RZ, RZ, R5 ;  /* 0x000000ffff2f7224 */ /* 0x000fce00078e0005 */
.L_x_111:
[----:B------:R-:W-:Y:S05]  /*7540*/  BSYNC.RECONVERGENT B2 ;  /* 0x0000000000027941 */ /* 0x000fea0003800200 */
.L_x_110:
[----:B------:R-:W-:Y:S01]  /*7550*/  DADD R50, -RZ, |R30| ;  /* 0x00000000ff327229 */ /* 0x000fe2000000051e */
[----:B------:R-:W-:Y:S05]  /*7560*/  BSSY.RECONVERGENT B2, `(.L_x_112) ;  /* 0x0000014000027945 */ /* 0x000fea0003800200 */
[----:B------:R-:W0:Y:S04]  /*7570*/  MUFU.RCP64H R5, R51 ;  /* 0x0000003300057308 */ /* 0x000e280000001800 */
[----:B------:R-:W-:-:S05]  /*7580*/  VIADD R4, R51, 0x300402 ;  /* 0x0030040233047836 */ /* 0x000fca0000000000 */
[----:B------:R-:W-:Y:S01]  /*7590*/  FSETP.GEU.AND P0, PT, |R4|, 5.8789094863358348022e-39, PT ;  /* 0x004004020400780b */ /* 0x000fe20003f0e200 */
[----:B0-----:R-:W-:-:S08]  /*75a0*/  DFMA R2, -|R30|, R4, 1 ;  /* 0x3ff000001e02742b */ /* 0x001fd00000000304 */
[----:B------:R-:W-:-:S08]  /*75b0*/  DFMA R2, R2, R2, R2 ;  /* 0x000000020202722b */ /* 0x000fd00000000002 */
[----:B------:R-:W-:Y:S02]  /*75c0*/  DFMA R6, R4, R2, R4 ;  /* 0x000000020406722b */ /* 0x000fe40000000004 */
[-C--:B------:R-:W-:Y:S02]  /*75d0*/  DMUL R2, R48, R36.reuse ;  /* 0x0000002430027228 */ /* 0x080fe40000000000 */
[----:B------:R-:W-:-:S04]  /*75e0*/  DMUL R36, R40, R36 ;  /* 0x0000002428247228 */ /* 0x000fc80000000000 */
[----:B------:R-:W-:Y:S02]  /*75f0*/  DFMA R8, -|R30|, R6, 1 ;  /* 0x3ff000001e08742b */ /* 0x000fe40000000306 */
[-C--:B------:R-:W-:Y:S02]  /*7600*/  DFMA R40, R40, R34.reuse, R2 ;  /* 0x000000222828722b */ /* 0x080fe40000000002 */
[----:B------:R-:W-:-:S04]  /*7610*/  DFMA R48, R48, R34, -R36 ;  /* 0x000000223030722b */ /* 0x000fc80000000824 */
        /* <DEDUP_REMOVED lines=8> */
.L_x_113:
[----:B------:R-:W-:Y:S05]  /*76a0*/  BSYNC.RECONVERGENT B2 ;  /* 0x0000000000027941 */ /* 0x000fea0003800200 */
.L_x_112:
        /* <DEDUP_REMOVED lines=19> */
[----:B------:R-:W-:Y:S01]  /*77e0*/  IMAD.MOV.U32 R3, RZ, RZ, R37 ;  /* 0x000000ffff037224 */ /* 0x000fe200078e0025 */
[----:B------:R-:W-:-:S07]  /*77f0*/  IADD3 R2, PT, PT, R2, -0x100000, RZ ;  /* 0xfff0000002027810 */ /* 0x000fce0007ffe0ff */
[----:B------:R-:W-:Y:S05]  /*7800*/  CALL.REL.NOINC `($__internal_3_$__cuda_sm20_dblrcp_rn_slowpath_v3) ;  /* 0x00000010007c7944 */ /* 0x000fea0003c00000 */
.L_x_115:
[----:B------:R-:W-:Y:S05]  /*7810*/  BSYNC.RECONVERGENT B2 ;  /* 0x0000000000027941 */ /* 0x000fea0003800200 */
.L_x_114:
[C---:B------:R-:W-:Y:S01]  /*7820*/  DMUL R2, R38.reuse, R30 ;  /* 0x0000001e26027228 */ /* 0x040fe20000000000 */
[----:B------:R-:W-:Y:S01]  /*7830*/  PLOP3.LUT P0, PT, PT, PT, PT, 0x8, 0x80 ;  /* 0x000000000080781c */ /* 0x000fe20003f0e170 */
[----:B------:R-:W-:-:S06]  /*7840*/  DMUL R38, R38, R34 ;  /* 0x0000002226267228 */ /* 0x000fcc0000000000 */
[C---:B------:R-:W-:Y:S02]  /*7850*/  DFMA R2, R28.reuse, R34, R2 ;  /* 0x000000221c02722b */ /* 0x040fe40000000002 */
[----:B------:R-:W-:-:S06]  /*7860*/  DFMA R38, R28, R30, -R38 ;  /* 0x0000001e1c26722b */ /* 0x000fcc0000000826 */
[-C--:B------:R-:W-:Y:S02]  /*7870*/  DMUL R2, R2, R4.reuse ;  /* 0x0000000402027228 */ /* 0x080fe40000000000 */
[----:B------:R-:W-:-:S06]  /*7880*/  DMUL R38, R38, R4 ;  /* 0x0000000426267228 */ /* 0x000fcc0000000000 */
[-C--:B------:R-:W-:Y:S02]  /*7890*/  DFMA R2, R40, R46.reuse, R2 ;  /* 0x0000002e2802722b */ /* 0x080fe40000000002 */
[----:B------:R-:W-:-:S06]  /*78a0*/  DFMA R38, R48, R46, R38 ;  /* 0x0000002e3026722b */ /* 0x000fcc0000000026 */
[----:B------:R-:W-:-:S11]  /*78b0*/  DADD R36, R2, -R10 ;  /* 0x0000000002247229 */ /* 0x000fd6000000080a */
.L_x_30:
[----:B------:R-:W-:Y:S05]  /*78c0*/  BSYNC.RECONVERGENT B0 ;  /* 0x0000000000007941 */ /* 0x000fea0003800200 */
.L_x_29:
[----:B------:R-:W0:Y:S01]  /*78d0*/  LDCU.64 UR6, c[0x0][0x358] ;  /* 0x00006b00ff0677ac */ /* 0x000e220008000a00 */
[----:B------:R-:W-:Y:S01]  /*78e0*/  BSSY.RECONVERGENT B0, `(.L_x_116) ;  /* 0x00000cc000007945 */ /* 0x000fe20003800200 */
[----:B------:R-:W-:Y:S02]  /*78f0*/  CS2R R8, SRZ ;  /* 0x0000000000087805 */ /* 0x000fe4000001ff00 */
[----:B------:R-:W-:Y:S02]  /*7900*/  CS2R R10, SRZ ;  /* 0x00000000000a7805 */ /* 0x000fe4000001ff00 */
[----:B------:R-:W-:Y:S02]  /*7910*/  CS2R R6, SRZ ;  /* 0x0000000000067805 */ /* 0x000fe4000001ff00 */
[----:B------:R-:W-:Y:S01]  /*7920*/  CS2R R4, SRZ ;  /* 0x0000000000047805 */ /* 0x000fe2000001ff00 */
[----:B------:R-:W-:Y:S06]  /*7930*/  @P0 BRA `(.L_x_117) ;  /* 0x0000000c00180947 */ /* 0x000fec0003800000 */
[----:B------:R-:W-:Y:S01]  /*7940*/  IMAD.MOV.U32 R2, RZ, RZ, 0x0 ;  /* 0x00000000ff027424 */ /* 0x000fe200078e00ff */
[----:B------:R-:W-:Y:S01]  /*7950*/  UMOV UR4, 0xfefa39ef ;  /* 0xfefa39ef00047882 */ /* 0x000fe20000000000 */
[----:B------:R-:W-:Y:S01]  /*7960*/  IMAD.MOV.U32 R3, RZ, RZ, 0x43380000 ;  /* 0x43380000ff037424 */ /* 0x000fe200078e00ff */
[----:B------:R-:W-:Y:S01]  /*7970*/  UMOV UR5, 0x3fe62e42 ;  /* 0x3fe62e4200057882 */ /* 0x000fe20000000000 */
[----:B------:R-:W1:Y:S01]  /*7980*/  LDCU.128 UR8, c[0x0][0x470] ;  /* 0x00008e00ff0877ac */ /* 0x000e620008000c00 */
[----:B------:R-:W-:Y:S03]  /*7990*/  BSSY.RECONVERGENT B1, `(.L_x_118) ;  /* 0x0000045000017945 */ /* 0x000fe60003800200 */
[----:B------:R-:W-:Y:S01]  /*79a0*/  DADD R2, -R2, 6.75539944105574400000e+15 ;  /* 0x4338000002027429 */ /* 0x000fe20000000100 */
[----:B------:R-:W-:Y:S01]  /*79b0*/  UMOV UR12, 0x1852b7af ;  /* 0x1852b7af000c7882 */ /* 0x000fe20000000000 */
[----:B------:R-:W-:-:S06]  /*79c0*/  UMOV UR13, 0x3f56c16c ;  /* 0x3f56c16c000d7882 */ /* 0x000fcc0000000000 */
[----:B------:R-:W-:Y:S01]  /*79d0*/  DFMA R4, R2, -UR4, RZ ;  /* 0x8000000402047c2b */ /* 0x000fe200080000ff */
[----:B------:R-:W-:Y:S01]  /*79e0*/  UMOV UR4, 0x3b39803f ;  /* 0x3b39803f00047882 */ /* 0x000fe20000000000 */
[----:B------:R-:W-:Y:S01]  /*79f0*/  UMOV UR5, 0x3c7abc9e ;  /* 0x3c7abc9e00057882 */ /* 0x000fe20000000000 */
[----:B-1----:R-:W-:Y:S01]  /*7a00*/  DMUL R22, R22, UR10 ;  /* 0x0000000a16167c28 */ /* 0x002fe20008000000 */
[----:B------:R-:W-:-:S04]  /*7a10*/  UMOV UR10, 0x11122322 ;  /* 0x11122322000a7882 */ /* 0x000fc80000000000 */
[----:B------:R-:W-:Y:S01]  /*7a20*/  DFMA R4, R2, -UR4, R4 ;  /* 0x8000000402047c2b */ /* 0x000fe20008000004 */
[----:B------:R-:W-:Y:S01]  /*7a30*/  UMOV UR4, 0x69ce2bdf ;  /* 0x69ce2bdf00047882 */ /* 0x000fe20000000000 */
[----:B------:R-:W-:Y:S01]  /*7a40*/  IMAD.MOV.U32 R2, RZ, RZ, -0x35dec16 ;  /* 0xfca213eaff027424 */ /* 0x000fe200078e00ff */
[----:B------:R-:W-:Y:S01]  /*7a50*/  UMOV UR5, 0x3e5ade15 ;  /* 0x3e5ade1500057882 */ /* 0x000fe20000000000 */
[----:B------:R-:W-:Y:S01]  /*7a60*/  IMAD.MOV.U32 R3, RZ, RZ, 0x3e928af3 ;  /* 0x3e928af3ff037424 */ /* 0x000fe200078e00ff */
[----:B------:R-:W-:Y:S01]  /*7a70*/  UMOV UR11, 0x3f811111 ;  /* 0x3f811111000b7882 */ /* 0x000fe20000000000 */
[----:B------:R-:W-:Y:S01]  /*7a80*/  DFMA R22, R24, UR8, R22 ;  /* 0x0000000818167c2b */ /* 0x000fe20008000016 */
[----:B------:R-:W-:Y:S01]  /*7a90*/  UMOV UR8, 0x555502a1 ;  /* 0x555502a100087882 */ /* 0x000fe20000000000 */
[----:B------:R-:W-:Y:S02]  /*7aa0*/  UMOV UR9, 0x3fa55555 ;  /* 0x3fa5555500097882 */ /* 0x000fe40000000000 */
[----:B------:R-:W-:Y:S01]  /*7ab0*/  DFMA R2, R4, UR4, R2 ;  /* 0x0000000404027c2b */ /* 0x000fe20008000002 */
[----:B------:R-:W-:Y:S01]  /*7ac0*/  UMOV UR4, 0x62401315 ;  /* 0x6240131500047882 */ /* 0x000fe20000000000 */
[----:B------:R-:W-:-:S06]  /*7ad0*/  UMOV UR5, 0x3ec71dee ;  /* 0x3ec71dee00057882 */ /* 0x000fcc0000000000 */
[----:B------:R-:W-:Y:S01]  /*7ae0*/  DFMA R2, R4, R2, UR4 ;  /* 0x0000000404027e2b */ /* 0x000fe20008000002 */
[----:B------:R-:W-:Y:S01]  /*7af0*/  UMOV UR4, 0x7c89eb71 ;  /* 0x7c89eb7100047882 */ /* 0x000fe20000000000 */
[----:B------:R-:W-:-:S06]  /*7b00*/  UMOV UR5, 0x3efa0199 ;  /* 0x3efa019900057882 */ /* 0x000fcc0000000000 */
[C---:B------:R-:W-:Y:S01]  /*7b10*/  DFMA R6, R4.reuse, R2, UR4 ;  /* 0x0000000404067e2b */ /* 0x040fe20008000002 */
[----:B------:R-:W-:Y:S01]  /*7b20*/  UMOV UR4, 0x14761f65 ;  /* 0x14761f6500047882 */ /* 0x000fe20000000000 */
[----:B------:R-:W-:Y:S01]  /*7b30*/  UMOV UR5, 0x3f2a01a0 ;  /* 0x3f2a01a000057882 */ /* 0x000fe20000000000 */
[----:B------:R-:W1:Y:S05]  /*7b40*/  LDC.64 R2, c[0x0][0x3d8] ;  /* 0x0000f600ff027b82 */ /* 0x000e6a0000000a00 */
[C---:B------:R-:W-:Y:S01]  /*7b50*/  DFMA R6, R4.reuse, R6, UR4 ;  /* 0x0000000404067e2b */ /* 0x040fe20008000006 */
[----:B------:R-:W2:Y:S07]  /*7b60*/  LDCU.64 UR4, c[0x0][0x480] ;  /* 0x00009000ff0477ac */ /* 0x000eae0008000a00 */
[----:B------:R-:W-:-:S08]  /*7b70*/  DFMA R6, R4, R6, UR12 ;  /* 0x0000000c04067e2b */ /* 0x000fd00008000006 */
[----:B------:R-:W-:Y:S02]  /*7b80*/  DFMA R6, R4, R6, UR10 ;  /* 0x0000000a04067e2b */ /* 0x000fe40008000006 */
[----:B-1----:R-:W-:Y:S02]  /*7b90*/  DMUL R2, R2, -2 ;  /* 0xc000000002027828 */ /* 0x002fe40000000000 */
[----:B--2---:R-:W-:Y:S01]  /*7ba0*/  DFMA R22, R26, UR4, R22 ;  /* 0x000000041a167c2b */ /* 0x004fe20008000016 */
[----:B------:R-:W-:Y:S01]  /*7bb0*/  UMOV UR4, 0x55555511 ;  /* 0x5555551100047882 */ /* 0x000fe20000000000 */
[----:B------:R-:W-:Y:S02]  /*7bc0*/  UMOV UR5, 0x3fc55555 ;  /* 0x3fc5555500057882 */ /* 0x000fe40000000000 */
[----:B------:R-:W-:-:S04]  /*7bd0*/  DFMA R6, R4, R6, UR8 ;  /* 0x0000000804067e2b */ /* 0x000fc80008000006 */
[----:B------:R-:W-:-:S04]  /*7be0*/  DMUL R56, R2, R22 ;  /* 0x0000001602387228 */ /* 0x000fc80000000000 */
[----:B------:R-:W-:Y:S01]  /*7bf0*/  DFMA R6, R4, R6, UR4 ;  /* 0x0000000404067e2b */ /* 0x000fe20008000006 */
[----:B------:R-:W-:Y:S01]  /*7c00*/  UMOV UR4, 0xb ;  /* 0x0000000b00047882 */ /* 0x000fe20000000000 */
[----:B------:R-:W-:Y:S02]  /*7c10*/  UMOV UR5, 0x3fe00000 ;  /* 0x3fe0000000057882 */ /* 0x000fe40000000000 */
[----:B------:R-:W-:-:S04]  /*7c20*/  DSETP.NEU.AND P1, PT, |R56|, +INF , PT ;  /* 0x7ff000003800742a */ /* 0x000fc80003f2d200 */
        /* <DEDUP_REMOVED lines=12> */
[----:B------:R-:W1:Y:S08]  /*7cf0*/  F2I.F64 R5, R2 ;  /* 0x0000000200057311 */ /* 0x000e700000301100 */
[----:B-1----:R-:W1:Y:S02]  /*7d00*/  I2F.F64 R8, R5 ;  /* 0x0000000500087312 */ /* 0x002e640000201c00 */
[----:B-1----:R-:W-:Y:S01]  /*7d10*/  DFMA R6, R8, -UR4, R56 ;  /* 0x8000000408067c2b */ /* 0x002fe20008000038 */
        /* <DEDUP_REMOVED lines=9> */
[----:B0-----:R-:W-:Y:S05]  /*7db0*/  CALL.REL.NOINC `($_Z22polygon_sources_kernelPdS_S_P7double2iiiddddddddddddbdddddddddddddd$__internal_trig_reduction_slowpathd) ;  /* 0x0000001400e87944 */ /* 0x001fea0003c00000 */
[----:B------:R-:W-:Y:S02]  /*7dc0*/  IMAD.MOV.U32 R8, RZ, RZ, R2 ;  /* 0x000000ffff087224 */ /* 0x000fe400078e0002 */
[----:B------:R-:W-:-:S07]  /*7dd0*/  IMAD.MOV.U32 R9, RZ, RZ, R3 ;  /* 0x000000ffff097224 */ /* 0x000fce00078e0003 */
.L_x_119:
[----:B0-----:R-:W-:Y:S05]  /*7de0*/  BSYNC.RECONVERGENT B1 ;  /* 0x0000000000017941 */ /* 0x001fea0003800200 */
.L_x_118:
[----:B------:R-:W-:Y:S01]  /*7df0*/  DMUL R10, R8, R8 ;  /* 0x00000008080a7228 */ /* 0x000fe20000000000 */
[----:B------:R-:W-:Y:S01]  /*7e00*/  IMAD.MOV.U32 R24, RZ, RZ, 0x2cb0d246 ;  /* 0x2cb0d246ff187424 */ /* 0x000fe200078e00ff */
[----:B------:R-:W-:Y:S01]  /*7e10*/  UMOV UR8, 0xf9785eba ;  /* 0xf9785eba00087882 */ /* 0x000fe20000000000 */
[----:B------:R-:W-:Y:S01]  /*7e20*/  IMAD.MOV.U32 R25, RZ, RZ, 0x3e5ae5f1 ;  /* 0x3e5ae5f1ff197424 */ /* 0x000fe200078e00ff */
[----:B------:R-:W-:Y:S01]  /*7e30*/  UMOV UR9, 0x3de5db65 ;  /* 0x3de5db6500097882 */ /* 0x000fe20000000000 */
[----:B------:R-:W-:Y:S01]  /*7e40*/  IMAD.MOV.U32 R6, RZ, RZ, -0x3e107ad8 ;  /* 0xc1ef8528ff067424 */ /* 0x000fe200078e00ff */
[----:B------:R-:W0:Y:S01]  /*7e50*/  LDC.64 R2, c[0x0][0x450] ;  /* 0x00011400ff027b82 */ /* 0x000e220000000a00 */
[----:B------:R-:W-:Y:S01]  /*7e60*/  IMAD.MOV.U32 R7, RZ, RZ, 0x3e21eea7 ;  /* 0x3e21eea7ff077424 */ /* 0x000fe200078e00ff */
[----:B------:R-:W-:Y:S01]  /*7e70*/  UMOV UR4, 0x20fd8164 ;  /* 0x20fd816400047882 */ /* 0x000fe20000000000 */
[----:B------:R-:W-:Y:S01]  /*7e80*/  UMOV UR5, 0x3da8ff83 ;  /* 0x3da8ff8300057882 */ /* 0x000fe20000000000 */
[C---:B------:R-:W-:Y:S01]  /*7e90*/  DFMA R24, R10.reuse, UR8, -R24 ;  /* 0x000000080a187c2b */ /* 0x040fe20008000818 */
[----:B------:R-:W-:Y:S01]  /*7ea0*/  UMOV UR8, 0x69ace392 ;  /* 0x69ace39200087882 */ /* 0x000fe20000000000 */
[----:B------:R-:W-:Y:S01]  /*7eb0*/  UMOV UR9, 0x3ec71de3 ;  /* 0x3ec71de300097882 */ /* 0x000fe20000000000 */
[----:B------:R-:W-:Y:S01]  /*7ec0*/  DFMA R6, R10, -UR4, R6 ;  /* 0x800000040a067c2b */ /* 0x000fe20008000006 */
[----:B------:R-:W-:Y:S01]  /*7ed0*/  UMOV UR4, 0x8e06e6d9 ;  /* 0x8e06e6d900047882 */ /* 0x000fe20000000000 */
[----:B------:R-:W-:Y:S01]  /*7ee0*/  UMOV UR5, 0x3e927e4f ;  /* 0x3e927e4f00057882 */ /* 0x000fe20000000000 */
[----:B------:R-:W-:-:S02]  /*7ef0*/  LOP3.LUT R0, R5, 0x1, RZ, 0xc0, !PT ;  /* 0x0000000105007812 */ /* 0x000fc400078ec0ff */
[C---:B------:R-:W-:Y:S01]  /*7f00*/  DFMA R24, R10.reuse, R24, UR8 ;  /* 0x000000080a187e2b */ /* 0x040fe20008000018 */
[----:B------:R-:W-:Y:S01]  /*7f10*/  UMOV UR8, 0x19db62a1 ;  /* 0x19db62a100087882 */ /* 0x000fe20000000000 */
[----:B------:R-:W-:Y:S01]  /*7f20*/  UMOV UR9, 0x3f2a01a0 ;  /* 0x3f2a01a000097882 */ /* 0x000fe20000000000 */
[C---:B------:R-:W-:Y:S01]  /*7f30*/  DFMA R6, R10.reuse, R6, -UR4 ;  /* 0x800000040a067e2b */ /* 0x040fe20008000006 */
[----:B------:R-:W-:Y:S01]  /*7f40*/  UMOV UR4, 0x19ddbce9 ;  /* 0x19ddbce900047882 */ /* 0x000fe20000000000 */
[----:B------:R-:W-:Y:S01]  /*7f50*/  UMOV UR5, 0x3efa01a0 ;  /* 0x3efa01a000057882 */ /* 0x000fe20000000000 */
[----:B------:R-:W-:Y:S02]  /*7f60*/  LOP3.LUT P2, RZ, R5, 0x2, RZ, 0xc0, !PT ;  /* 0x0000000205ff7812 */ /* 0x000fe4000784c0ff */
[C---:B------:R-:W-:Y:S01]  /*7f70*/  DFMA R26, R10.reuse, R24, -UR8 ;  /* 0x800000080a1a7e2b */ /* 0x040fe20008000018 */
[----:B------:R-:W-:Y:S01]  /*7f80*/  UMOV UR8, 0x11110818 ;  /* 0x1111081800087882 */ /* 0x000fe20000000000 */
[----:B------:R-:W-:Y:S01]  /*7f90*/  UMOV UR9, 0x3f811111 ;  /* 0x3f81111100097882 */ /* 0x000fe20000000000 */
[C---:B------:R-:W-:Y:S01]  /*7fa0*/  DFMA R24, R10.reuse, R6, UR4 ;  /* 0x000000040a187e2b */ /* 0x040fe20008000006 */
[----:B------:R-:W-:Y:S01]  /*7fb0*/  UMOV UR4, 0x16c15d47 ;  /* 0x16c15d4700047882 */ /* 0x000fe20000000000 */
[----:B0-----:R-:W-:Y:S01]  /*7fc0*/  DADD R6, -RZ, |R2| ;  /* 0x00000000ff067229 */ /* 0x001fe20000000502 */
[----:B------:R-:W-:Y:S01]  /*7fd0*/  UMOV UR5, 0x3f56c16c ;  /* 0x3f56c16c00057882 */ /* 0x000fe20000000000 */
[----:B------:R-:W-:Y:S01]  /*7fe0*/  ISETP.NE.U32.AND P1, PT, R0, 0x1, PT ;  /* 0x000000010000780c */ /* 0x000fe20003f25070 */
[C---:B------:R-:W-:Y:S01]  /*7ff0*/  DFMA R28, R10.reuse, R26, UR8 ;  /* 0x000000080a1c7e2b */ /* 0x040fe2000800001a */
[----:B------:R-:W-:Y:S01]  /*8000*/  UMOV UR8, 0x55555554 ;  /* 0x5555555400087882 */ /* 0x000fe20000000000 */
[----:B------:R-:W-:Y:S01]  /*8010*/  UMOV UR9, 0x3fc55555 ;  /* 0x3fc5555500097882 */ /* 0x000fe20000000000 */
[C---:B------:R-:W-:Y:S01]  /*8020*/  DFMA R26, R10.reuse, R24, -UR4 ;  /* 0x800000040a1a7e2b */ /* 0x040fe20008000018 */
[----:B------:R-:W-:Y:S01]  /*8030*/  UMOV UR4, 0x55555551 ;  /* 0x5555555100047882 */ /* 0x000fe20000000000 */
[----:B------:R-:W0:Y:S01]  /*8040*/  MUFU.RCP64H R25, R7 ;  /* 0x0000000700197308 */ /* 0x000e220000001800 */
[----:B------:R-:W-:Y:S01]  /*8050*/  UMOV UR5, 0x3fa55555 ;  /* 0x3fa5555500057882 */ /* 0x000fe20000000000 */
[----:B------:R-:W-:Y:S01]  /*8060*/  VIADD R24, R7, 0x300402 ;  /* 0x0030040207187836 */ /* 0x000fe20000000000 */
[----:B------:R-:W-:-:S03]  /*8070*/  DFMA R28, R10, R28, -UR8 ;  /* 0x800000080a1c7e2b */ /* 0x000fc6000800001c */
[----:B------:R-:W-:-:S05]  /*8080*/  DFMA R26, R10, R26, UR4 ;  /* 0x000000040a1a7e2b */ /* 0x000fca000800001a */
[----:B------:R-:W-:-:S03]  /*8090*/  DFMA R28, R10, R28, RZ ;  /* 0x0000001c0a1c722b */ /* 0x000fc600000000ff */
[----:B------:R-:W-:Y:S02]  /*80a0*/  DFMA R26, R10, R26, -0.5 ;  /* 0xbfe000000a1a742b */ /* 0x000fe4000000001a */
[----:B0-----:R-:W-:-:S03]  /*80b0*/  DFMA R30, R24, -|R2|, 1 ;  /* 0x3ff00000181e742b */ /* 0x001fc60000000c02 */
[----:B------:R-:W-:-:S03]  /*80c0*/  DFMA R28, R28, R8, R8 ;  /* 0x000000081c1c722b */ /* 0x000fc60000000008 */
[----:B------:R-:W-:Y:S02]  /*80d0*/  DFMA R26, R10, R26, 1 ;  /* 0x3ff000000a1a742b */ /* 0x000fe4000000001a */
[----:B------:R-:W-:-:S05]  /*80e0*/  DFMA R30, R30, R30, R30 ;  /* 0x0000001e1e1e722b */ /* 0x000fca000000001e */
[----:B------:R-:W-:-:S03]  /*80f0*/  LOP3.LUT R5, R29, 0x80000000, RZ, 0x3c, !PT ;  /* 0x800000001d057812 */ /* 0x000fc600078e3cff */
[----:B------:R-:W-:Y:S01]  /*8100*/  FSEL R11, R27, R29, !P1 ;  /* 0x0000001d1b0b7208 */ /* 0x000fe20004800000 */
[----:B------:R-:W-:Y:S01]  /*8110*/  DFMA R30, R24, R30, R24 ;  /* 0x0000001e181e722b */ /* 0x000fe20000000018 */
[----:B------:R-:W-:Y:S02]  /*8120*/  FSEL R10, R26, R28, !P1 ;  /* 0x0000001c1a0a7208 */ /* 0x000fe40004800000 */
[----:B------:R-:W-:Y:S02]  /*8130*/  FSEL R27, R5, R27, !P1 ;  /* 0x0000001b051b7208 */ /* 0x000fe40004800000 */
[----:B------:R-:W-:Y:S02]  /*8140*/  FSEL R26, R28, R26, !P1 ;  /* 0x0000001a1c1a7208 */ /* 0x000fe40004800000 */
[----:B------:R-:W-:Y:S01]  /*8150*/  FSETP.GEU.AND P1, PT, |R24|, 5.8789094863358348022e-39, PT ;  /* 0x004004021800780b */ /* 0x000fe20003f2e200 */
[----:B------:R-:W-:Y:S01]  /*8160*/  DFMA R2, R30, -|R2|, 1 ;  /* 0x3ff000001e02742b */ /* 0x000fe20000000c02 */
[----:B------:R-:W-:-:S02]  /*8170*/  @P2 LOP3.LUT R5, R11, 0x80000000, RZ, 0x3c, !PT ;  /* 0x800000000b052812 */ /* 0x000fc400078e3cff */
[----:B------:R-:W-:-:S03]  /*8180*/  @P2 LOP3.LUT R9, R27, 0x80000000, RZ, 0x3c, !PT ;  /* 0x800000001b092812 */ /* 0x000fc600078e3cff */
[----:B------:R-:W-:Y:S02]  /*8190*/  @P2 IMAD.MOV.U32 R11, RZ, RZ, R5 ;  /* 0x000000ffff0b2224 */ /* 0x000fe400078e0005 */
[----:B------:R-:W-:Y:S01]  /*81a0*/  @P2 IMAD.MOV.U32 R27, RZ, RZ, R9 ;  /* 0x000000ffff1b2224 */ /* 0x000fe200078e0009 */
[----:B------:R-:W-:-:S03]  /*81b0*/  DFMA R4, R30, R2, R30 ;  /* 0x000000021e04722b */ /* 0x000fc6000000001e */
[C---:B------:R-:W-:Y:S02]  /*81c0*/  DMUL R10, R22.reuse, R10 ;  /* 0x0000000a160a7228 */ /* 0x040fe40000000000 */
[----:B------:R-:W-:Y:S01]  /*81d0*/  DMUL R26, R22, R26 ;  /* 0x0000001a161a7228 */ /* 0x000fe20000000000 */
[----:B------:R-:W-:Y:S10]  /*81e0*/  @P1 BRA `(.L_x_120) ;  /* 0x0000000000141947 */ /* 0x000ff40003800000 */
[----:B------:R-:W-:Y:S01]  /*81f0*/  LOP3.LUT R2, R7, 0x7fffffff, RZ, 0xc0, !PT ;  /* 0x7fffffff07027812 */ /* 0x000fe200078ec0ff */
[----:B------:R-:W-:Y:S01]  /*8200*/  IMAD.MOV.U32 R3, RZ, RZ, R7 ;  /* 0x000000ffff037224 */ /* 0x000fe200078e0007 */
[----:B------:R-:W-:Y:S02]  /*8210*/  MOV R0, 0x8240 ;  /* 0x0000824000007802 */ /* 0x000fe40000000f00 */
[----:B------:R-:W-:-:S07]  /*8220*/  IADD3 R2, PT, PT, R2, -0x100000, RZ ;  /* 0xfff0000002027810 */ /* 0x000fce0007ffe0ff */
[----:B------:R-:W-:Y:S05]  /*8230*/  CALL.REL.NOINC `($__internal_3_$__cuda_sm20_dblrcp_rn_slowpath_v3) ;  /* 0x0000000400f07944 */ /* 0x000fea0003c00000 */
.L_x_120:
[----:B------:R-:W0:Y:S01]  /*8240*/  LDCU.64 UR4, c[0x0][0x450] ;  /* 0x00008a00ff0477ac */ /* 0x000e220008000a00 */
[-C--:B------:R-:W-:Y:S01]  /*8250*/  DMUL R22, RZ, R4.reuse ;  /* 0x00000004ff167228 */ /* 0x080fe20000000000 */
[----:B------:R-:W-:Y:S01]  /*8260*/  BSSY.RECONVERGENT B2, `(.L_x_121) ;  /* 0x0000015000027945 */ /* 0x000fe20003800200 */
[-C--:B------:R-:W-:Y:S02]  /*8270*/  DMUL R26, R26, R4.reuse ;  /* 0x000000041a1a7228 */ /* 0x080fe40000000000 */
[----:B------:R-:W-:-:S04]  /*8280*/  DMUL R10, R10, R4 ;  /* 0x000000040a0a7228 */ /* 0x000fc80000000000 */
[----:B------:R-:W-:Y:S02]  /*8290*/  DMUL R2, R22, R22 ;  /* 0x0000001616027228 */ /* 0x000fe40000000000 */
[----:B0-----:R-:W-:-:S08]  /*82a0*/  DMUL R24, R4, UR4 ;  /* 0x0000000404187c28 */ /* 0x001fd00008000000 */
        /* <DEDUP_REMOVED lines=16> */
.L_x_122:
[----:B------:R-:W-:Y:S05]  /*83b0*/  BSYNC.RECONVERGENT B2 ;  /* 0x0000000000027941 */ /* 0x000fea0003800200 */
.L_x_121:
[----:B------:R-:W0:Y:S08]  /*83c0*/  LDC R3, c[0x0][0x3a0] ;  /* 0x0000e800ff037b82 */ /* 0x000e300000000800 */
[----:B------:R-:W0:Y:S02]  /*83d0*/  LDC.64 R8, c[0x0][0x390] ;  /* 0x0000e400ff087b82 */ /* 0x000e240000000a00 */
[----:B0-----:R-:W-:-:S05]  /*83e0*/  IMAD.WIDE R8, R3, 0x8, R8 ;  /* 0x0000000803087825 */ /* 0x001fca00078e0208 */
[----:B------:R-:W2:Y:S04]  /*83f0*/  LDG.E.64 R2, desc[UR6][R8.64] ;  /* 0x0000000608027981 */ /* 0x000ea8000c1e1b00 */
[----:B------:R-:W3:Y:S04]  /*8400*/  LDG.E.64 R6, desc[UR6][R8.64+0x8] ;  /* 0x0000080608067981 */ /* 0x000ee8000c1e1b00 */
[----:B------:R0:W4:Y:S01]  /*8410*/  LDG.E.64 R28, desc[UR6][R8.64+0x10] ;  /* 0x00001006081c7981 */ /* 0x000122000c1e1b00 */
[----:B------:R-:W-:Y:S02]  /*8420*/  DMUL R34, RZ, R14 ;  /* 0x0000000eff227228 */ /* 0x000fe40000000000 */
[----:B0-----:R-:W-:-:S02]  /*8430*/  DMUL R8, RZ, R38 ;  /* 0x00000026ff087228 */ /* 0x001fc40000000000 */
[----:B--2---:R-:W-:-:S06]  /*8440*/  DMUL R38, R2, R38 ;  /* 0x0000002602267228 */ /* 0x004fcc0000000000 */
[C---:B------:R-:W-:Y:S02]  /*8450*/  DFMA R8, R2.reuse, R36, -R8 ;  /* 0x000000240208722b */ /* 0x040fe40000000808 */
[----:B---3--:R-:W-:Y:S02]  /*8460*/  DADD R30, -R2, R6 ;  /* 0x00000000021e7229 */ /* 0x008fe40000000106 */
[----:B----4-:R-:W-:Y:S02]  /*8470*/  DADD R28, -R6, R28 ;  /* 0x00000000061c7229 */ /* 0x010fe4000000011c */
[----:B------:R-:W-:-:S04]  /*8480*/  DMUL R6, RZ, R44 ;  /* 0x0000002cff067228 */ /* 0x000fc80000000000 */
[C---:B------:R-:W-:Y:S02]  /*8490*/  DMUL R14, R30.reuse, R14 ;  /* 0x0000000e1e0e7228 */ /* 0x040fe40000000000 */
[----:B------:R-:W-:Y:S02]  /*84a0*/  DFMA R34, R30, R32, -R34 ;  /* 0x000000201e22722b */ /* 0x000fe40000000822 */
[C---:B------:R-:W-:Y:S02]  /*84b0*/  DMUL R44, R28.reuse, R44 ;  /* 0x0000002c1c2c7228 */ /* 0x040fe40000000000 */
[----:B------:R-:W-:Y:S02]  /*84c0*/  DFMA R28, R28, R42, -R6 ;  /* 0x0000002a1c1c722b */ /* 0x000fe40000000806 */
[----:B------:R-:W-:Y:S02]  /*84d0*/  DMUL R6, R26, R24 ;  /* 0x000000181a067228 */ /* 0x000fe40000000000 */
[----:B------:R-:W-:-:S02]  /*84e0*/  DFMA R14, RZ, R32, R14 ;  /* 0x00000020ff0e722b */ /* 0x000fc4000000000e */
[----:B------:R-:W-:Y:S02]  /*84f0*/  DMUL R26, R26, R22 ;  /* 0x000000161a1a7228 */ /* 0x000fe40000000000 */
[----:B------:R-:W-:Y:S02]  /*8500*/  DFMA R44, RZ, R42, R44 ;  /* 0x0000002aff2c722b */ /* 0x000fe4000000002c */
[C---:B------:R-:W-:Y:S02]  /*8510*/  DFMA R6, R10.reuse, R22, R6 ;  /* 0x000000160a06722b */ /* 0x040fe40000000006 */
[----:B------:R-:W-:Y:S02]  /*8520*/  DFMA R38, RZ, R36, R38 ;  /* 0x00000024ff26722b */ /* 0x000fe40000000026 */
[----:B------:R-:W-:Y:S02]  /*8530*/  DFMA R26, R10, R24, -R26 ;  /* 0x000000180a1a722b */ /* 0x000fe4000000081a */
[----:B------:R-:W-:-:S02]  /*8540*/  DADD R28, R34, R28 ;  /* 0x00000000221c7229 */ /* 0x000fc4000000001c */
[----:B------:R-:W-:Y:S02]  /*8550*/  DADD R14, R14, R44 ;  /* 0x000000000e0e7229 */ /* 0x000fe4000000002c */
[-C--:B------:R-:W-:Y:S02]  /*8560*/  DMUL R6, R6, R4.reuse ;  /* 0x0000000406067228 */ /* 0x080fe40000000000 */
[----:B------:R-:W-:Y:S02]  /*8570*/  DMUL R4, R26, R4 ;  /* 0x000000041a047228 */ /* 0x000fe40000000000 */
[----:B------:R-:W-:Y:S02]  /*8580*/  DADD R8, R8, R28 ;  /* 0x0000000008087229 */ /* 0x000fe4000000001c */
[----:B------:R-:W-:-:S11]  /*8590*/  DADD R10, R38, R14 ;  /* 0x00000000260a7229 */ /* 0x000fd6000000000e */
.L_x_117:
[----:B0-----:R-:W-:Y:S05]  /*85a0*/  BSYNC.RECONVERGENT B0 ;  /* 0x0000000000007941 */ /* 0x001fea0003800200 */
.L_x_116:
[----:B------:R-:W0:Y:S02]  /*85b0*/  LDCU.U8 UR4, c[0x0][0x410] ;  /* 0x00008200ff0477ac */ /* 0x000e240008000000 */
[----:B0-----:R-:W-:-:S04]  /*85c0*/  UPRMT UR4, UR4, 0x8880, URZ ;  /* 0x0000888004047896 */ /* 0x001fc800080000ff */
[----:B------:R-:W-:-:S09]  /*85d0*/  UISETP.NE.AND UP0, UPT, UR4, URZ, UPT ;  /* 0x000000ff0400728c */ /* 0x000fd2000bf05270 */
[----:B------:R-:W-:Y:S05]  /*85e0*/  BRA.U UP0, `(.L_x_123) ;  /* 0x0000000100dc7547 */ /* 0x000fea000b800000 */
[----:B------:R-:W-:Y:S01]  /*85f0*/  BSSY.RECONVERGENT B0, `(.L_x_124) ;  /* 0x0000029000007945 */ /* 0x000fe20003800200 */
[----:B------:R-:W-:Y:S02]  /*8600*/  CS2R R2, SRZ ;  /* 0x0000000000027805 */ /* 0x000fe4000001ff00 */
[----:B------:R-:W-:Y:S01]  /*8610*/  CS2R R14, SRZ ;  /* 0x00000000000e7805 */ /* 0x000fe2000001ff00 */
[----:B------:R-:W-:Y:S06]  /*8620*/  @P0 BRA `(.L_x_125) ;  /* 0x0000000000940947 */ /* 0x000fec0003800000 */
[----:B------:R-:W0:Y:S01]  /*8630*/  MUFU.RCP64H R3, R21 ;  /* 0x0000001500037308 */ /* 0x000e220000001800 */
[----:B------:R-:W-:Y:S01]  /*8640*/  IMAD.MOV.U32 R2, RZ, RZ, 0x1 ;  /* 0x00000001ff027424 */ /* 0x000fe200078e00ff */
[----:B------:R-:W1:Y:S01]  /*8650*/  LDCU.128 UR8, c[0x0][0x460] ;  /* 0x00008c00ff0877ac */ /* 0x000e620008000c00 */
[----:B------:R-:W-:Y:S01]  /*8660*/  BSSY.RECONVERGENT B1, `(.L_x_126) ;  /* 0x0000017000017945 */ /* 0x000fe20003800200 */
[----:B------:R-:W2:Y:S03]  /*8670*/  LDCU.64 UR4, c[0x0][0x458] ;  /* 0x00008b00ff0477ac */ /* 0x000ea60008000a00 */
[----:B0-----:R-:W-:Y:S02]  /*8680*/  DFMA R14, R2, -R20, 1 ;  /* 0x3ff00000020e742b */ /* 0x001fe40000000814 */
[----:B-1----:R-:W-:-:S06]  /*8690*/  DMUL R18, R18, UR8 ;  /* 0x0000000812127c28 */ /* 0x002fcc0008000000 */
[----:B------:R-:W-:Y:S02]  /*86a0*/  DFMA R14, R14, R14, R14 ;  /* 0x0000000e0e0e722b */ /* 0x000fe4000000000e */
[----:B--2---:R-:W-:-:S06]  /*86b0*/  DFMA R18, R16, UR4, R18 ;  /* 0x0000000410127c2b */ /* 0x004fcc0008000012 */
        /* <DEDUP_REMOVED lines=10> */
[----:B------:R-:W-:Y:S05]  /*8760*/  @P0 BRA P1, `(.L_x_127) ;  /* 0x0000000000180947 */ /* 0x000fea0000800000 */
[----:B------:R-:W-:Y:S01]  /*8770*/  IMAD.MOV.U32 R2, RZ, RZ, R20 ;  /* 0x000000ffff027224 */ /* 0x000fe200078e0014 */
[----:B------:R-:W-:Y:S01]  /*8780*/  MOV R0, 0x87b0 ;  /* 0x000087b000007802 */ /* 0x000fe20000000f00 */
[----:B------:R-:W-:-:S07]  /*8790*/  IMAD.MOV.U32 R3, RZ, RZ, R21 ;  /* 0x000000ffff037224 */ /* 0x000fce00078e0015 */
[----:B------:R-:W-:Y:S05]  /*87a0*/  CALL.REL.NOINC `($__internal_4_$__cuda_sm20_div_rn_f64_full) ;  /* 0x0000000400387944 */ /* 0x000fea0003c00000 */
[----:B------:R-:W-:Y:S02]  /*87b0*/  IMAD.MOV.U32 R2, RZ, RZ, R20 ;  /* 0x000000ffff027224 */ /* 0x000fe400078e0014 */
[----:B------:R-:W-:-:S07]  /*87c0*/  IMAD.MOV.U32 R3, RZ, RZ, R21 ;  /* 0x000000ffff037224 */ /* 0x000fce00078e0015 */
.L_x_127:
[----:B------:R-:W-:Y:S05]  /*87d0*/  BSYNC.RECONVERGENT B1 ;  /* 0x0000000000017941 */ /* 0x000fea0003800200 */
.L_x_126:
[----:B------:R-:W0:Y:S02]  /*87e0*/  LDCU.64 UR4, c[0x0][0x418] ;  /* 0x00008300ff0477ac */ /* 0x000e240008000a00 */
[----:B0-----:R-:W-:-:S08]  /*87f0*/  DMUL R2, R2, UR4 ;  /* 0x0000000402027c28 */ /* 0x001fd00008000000 */
[-C--:B------:R-:W-:Y:S02]  /*8800*/  DMUL R14, R2, R4.reuse ;  /* 0x00000004020e7228 */ /* 0x080fe40000000000 */
[----:B------:R-:W-:-:S06]  /*8810*/  DMUL R4, RZ, R4 ;  /* 0x00000004ff047228 */ /* 0x000fcc0000000000 */
[-C--:B------:R-:W-:Y:S02]  /*8820*/  DFMA R14, RZ, R6.reuse, R14 ;  /* 0x00000006ff0e722b */ /* 0x080fe4000000000e */
[----:B------:R-:W-:-:S06]  /*8830*/  DFMA R4, R2, R6, -R4 ;  /* 0x000000060204722b */ /* 0x000fcc0000000804 */
[C---:B------:R-:W-:Y:S02]  /*8840*/  DMUL R2, R14.reuse, R10 ;  /* 0x0000000a0e027228 */ /* 0x040fe40000000000 */
[----:B------:R-:W-:-:S06]  /*8850*/  DMUL R14, R14, R8 ;  /* 0x000000080e0e7228 */ /* 0x000fcc0000000000 */
[C---:B------:R-:W-:Y:S02]  /*8860*/  DFMA R2, R4.reuse, R8, -R2 ;  /* 0x000000080402722b */ /* 0x040fe40000000802 */
[----:B------:R-:W-:-:S11]  /*8870*/  DFMA R14, R4, R10, R14 ;  /* 0x0000000a040e722b */ /* 0x000fd6000000000e */
.L_x_125:
[----:B------:R-:W-:Y:S05]  /*8880*/  BSYNC.RECONVERGENT B0 ;  /* 0x0000000000007941 */ /* 0x000fea0003800200 */
.L_x_124:
[----:B------:R-:W0:Y:S01]  /*8890*/  LDC.64 R4, c[0x0][0x380] ;  /* 0x0000e000ff047b82 */ /* 0x000e220000000a00 */
[----:B------:R-:W1:Y:S07]  /*88a0*/  LDCU UR4, c[0x0][0x3a4] ;  /* 0x00007480ff0477ac */ /* 0x000e6e0008000800 */
[----:B------:R-:W2:Y:S01]  /*88b0*/  LDC.64 R8, c[0x0][0x388] ;  /* 0x0000e200ff087b82 */ /* 0x000ea20000000a00 */
[----:B-1----:R-:W-:-:S04]  /*88c0*/  IMAD R55, R12, UR4, R55 ;  /* 0x000000040c377c24 */ /* 0x002fc8000f8e0237 */
[----:B0-----:R-:W-:-:S05]  /*88d0*/  IMAD.WIDE R4, R55, 0x8, R4 ;  /* 0x0000000837047825 */ /* 0x001fca00078e0204 */
[----:B------:R-:W3:Y:S02]  /*88e0*/  LDG.E.64 R6, desc[UR6][R4.64] ;  /* 0x0000000604067981 */ /* 0x000ee4000c1e1b00 */
[----:B---3--:R-:W-:Y:S01]  /*88f0*/  DADD R2, R6, R2 ;  /* 0x0000000006027229 */ /* 0x008fe20000000002 */
[----:B--2---:R-:W-:-:S06]  /*8900*/  IMAD.WIDE R6, R55, 0x8, R8 ;  /* 0x0000000837067825 */ /* 0x004fcc00078e0208 */
[----:B------:R-:W-:Y:S04]  /*8910*/  STG.E.64 desc[UR6][R4.64], R2 ;  /* 0x0000000204007986 */ /* 0x000fe8000c101b06 */
[----:B------:R-:W2:Y:S02]  /*8920*/  LDG.E.64 R8, desc[UR6][R6.64] ;  /* 0x0000000606087981 */ /* 0x000ea4000c1e1b00 */
[----:B--2---:R-:W-:-:S07]  /*8930*/  DADD R8, R8, R14 ;  /* 0x0000000008087229 */ /* 0x004fce000000000e */
[----:B------:R-:W-:Y:S01]  /*8940*/  STG.E.64 desc[UR6][R6.64], R8 ;  /* 0x0000000806007986 */ /* 0x000fe2000c101b06 */
[----:B------:R-:W-:Y:S05]  /*8950*/  EXIT ;  /* 0x000000000000794d */ /* 0x000fea0003800000 */
.L_x_123:
[----:B------:R-:W0:Y:S01]  /*8960*/  LDC.64 R14, c[0x0][0x398] ;  /* 0x0000e600ff0e7b82 */ /* 0x000e220000000a00 */
[----:B------:R-:W1:Y:S01]  /*8970*/  LDCU UR4, c[0x0][0x3a4] ;  /* 0x00007480ff0477ac */ /* 0x000e620008000800 */
[C---:B------:R-:W-:Y:S02]  /*8980*/  DMUL R2, R4.reuse, R10 ;  /* 0x0000000a04027228 */ /* 0x040fe40000000000 */
[----:B------:R-:W-:-:S06]  /*8990*/  DMUL R4, R4, R8 ;  /* 0x0000000804047228 */ /* 0x000fcc0000000000 */
[C---:B------:R-:W-:Y:S02]  /*89a0*/  DFMA R8, R6.reuse, R8, -R2 ;  /* 0x000000080608722b */ /* 0x040fe40000000802 */
[----:B------:R-:W-:Y:S01]  /*89b0*/  DFMA R10, R6, R10, R4 ;  /* 0x0000000a060a722b */ /* 0x000fe20000000004 */
[----:B-1----:R-:W-:-:S04]  /*89c0*/  IMAD R55, R12, UR4, R55 ;  /* 0x000000040c377c24 */ /* 0x002fc8000f8e0237 */
[----:B0-----:R-:W-:-:S05]  /*89d0*/  IMAD.WIDE R2, R55, 0x10, R14 ;  /* 0x0000001037027825 */ /* 0x001fca00078e020e */
[----:B------:R-:W-:Y:S01]  /*89e0*/  STG.E.128 desc[UR6][R2.64], R8 ;  /* 0x0000000802007986 */ /* 0x000fe2000c101d06 */
[----:B------:R-:W-:Y:S05]  /*89f0*/  EXIT ;  /* 0x000000000000794d */ /* 0x000fea0003800000 */
        .weak           $__internal_3_$__cuda_sm20_dblrcp_rn_slowpath_v3
        .type           $__internal_3_$__cuda_sm20_dblrcp_rn_slowpath_v3,@function
        .size           $__internal_3_$__cuda_sm20_dblrcp_rn_slowpath_v3,($__internal_4_$__cuda_sm20_div_rn_f64_full - $__internal_3_$__cuda_sm20_dblrcp_rn_slowpath_v3)
$__internal_3_$__cuda_sm20_dblrcp_rn_slowpath_v3:
[----:B------:R-:W-:Y:S01]  /*8a00*/  IMAD.MOV.U32 R7, RZ, RZ, R3 ;  /* 0x000000ffff077224 */ /* 0x000fe200078e0003 */
[----:B------:R-:W-:Y:S05]  /*8a10*/  BSSY.RECONVERGENT B1, `(.L_x_128) ;  /* 0x0000024000017945 */ /* 0x000fea0003800200 */
        /* <DEDUP_REMOVED lines=12> */
[----:B------:R-:W0:Y:S01]  /*8ae0*/  MUFU.RCP64H R5, R3 ;  /* 0x0000000300057308 */ /* 0x000e220000001800 */
[----:B------:R-:W-:-:S06]  /*8af0*/  IMAD.MOV.U32 R2, RZ, RZ, R6 ;  /* 0x000000ffff027224 */ /* 0x000fcc00078e0006 */
        /* <DEDUP_REMOVED lines=10> */
.L_x_131:
        /* <DEDUP_REMOVED lines=9> */
.L_x_129:
[----:B------:R-:W-:Y:S01]  /*8c30*/  LOP3.LUT R5, R7, 0x80000, RZ, 0xfc, !PT ;  /* 0x0008000007057812 */ /* 0x000fe200078efcff */
[----:B------:R-:W-:-:S07]  /*8c40*/  IMAD.MOV.U32 R4, RZ, RZ, R6 ;  /* 0x000000ffff047224 */ /* 0x000fce00078e0006 */
.L_x_130:
[----:B------:R-:W-:Y:S05]  /*8c50*/  BSYNC.RECONVERGENT B1 ;  /* 0x0000000000017941 */ /* 0x000fea0003800200 */
.L_x_128:
[----:B------:R-:W-:Y:S01]  /*8c60*/  MOV R2, R0 ;  /* 0x0000000000027202 */ /* 0x000fe20000000f00 */
[----:B------:R-:W-:-:S04]  /*8c70*/  IMAD.MOV.U32 R3, RZ, RZ, 0x0 ;  /* 0x00000000ff037424 */ /* 0x000fc800078e00ff */
[----:B------:R-:W-:Y:S05]  /*8c80*/  RET.REL.NODEC R2 `(_Z22polygon_sources_kernelPdS_S_P7double2iiiddddddddddddbdddddddddddddd) ;  /* 0xffffff7002dc7950 */ /* 0x000fea0003c3ffff */
        .weak           $__internal_4_$__cuda_sm20_div_rn_f64_full
        .type           $__internal_4_$__cuda_sm20_div_rn_f64_full,@function
        .size           $__internal_4_$__cuda_sm20_div_rn_f64_full,($__internal_5_$__cuda_sm20_dsqrt_rn_f64_mediumpath_v1 - $__internal_4_$__cuda_sm20_div_rn_f64_full)
$__internal_4_$__cuda_sm20_div_rn_f64_full:
[C---:B------:R-:W-:Y:S01]  /*8c90*/  FSETP.GEU.AND P0, PT, |R3|.reuse, 1.469367938527859385e-39, PT ;  /* 0x001000000300780b */ /* 0x040fe20003f0e200 */
[----:B------:R-:W-:Y:S01]  /*8ca0*/  IMAD.MOV.U32 R17, RZ, RZ, R23 ;  /* 0x000000ffff117224 */ /* 0x000fe200078e0017 */
[C---:B------:R-:W-:Y:S01]  /*8cb0*/  LOP3.LUT R14, R3.reuse, 0x800fffff, RZ, 0xc0, !PT ;  /* 0x800fffff030e7812 */ /* 0x040fe200078ec0ff */
[----:B------:R-:W-:Y:S01]  /*8cc0*/  IMAD.MOV.U32 R18, RZ, RZ, 0x1 ;  /* 0x00000001ff127424 */ /* 0x000fe200078e00ff */
[----:B------:R-:W-:Y:S01]  /*8cd0*/  LOP3.LUT R28, R3, 0x7ff00000, RZ, 0xc0, !PT ;  /* 0x7ff00000031c7812 */ /* 0x000fe200078ec0ff */
[----:B------:R-:W-:Y:S01]  /*8ce0*/  IMAD.MOV.U32 R27, RZ, RZ, 0x1ca00000 ;  /* 0x1ca00000ff1b7424 */ /* 0x000fe200078e00ff */
[----:B------:R-:W-:Y:S01]  /*8cf0*/  LOP3.LUT R15, R14, 0x3ff00000, RZ, 0xfc, !PT ;  /* 0x3ff000000e0f7812 */ /* 0x000fe200078efcff */
[----:B------:R-:W-:Y:S01]  /*8d00*/  IMAD.MOV.U32 R14, RZ, RZ, R2 ;  /* 0x000000ffff0e7224 */ /* 0x000fe200078e0002 */
[C---:B------:R-:W-:Y:S01]  /*8d10*/  FSETP.GEU.AND P2, PT, |R17|.reuse, 1.469367938527859385e-39, PT ;  /* 0x001000001100780b */ /* 0x040fe20003f4e200 */
[----:B------:R-:W-:Y:S01]  /*8d20*/  IMAD.MOV.U32 R16, RZ, RZ, R22 ;  /* 0x000000ffff107224 */ /* 0x000fe200078e0016 */
[----:B------:R-:W-:Y:S01]  /*8d30*/  LOP3.LUT R29, R17, 0x7ff00000, RZ, 0xc0, !PT ;  /* 0x7ff00000111d7812 */ /* 0x000fe200078ec0ff */
[----:B------:R-:W-:Y:S02]  /*8d40*/  BSSY.RECONVERGENT B2, `(.L_x_132) ;  /* 0x000004f000027945 */ /* 0x000fe40003800200 */
[----:B------:R-:W-:Y:S01]  /*8d50*/  @!P0 DMUL R14, R2, 8.98846567431157953865e+307 ;  /* 0x7fe00000020e8828 */ /* 0x000fe20000000000 */
[----:B------:R-:W-:Y:S01]  /*8d60*/  ISETP.GE.U32.AND P1, PT, R29, R28, PT ;  /* 0x0000001c1d00720c */ /* 0x000fe20003f26070 */
[----:B------:R-:W-:-:S04]  /*8d70*/  IMAD.MOV.U32 R26, RZ, RZ, R29 ;  /* 0x000000ffff1a7224 */ /* 0x000fc800078e001d */
[----:B------:R-:W0:Y:S02]  /*8d80*/  MUFU.RCP64H R19, R15 ;  /* 0x0000000f00137308 */ /* 0x000e240000001800 */
[----:B------:R-:W-:-:S04]  /*8d90*/  @!P2 LOP3.LUT R13, R3, 0x7ff00000, RZ, 0xc0, !PT ;  /* 0x7ff00000030da812 */ /* 0x000fc800078ec0ff */
[----:B------:R-:W-:-:S04]  /*8da0*/  @!P2 ISETP.GE.U32.AND P3, PT, R29, R13, PT ;  /* 0x0000000d1d00a20c */ /* 0x000fc80003f66070 */
[----:B------:R-:W-:-:S04]  /*8db0*/  @!P2 SEL R13, R27, 0x63400000, !P3 ;  /* 0x634000001b0da807 */ /* 0x000fc80005800000 */
[----:B------:R-:W-:Y:S01]  /*8dc0*/  @!P2 LOP3.LUT R13, R13, 0x80000000, R17, 0xf8, !PT ;  /* 0x800000000d0da812 */ /* 0x000fe200078ef811 */
[----:B0-----:R-:W-:-:S08]  /*8dd0*/  DFMA R20, R18, -R14, 1 ;  /* 0x3ff000001214742b */ /* 0x001fd0000000080e */
[----:B------:R-:W-:-:S08]  /*8de0*/  DFMA R20, R20, R20, R20 ;  /* 0x000000141414722b */ /* 0x000fd00000000014 */
[----:B------:R-:W-:Y:S01]  /*8df0*/  DFMA R22, R18, R20, R18 ;  /* 0x000000141216722b */ /* 0x000fe20000000012 */
[----:B------:R-:W-:Y:S01]  /*8e00*/  SEL R19, R27, 0x63400000, !P1 ;  /* 0x634000001b137807 */ /* 0x000fe20004800000 */
[----:B------:R-:W-:Y:S01]  /*8e10*/  IMAD.MOV.U32 R18, RZ, RZ, R16 ;  /* 0x000000ffff127224 */ /* 0x000fe200078e0010 */
[----:B------:R-:W-:Y:S01]  /*8e20*/  @!P2 LOP3.LUT R21, R13, 0x100000, RZ, 0xfc, !PT ;  /* 0x001000000d15a812 */ /* 0x000fe200078efcff */
[----:B------:R-:W-:Y:S01]  /*8e30*/  @!P2 IMAD.MOV.U32 R20, RZ, RZ, RZ ;  /* 0x000000ffff14a224 */ /* 0x000fe200078e00ff */
[----:B------:R-:W-:Y:S01]  /*8e40*/  LOP3.LUT R19, R19, 0x800fffff, R17, 0xf8, !PT ;  /* 0x800fffff13137812 */ /* 0x000fe200078ef811 */
[----:B------:R-:W-:Y:S02]  /*8e50*/  IMAD.MOV.U32 R13, RZ, RZ, R28 ;  /* 0x000000ffff0d7224 */ /* 0x000fe400078e001c */
[----:B------:R-:W-:Y:S01]  /*8e60*/  DFMA R24, R22, -R14, 1 ;  /* 0x3ff000001618742b */ /* 0x000fe2000000080e */
[----:B------:R-:W-:Y:S02]  /*8e70*/  @!P0 LOP3.LUT R13, R15, 0x7ff00000, RZ, 0xc0, !PT ;  /* 0x7ff000000f0d8812 */ /* 0x000fe400078ec0ff */
[----:B------:R-:W-:-:S03]  /*8e80*/  @!P2 DFMA R18, R18, 2, -R20 ;  /* 0x400000001212a82b */ /* 0x000fc60000000814 */
[----:B------:R-:W-:Y:S02]  /*8e90*/  VIADD R30, R13, 0xffffffff ;  /* 0xffffffff0d1e7836 */ /* 0x000fe40000000000 */
[----:B------:R-:W-:-:S05]  /*8ea0*/  DFMA R24, R22, R24, R22 ;  /* 0x000000181618722b */ /* 0x000fca0000000016 */
[----:B------:R-:W-:-:S03]  /*8eb0*/  @!P2 LOP3.LUT R26, R19, 0x7ff00000, RZ, 0xc0, !PT ;  /* 0x7ff00000131aa812 */ /* 0x000fc600078ec0ff */
        /* <DEDUP_REMOVED lines=9> */
[----:B------:R-:W-:Y:S01]  /*8f50*/  ISETP.GE.U32.AND P0, PT, R29, R16, PT ;  /* 0x000000101d00720c */ /* 0x000fe20003f06070 */
[----:B------:R-:W-:Y:S01]  /*8f60*/  IMAD.MOV.U32 R16, RZ, RZ, RZ ;  /* 0x000000ffff107224 */ /* 0x000fe200078e00ff */
[----:B------:R-:W-:Y:S02]  /*8f70*/  VIMNMX R13, PT, PT, R13, 0x46a00000, PT ;  /* 0x46a000000d0d7848 */ /* 0x000fe40003fe0100 */
[----:B------:R-:W-:-:S05]  /*8f80*/  SEL R24, R27, 0x63400000, !P0 ;  /* 0x634000001b187807 */ /* 0x000fca0004000000 */
[----:B------:R-:W-:-:S04]  /*8f90*/  IMAD.IADD R24, R13, 0x1, -R24 ;  /* 0x000000010d187824 */ /* 0x000fc800078e0a18 */
        /* <DEDUP_REMOVED lines=10> */
[----:B------:R-:W-:Y:S01]  /*9040*/  IADD3 R3, PT, PT, -R24, RZ, RZ ;  /* 0x000000ff18037210 */ /* 0x000fe20007ffe1ff */
[----:B------:R-:W-:Y:S01]  /*9050*/  IMAD.MOV.U32 R2, RZ, RZ, RZ ;  /* 0x000000ffff027224 */ /* 0x000fe200078e00ff */
[----:B------:R-:W-:-:S05]  /*9060*/  DMUL.RP R16, R22, R16 ;  /* 0x0000001016107228 */ /* 0x000fca0000008000 */
[----:B------:R-:W-:-:S05]  /*9070*/  DFMA R2, R20, -R2, R22 ;  /* 0x800000021402722b */ /* 0x000fca0000000016 */
[----:B------:R-:W-:Y:S02]  /*9080*/  LOP3.LUT R13, R17, R13, RZ, 0x3c, !PT ;  /* 0x0000000d110d7212 */ /* 0x000fe400078e3cff */
[----:B------:R-:W-:-:S04]  /*9090*/  IADD3 R2, PT, PT, -R24, -0x43300000, RZ ;  /* 0xbcd0000018027810 */ /* 0x000fc80007ffe1ff */
[----:B------:R-:W-:-:S04]  /*90a0*/  FSETP.NEU.AND P0, PT, |R3|, R2, PT ;  /* 0x000000020300720b */ /* 0x000fc80003f0d200 */
[----:B------:R-:W-:Y:S02]  /*90b0*/  FSEL R20, R16, R20, !P0 ;  /* 0x0000001410147208 */ /* 0x000fe40004000000 */
[----:B------:R-:W-:Y:S01]  /*90c0*/  FSEL R21, R13, R21, !P0 ;  /* 0x000000150d157208 */ /* 0x000fe20004000000 */
[----:B------:R-:W-:Y:S06]  /*90d0*/  BRA `(.L_x_134) ;  /* 0x0000000000547947 */ /* 0x000fec0003800000 */
.L_x_133:
        /* <DEDUP_REMOVED lines=12> */
[----:B------:R-:W-:Y:S02]  /*91a0*/  @!P0 IMAD.MOV.U32 R20, RZ, RZ, RZ ;  /* 0x000000ffff148224 */ /* 0x000fe400078e00ff */
[----:B------:R-:W-:Y:S02]  /*91b0*/  @P0 IMAD.MOV.U32 R20, RZ, RZ, RZ ;  /* 0x000000ffff140224 */ /* 0x000fe400078e00ff */
[----:B------:R-:W-:Y:S01]  /*91c0*/  @P0 IMAD.MOV.U32 R21, RZ, RZ, R2 ;  /* 0x000000ffff150224 */ /* 0x000fe200078e0002 */
[----:B------:R-:W-:Y:S06]  /*91d0*/  BRA `(.L_x_134) ;  /* 0x0000000000147947 */ /* 0x000fec0003800000 */
.L_x_136:
[----:B------:R-:W-:Y:S01]  /*91e0*/  LOP3.LUT R21, R3, 0x80000, RZ, 0xfc, !PT ;  /* 0x0008000003157812 */ /* 0x000fe200078efcff */
[----:B------:R-:W-:Y:S01]  /*91f0*/  IMAD.MOV.U32 R20, RZ, RZ, R2 ;  /* 0x000000ffff147224 */ /* 0x000fe200078e0002 */
[----:B------:R-:W-:Y:S06]  /*9200*/  BRA `(.L_x_134) ;  /* 0x0000000000087947 */ /* 0x000fec0003800000 */
.L_x_135:
[----:B------:R-:W-:Y:S01]  /*9210*/  LOP3.LUT R21, R17, 0x80000, RZ, 0xfc, !PT ;  /* 0x0008000011157812 */ /* 0x000fe200078efcff */
[----:B------:R-:W-:-:S07]  /*9220*/  IMAD.MOV.U32 R20, RZ, RZ, R16 ;  /* 0x000000ffff147224 */ /* 0x000fce00078e0010 */
.L_x_134:
[----:B------:R-:W-:Y:S05]  /*9230*/  BSYNC.RECONVERGENT B2 ;  /* 0x0000000000027941 */ /* 0x000fea0003800200 */
.L_x_132:
[----:B------:R-:W-:Y:S02]  /*9240*/  IMAD.MOV.U32 R2, RZ, RZ, R0 ;  /* 0x000000ffff027224 */ /* 0x000fe400078e0000 */
[----:B------:R-:W-:-:S04]  /*9250*/  IMAD.MOV.U32 R3, RZ, RZ, 0x0 ;  /* 0x00000000ff037424 */ /* 0x000fc800078e00ff */
[----:B------:R-:W-:Y:S05]  /*9260*/  RET.REL.NODEC R2 `(_Z22polygon_sources_kernelPdS_S_P7double2iiiddddddddddddbdddddddddddddd) ;  /* 0xffffff6c02647950 */ /* 0x000fea0003c3ffff */
        .weak           $__internal_5_$__cuda_sm20_dsqrt_rn_f64_mediumpath_v1
        .type           $__internal_5_$__cuda_sm20_dsqrt_rn_f64_mediumpath_v1,@function
        .size           $__internal_5_$__cuda_sm20_dsqrt_rn_f64_mediumpath_v1,($_Z22polygon_sources_kernelPdS_S_P7double2iiiddddddddddddbdddddddddddddd$__internal_trig_reduction_slowpathd - $__internal_5_$__cuda_sm20_dsqrt_rn_f64_mediumpath_v1)
$__internal_5_$__cuda_sm20_dsqrt_rn_f64_mediumpath_v1:
[----:B------:R-:W-:Y:S01]  /*9270*/  ISETP.GE.U32.AND P0, PT, R2, -0x3400000, PT ;  /* 0xfcc000000200780c */ /* 0x000fe20003f06070 */
[----:B------:R-:W-:Y:S01]  /*9280*/  BSSY.RECONVERGENT B1, `(.L_x_137) ;  /* 0x0000028000017945 */ /* 0x000fe20003800200 */
[----:B------:R-:W-:Y:S02]  /*9290*/  IMAD.MOV.U32 R7, RZ, RZ, R5 ;  /* 0x000000ffff077224 */ /* 0x000fe400078e0005 */
[----:B------:R-:W-:Y:S02]  /*92a0*/  IMAD.MOV.U32 R4, RZ, RZ, R8 ;  /* 0x000000ffff047224 */ /* 0x000fe400078e0008 */
[----:B------:R-:W-:Y:S02]  /*92b0*/  IMAD.MOV.U32 R5, RZ, RZ, R9 ;  /* 0x000000ffff057224 */ /* 0x000fe400078e0009 */
[----:B------:R-:W-:Y:S02]  /*92c0*/  IMAD.MOV.U32 R2, RZ, RZ, R22 ;  /* 0x000000ffff027224 */ /* 0x000fe400078e0016 */
[----:B------:R-:W-:-:S03]  /*92d0*/  IMAD.MOV.U32 R3, RZ, RZ, R23 ;  /* 0x000000ffff037224 */ /* 0x000fc600078e0017 */
        /* <DEDUP_REMOVED lines=9> */
.L_x_138:
        /* <DEDUP_REMOVED lines=9> */
[----:B------:R-:W-:Y:S02]  /*9400*/  IMAD.MOV.U32 R8, RZ, RZ, 0x0 ;  /* 0x00000000ff087424 */ /* 0x000fe400078e00ff */
[----:B------:R-:W-:Y:S02]  /*9410*/  IMAD.MOV.U32 R4, RZ, RZ, RZ ;  /* 0x000000ffff047224 */ /* 0x000fe400078e00ff */
[----:B------:R-:W-:Y:S01]  /*9420*/  IMAD.MOV.U32 R9, RZ, RZ, 0x3fd80000 ;  /* 0x3fd80000ff097424 */ /* 0x000fe200078e00ff */
[----:B------:R-:W0:Y:S03]  /*9430*/  MUFU.RSQ64H R5, R3 ;  /* 0x0000000300057308 */ /* 0x000e260000001c00 */
        /* <DEDUP_REMOVED lines=11> */
.L_x_140:
[----:B------:R-:W-:-:S11]  /*94f0*/  DADD R2, R4, R4 ;  /* 0x0000000004027229 */ /* 0x000fd60000000004 */
.L_x_139:
[----:B------:R-:W-:Y:S05]  /*9500*/  BSYNC.RECONVERGENT B1 ;  /* 0x0000000000017941 */ /* 0x000fea0003800200 */
.L_x_137:
[----:B------:R-:W-:Y:S02]  /*9510*/  IMAD.MOV.U32 R20, RZ, RZ, R2 ;  /* 0x000000ffff147224 */ /* 0x000fe400078e0002 */
[----:B------:R-:W-:Y:S02]  /*9520*/  IMAD.MOV.U32 R21, RZ, RZ, R3 ;  /* 0x000000ffff157224 */ /* 0x000fe400078e0003 */
[----:B------:R-:W-:Y:S02]  /*9530*/  IMAD.MOV.U32 R2, RZ, RZ, R0 ;  /* 0x000000ffff027224 */ /* 0x000fe400078e0000 */
[----:B------:R-:W-:-:S04]  /*9540*/  IMAD.MOV.U32 R3, RZ, RZ, 0x0 ;  /* 0x00000000ff037424 */ /* 0x000fc800078e00ff */
[----:B------:R-:W-:Y:S05]  /*9550*/  RET.REL.NODEC R2 `(_Z22polygon_sources_kernelPdS_S_P7double2iiiddddddddddddbdddddddddddddd) ;  /* 0xffffff6802a87950 */ /* 0x000fea0003c3ffff */
        .type           $_Z22polygon_sources_kernelPdS_S_P7double2iiiddddddddddddbdddddddddddddd$__internal_trig_reduction_slowpathd,@function
        .size           $_Z22polygon_sources_kernelPdS_S_P7double2iiiddddddddddddbdddddddddddddd$__internal_trig_reduction_slowpathd,(.L_x_191 - $_Z22polygon_sources_kernelPdS_S_P7double2iiiddddddddddddbdddddddddddddd$__internal_trig_reduction_slowpathd)
$_Z22polygon_sources_kernelPdS_S_P7double2iiiddddddddddddbdddddddddddddd$__internal_trig_reduction_slowpathd:
[----:B------:R-:W-:Y:S01]  /*9560*/  SHF.R.U32.HI R59, RZ, 0x14, R57 ;  /* 0x00000014ff3b7819 */ /* 0x000fe20000011639 */
[----:B------:R-:W-:-:S03]  /*9570*/  IMAD.MOV.U32 R5, RZ, RZ, RZ ;  /* 0x000000ffff057224 */ /* 0x000fc600078e00ff */
[----:B------:R-:W-:-:S04]  /*9580*/  LOP3.LUT R0, R59, 0x7ff, RZ, 0xc0, !PT ;  /* 0x000007ff3b007812 */ /* 0x000fc800078ec0ff */
[----:B------:R-:W-:-:S13]  /*9590*/  ISETP.NE.AND P1, PT, R0, 0x7ff, PT ;  /* 0x000007ff0000780c */ /* 0x000fda0003f25270 */
[----:B------:R-:W-:Y:S05]  /*95a0*/  @!P1 BRA `(.L_x_141) ;  /* 0x0000000800549947 */ /* 0x000fea0003800000 */
[----:B------:R-:W-:Y:S01]  /*95b0*/  VIADD R3, R0, 0xfffffc00 ;  /* 0xfffffc0000037836 */ /* 0x000fe20000000000 */
[----:B------:R-:W-:Y:S01]  /*95c0*/  BSSY.RECONVERGENT B2, `(.L_x_142) ;  /* 0x0000032000027945 */ /* 0x000fe20003800200 */
[----:B------:R-:W-:-:S03]  /*95d0*/  CS2R R64, SRZ ;  /* 0x0000000000407805 */ /* 0x000fc6000001ff00 */
[----:B------:R-:W-:Y:S02]  /*95e0*/  SHF.R.U32.HI R0, RZ, 0x6, R3 ;  /* 0x00000006ff007819 */ /* 0x000fe40000011603 */
[----:B------:R-:W-:Y:S02]  /*95f0*/  ISETP.GE.U32.AND P1, PT, R3, 0x80, PT ;  /* 0x000000800300780c */ /* 0x000fe40003f26070 */
[C---:B------:R-:W-:Y:S02]  /*9600*/  IADD3 R3, PT, PT, -R0.reuse, 0x13, RZ ;  /* 0x0000001300037810 */ /* 0x040fe40007ffe1ff */
[----:B------:R-:W-:Y:S02]  /*9610*/  IADD3 R7, PT, PT, -R0, 0xf, RZ ;  /* 0x0000000f00077810 */ /* 0x000fe40007ffe1ff */
[----:B------:R-:W-:-:S04]  /*9620*/  SEL R3, R3, 0x12, P1 ;  /* 0x0000001203037807 */ /* 0x000fc80000800000 */
[----:B------:R-:W-:-:S13]  /*9630*/  ISETP.GE.AND P1, PT, R7, R3, PT ;  /* 0x000000030700720c */ /* 0x000fda0003f26270 */
[----:B------:R-:W-:Y:S05]  /*9640*/  @P1 BRA `(.L_x_143) ;  /* 0x0000000000a41947 */ /* 0x000fea0003800000 */
[----:B------:R-:W0:Y:S01]  /*9650*/  LDC.64 R60, c[0x0][0x358] ;  /* 0x0000d600ff3c7b82 */ /* 0x000e220000000a00 */
[C---:B------:R-:W-:Y:S01]  /*9660*/  SHF.L.U64.HI R4, R2.reuse, 0xb, R57 ;  /* 0x0000000b02047819 */ /* 0x040fe20000010239 */
[----:B------:R-:W-:Y:S01]  /*9670*/  BSSY.RECONVERGENT B3, `(.L_x_144) ;  /* 0x0000025000037945 */ /* 0x000fe20003800200 */
[----:B------:R-:W-:Y:S01]  /*9680*/  IMAD.SHL.U32 R5, R2, 0x800, RZ ;  /* 0x0000080002057824 */ /* 0x000fe200078e00ff */
[----:B------:R-:W-:Y:S01]  /*9690*/  IADD3 R2, PT, PT, RZ, -R0, -R3 ;  /* 0x80000000ff027210 */ /* 0x000fe20007ffe803 */
[----:B------:R-:W-:Y:S01]  /*96a0*/  IMAD.MOV.U32 R6, RZ, RZ, RZ ;  /* 0x000000ffff067224 */ /* 0x000fe200078e00ff */
[----:B------:R-:W-:Y:S02]  /*96b0*/  CS2R R64, SRZ ;  /* 0x0000000000407805 */ /* 0x000fe4000001ff00 */
[----:B------:R-:W-:-:S07]  /*96c0*/  LOP3.LUT R4, R4, 0x80000000, RZ, 0xfc, !PT ;  /* 0x8000000004047812 */ /* 0x000fce00078efcff */
.L_x_145:
[----:B------:R-:W1:Y:S01]  /*96d0*/  LDC.64 R8, c[0x4][RZ] ;  /* 0x01000000ff087b82 */ /* 0x000e620000000a00 */
[----:B0-----:R-:W-:Y:S02]  /*96e0*/  R2UR UR8, R60 ;  /* 0x000000003c0872ca */ /* 0x001fe400000e0000 */
[----:B------:R-:W-:Y:S01]  /*96f0*/  R2UR UR9, R61 ;  /* 0x000000003d0972ca */ /* 0x000fe200000e0000 */
[----:B-1----:R-:W-:-:S12]  /*9700*/  IMAD.WIDE R62, R7, 0x8, R8 ;  /* 0x00000008073e7825 */ /* 0x002fd800078e0208 */
[----:B------:R-:W2:Y:S01]  /*9710*/  LDG.E.64.CONSTANT R62, desc[UR8][R62.64] ;  /* 0x000000083e3e7981 */ /* 0x000ea2000c1e9b00 */
[----:B------:R-:W-:Y:S01]  /*9720*/  MOV R10, R64 ;  /* 0x00000040000a7202 */ /* 0x000fe20000000f00 */
[----:B------:R-:W-:Y:S02]  /*9730*/  IMAD.MOV.U32 R11, RZ, RZ, R65 ;  /* 0x000000ffff0b7224 */ /* 0x000fe400078e0041 */
[----:B------:R-:W-:Y:S02]  /*9740*/  VIADD R2, R2, 0x1 ;  /* 0x0000000102027836 */ /* 0x000fe40000000000 */
[C---:B------:R-:W-:Y:S02]  /*9750*/  IMAD R13, R6.reuse, 0x8, R1 ;  /* 0x00000008060d7824 */ /* 0x040fe400078e0201 */
[----:B------:R-:W-:Y:S02]  /*9760*/  VIADD R6, R6, 0x1 ;  /* 0x0000000106067836 */ /* 0x000fe40000000000 */
[----:B------:R-:W-:-:S02]  /*9770*/  VIADD R7, R7, 0x1 ;  /* 0x0000000107077836 */ /* 0x000fc40000000000 */
[----:B--2---:R-:W-:-:S04]  /*9780*/  IMAD.WIDE.U32 R10, P3, R62, R5, R10 ;  /* 0x000000053e0a7225 */ /* 0x004fc8000786000a */
[CC--:B------:R-:W-:Y:S02]  /*9790*/  IMAD R9, R62.reuse, R4.reuse, RZ ;  /* 0x000000043e097224 */ /* 0x0c0fe400078e02ff */
[----:B------:R-:W-:Y:S02]  /*97a0*/  IMAD.MOV.U32 R64, RZ, RZ, R10 ;  /* 0x000000ffff407224 */ /* 0x000fe400078e000a */
[----:B------:R-:W-:Y:S01]  /*97b0*/  IMAD R8, R63, R5, RZ ;  /* 0x000000053f087224 */ /* 0x000fe200078e02ff */
[----:B------:R-:W-:Y:S01]  /*97c0*/  IADD3 R9, P1, PT, R9, R11, RZ ;  /* 0x0000000b09097210 */ /* 0x000fe20007f3e0ff */
[----:B------:R-:W-:-:S03]  /*97d0*/  IMAD.HI.U32 R11, R62, R4, RZ ;  /* 0x000000043e0b7227 */ /* 0x000fc600078e00ff */
[----:B------:R-:W-:Y:S01]  /*97e0*/  IADD3 R65, P2, PT, R8, R9, RZ ;  /* 0x0000000908417210 */ /* 0x000fe20007f5e0ff */
[----:B------:R-:W-:-:S04]  /*97f0*/  IMAD.HI.U32 R10, R63, R5, RZ ;  /* 0x000000053f0a7227 */ /* 0x000fc800078e00ff */
[----:B------:R-:W-:Y:S01]  /*9800*/  IMAD.X R11, RZ, RZ, R11, P3 ;  /* 0x000000ffff0b7224 */ /* 0x000fe200018e060b */
[----:B------:R0:W-:Y:S01]  /*9810*/  STL.64 [R13], R64 ;  /* 0x000000400d007387 */ /* 0x0001e20000100a00 */
[----:B------:R-:W-:-:S03]  /*9820*/  IMAD.HI.U32 R8, R63, R4, RZ ;  /* 0x000000043f087227 */ /* 0x000fc600078e00ff */
[----:B------:R-:W-:Y:S01]  /*9830*/  IADD3.X R10, P1, PT, R10, R11, RZ, P1, !PT ;  /* 0x0000000b0a0a7210 */ /* 0x000fe20000f3e4ff */
[----:B------:R-:W-:-:S04]  /*9840*/  IMAD R9, R63, R4, RZ ;  /* 0x000000043f097224 */ /* 0x000fc800078e02ff */
[----:B------:R-:W-:Y:S01]  /*9850*/  IMAD.X R8, RZ, RZ, R8, P1 ;  /* 0x000000ffff087224 */ /* 0x000fe200008e0608 */
[----:B------:R-:W-:Y:S02]  /*9860*/  ISETP.NE.AND P1, PT, R2, -0xf, PT ;  /* 0xfffffff10200780c */ /* 0x000fe40003f25270 */
[----:B------:R-:W-:-:S05]  /*9870*/  IADD3.X R10, P2, PT, R9, R10, RZ, P2, !PT ;  /* 0x0000000a090a7210 */ /* 0x000fca000175e4ff */
[----:B------:R-:W-:Y:S02]  /*9880*/  IMAD.X R11, RZ, RZ, R8, P2 ;  /* 0x000000ffff0b7224 */ /* 0x000fe400010e0608 */
[----:B0-----:R-:W-:Y:S02]  /*9890*/  IMAD.MOV.U32 R64, RZ, RZ, R10 ;  /* 0x000000ffff407224 */ /* 0x001fe400078e000a */
[----:B------:R-:W-:Y:S02]  /*98a0*/  IMAD.MOV.U32 R65, RZ, RZ, R11 ;  /* 0x000000ffff417224 */ /* 0x000fe400078e000b */
[----:B------:R-:W-:Y:S05]  /*98b0*/  @P1 BRA `(.L_x_145) ;  /* 0xfffffffc00841947 */ /* 0x000fea000383ffff */
[----:B------:R-:W-:Y:S05]  /*98c0*/  BSYNC.RECONVERGENT B3 ;  /* 0x0000000000037941 */ /* 0x000fea0003800200 */
.L_x_144:
[----:B------:R-:W-:-:S07]  /*98d0*/  IMAD.MOV.U32 R7, RZ, RZ, R3 ;  /* 0x000000ffff077224 */ /* 0x000fce00078e0003 */
.L_x_143:
[----:B------:R-:W-:Y:S05]  /*98e0*/  BSYNC.RECONVERGENT B2 ;  /* 0x0000000000027941 */ /* 0x000fea0003800200 */
.L_x_142:
[----:B------:R-:W-:Y:S01]  /*98f0*/  LOP3.LUT P1, R59, R59, 0x3f, RZ, 0xc0, !PT ;  /* 0x0000003f3b3b7812 */ /* 0x000fe2000782c0ff */
[----:B------:R-:W-:-:S04]  /*9900*/  IMAD.IADD R0, R0, 0x1, R7 ;  /* 0x0000000100007824 */ /* 0x000fc800078e0207 */
[----:B------:R-:W-:-:S05]  /*9910*/  IMAD.U32 R10, R0, 0x8, R1 ;  /* 0x00000008000a7824 */ /* 0x000fca00078e0001 */
[----:B------:R0:W-:Y:S04]  /*9920*/  STL.64 [R10+-0x78], R64 ;  /* 0xffff88400a007387 */ /* 0x0001e80000100a00 */
[----:B------:R-:W2:Y:S04]  /*9930*/  @P1 LDL.64 R6, [R1+0x8] ;  /* 0x0000080001061983 */ /* 0x000ea80000100a00 */
[----:B------:R-:W3:Y:S04]  /*9940*/  LDL.64 R2, [R1+0x10] ;  /* 0x0000100001027983 */ /* 0x000ee80000100a00 */
[----:B------:R-:W4:Y:S01]  /*9950*/  LDL.64 R4, [R1+0x18] ;  /* 0x0000180001047983 */ /* 0x000f220000100a00 */
[----:B------:R-:W-:Y:S01]  /*9960*/  @P1 LOP3.LUT R0, R59, 0x3f, RZ, 0x3c, !PT ;  /* 0x0000003f3b001812 */ /* 0x000fe200078e3cff */
[----:B------:R-:W-:Y:S01]  /*9970*/  BSSY.RECONVERGENT B2, `(.L_x_146) ;  /* 0x0000034000027945 */ /* 0x000fe20003800200 */
[----:B--2---:R-:W-:-:S02]  /*9980*/  @P1 SHF.R.U64 R11, R6, 0x1, R7 ;  /* 0x00000001060b1819 */ /* 0x004fc40000001207 */
[----:B------:R-:W-:Y:S02]  /*9990*/  @P1 SHF.R.U32.HI R13, RZ, 0x1, R7 ;  /* 0x00000001ff0d1819 */ /* 0x000fe40000011607 */
[--C-:B---3--:R-:W-:Y:S02]  /*99a0*/  @P1 SHF.R.U32.HI R7, RZ, 0x1, R3.reuse ;  /* 0x00000001ff071819 */ /* 0x108fe40000011603 */
[C---:B------:R-:W-:Y:S02]  /*99b0*/  @P1 SHF.R.U64 R6, R2.reuse, 0x1, R3 ;  /* 0x0000000102061819 */ /* 0x040fe40000001203 */
[CC--:B------:R-:W-:Y:S02]  /*99c0*/  @P1 SHF.L.U32 R9, R2.reuse, R59.reuse, RZ ;  /* 0x0000003b02091219 */ /* 0x0c0fe400000006ff */
[----:B0-----:R-:W-:Y:S02]  /*99d0*/  @P1 SHF.R.U64 R10, R11, R0, R13 ;  /* 0x000000000b0a1219 */ /* 0x001fe4000000120d */
[----:B------:R-:W-:-:S02]  /*99e0*/  @P1 SHF.L.U64.HI R8, R2, R59, R3 ;  /* 0x0000003b02081219 */ /* 0x000fc40000010203 */
[-C--:B------:R-:W-:Y:S02]  /*99f0*/  @P1 SHF.R.U32.HI R13, RZ, R0.reuse, R13 ;  /* 0x00000000ff0d1219 */ /* 0x080fe4000001160d */
[----:B----4-:R-:W-:Y:S02]  /*9a00*/  @P1 SHF.L.U32 R11, R4, R59, RZ ;  /* 0x0000003b040b1219 */ /* 0x010fe400000006ff */
[----:B------:R-:W-:Y:S02]  /*9a10*/  @P1 SHF.R.U64 R6, R6, R0, R7 ;  /* 0x0000000006061219 */ /* 0x000fe40000001207 */
[----:B------:R-:W-:Y:S02]  /*9a20*/  @P1 LOP3.LUT R2, R9, R10, RZ, 0xfc, !PT ;  /* 0x0000000a09021212 */ /* 0x000fe400078efcff */
[----:B------:R-:W-:Y:S02]  /*9a30*/  @P1 LOP3.LUT R3, R8, R13, RZ, 0xfc, !PT ;  /* 0x0000000d08031212 */ /* 0x000fe400078efcff */
[----:B------:R-:W-:-:S02]  /*9a40*/  @P1 SHF.L.U64.HI R59, R4, R59, R5 ;  /* 0x0000003b043b1219 */ /* 0x000fc40000010205 */
[----:B------:R-:W-:Y:S02]  /*9a50*/  @P1 LOP3.LUT R4, R11, R6, RZ, 0xfc, !PT ;  /* 0x000000060b041212 */ /* 0x000fe400078efcff */
[----:B------:R-:W-:Y:S01]  /*9a60*/  @P1 SHF.R.U32.HI R6, RZ, R0, R7 ;  /* 0x00000000ff061219 */ /* 0x000fe20000011607 */
[C---:B------:R-:W-:Y:S01]  /*9a70*/  IMAD.SHL.U32 R0, R2.reuse, 0x4, RZ ;  /* 0x0000000402007824 */ /* 0x040fe200078e00ff */
[----:B------:R-:W-:Y:S02]  /*9a80*/  SHF.L.U64.HI R2, R2, 0x2, R3 ;  /* 0x0000000202027819 */ /* 0x000fe40000010203 */
[----:B------:R-:W-:Y:S02]  /*9a90*/  @P1 LOP3.LUT R5, R59, R6, RZ, 0xfc, !PT ;  /* 0x000000063b051212 */ /* 0x000fe400078efcff */
[----:B------:R-:W-:Y:S02]  /*9aa0*/  SHF.L.W.U32.HI R3, R3, 0x2, R4 ;  /* 0x0000000203037819 */ /* 0x000fe40000010e04 */
[----:B------:R-:W-:-:S02]  /*9ab0*/  IADD3 RZ, P1, PT, RZ, -R0, RZ ;  /* 0x80000000ffff7210 */ /* 0x000fc40007f3e0ff */
[----:B------:R-:W-:Y:S02]  /*9ac0*/  LOP3.LUT R7, RZ, R2, RZ, 0x33, !PT ;  /* 0x00000002ff077212 */ /* 0x000fe400078e33ff */
[----:B------:R-:W-:Y:S02]  /*9ad0*/  SHF.L.W.U32.HI R6, R4, 0x2, R5 ;  /* 0x0000000204067819 */ /* 0x000fe40000010e05 */
[----:B------:R-:W-:Y:S02]  /*9ae0*/  LOP3.LUT R8, RZ, R3, RZ, 0x33, !PT ;  /* 0x00000003ff087212 */ /* 0x000fe400078e33ff */
[----:B------:R-:W-:Y:S02]  /*9af0*/  IADD3.X R7, P1, PT, RZ, R7, RZ, P1, !PT ;  /* 0x00000007ff077210 */ /* 0x000fe40000f3e4ff */
[----:B------:R-:W-:Y:S02]  /*9b00*/  LOP3.LUT R9, RZ, R6, RZ, 0x33, !PT ;  /* 0x00000006ff097212 */ /* 0x000fe400078e33ff */
[----:B------:R-:W-:-:S02]  /*9b10*/  ISETP.GT.U32.AND P3, PT, R3, -0x1, PT ;  /* 0xffffffff0300780c */ /* 0x000fc40003f64070 */
[----:B------:R-:W-:Y:S02]  /*9b20*/  IADD3.X R8, P2, PT, RZ, R8, RZ, P1, !PT ;  /* 0x00000008ff087210 */ /* 0x000fe40000f5e4ff */
[C---:B------:R-:W-:Y:S02]  /*9b30*/  ISETP.GT.AND.EX P1, PT, R6.reuse, -0x1, PT, P3 ;  /* 0xffffffff0600780c */ /* 0x040fe40003f24330 */
[----:B------:R-:W-:Y:S02]  /*9b40*/  IADD3.X R9, PT, PT, RZ, R9, RZ, P2, !PT ;  /* 0x00000009ff097210 */ /* 0x000fe400017fe4ff */
[----:B------:R-:W-:Y:S02]  /*9b50*/  SEL R3, R3, R8, P1 ;  /* 0x0000000803037207 */ /* 0x000fe40000800000 */
[----:B------:R-:W-:Y:S02]  /*9b60*/  SEL R4, R6, R9, P1 ;  /* 0x0000000906047207 */ /* 0x000fe40000800000 */
[----:B------:R-:W-:-:S02]  /*9b70*/  SEL R7, R2, R7, P1 ;  /* 0x0000000702077207 */ /* 0x000fc40000800000 */
[----:B------:R-:W-:-:S03]  /*9b80*/  ISETP.NE.U32.AND P2, PT, R4, RZ, PT ;  /* 0x000000ff0400720c */ /* 0x000fc60003f45070 */
[----:B------:R-:W-:Y:S01]  /*9b90*/  @!P1 IMAD.MOV R0, RZ, RZ, -R0 ;  /* 0x000000ffff009224 */ /* 0x000fe200078e0a00 */
[----:B------:R-:W-:-:S04]  /*9ba0*/  SEL R10, R3, R4, !P2 ;  /* 0x00000004030a7207 */ /* 0x000fc80005000000 */
[----:B------:R-:W0:Y:S02]  /*9bb0*/  FLO.U32 R9, R10 ;  /* 0x0000000a00097300 */ /* 0x000e2400000e0000 */
[C---:B0-----:R-:W-:Y:S02]  /*9bc0*/  IADD3 R8, PT, PT, -R9.reuse, 0x1f, RZ ;  /* 0x0000001f09087810 */ /* 0x041fe40007ffe1ff */
[----:B------:R-:W-:-:S03]  /*9bd0*/  IADD3 R9, PT, PT, -R9, 0x3f, RZ ;  /* 0x0000003f09097810 */ /* 0x000fc60007ffe1ff */
[----:B------:R-:W-:-:S05]  /*9be0*/  @P2 IMAD.MOV R9, RZ, RZ, R8 ;  /* 0x000000ffff092224 */ /* 0x000fca00078e0208 */
[----:B------:R-:W-:-:S13]  /*9bf0*/  ISETP.NE.AND P2, PT, R9, RZ, PT ;  /* 0x000000ff0900720c */ /* 0x000fda0003f45270 */
[----:B------:R-:W-:Y:S05]  /*9c00*/  @!P2 BRA `(.L_x_147) ;  /* 0x000000000028a947 */ /* 0x000fea0003800000 */
[----:B------:R-:W-:Y:S02]  /*9c10*/  LOP3.LUT R2, R9, 0x3f, RZ, 0xc0, !PT ;  /* 0x0000003f09027812 */ /* 0x000fe400078ec0ff */
[--C-:B------:R-:W-:Y:S02]  /*9c20*/  SHF.R.U64 R0, R0, 0x1, R7.reuse ;  /* 0x0000000100007819 */ /* 0x100fe40000001207 */
[CC--:B------:R-:W-:Y:S02]  /*9c30*/  SHF.L.U64.HI R4, R3.reuse, R2.reuse, R4 ;  /* 0x0000000203047219 */ /* 0x0c0fe40000010204 */
[----:B------:R-:W-:Y:S02]  /*9c40*/  SHF.L.U32 R3, R3, R2, RZ ;  /* 0x0000000203037219 */ /* 0x000fe400000006ff */
[----:B------:R-:W-:Y:S02]  /*9c50*/  SHF.R.U32.HI R7, RZ, 0x1, R7 ;  /* 0x00000001ff077819 */ /* 0x000fe40000011607 */
[----:B------:R-:W-:-:S04]  /*9c60*/  LOP3.LUT R2, R9, 0x3f, RZ, 0xc, !PT ;  /* 0x0000003f09027812 */ /* 0x000fc800078e0cff */
[-CC-:B------:R-:W-:Y:S02]  /*9c70*/  SHF.R.U64 R0, R0, R2.reuse, R7.reuse ;  /* 0x0000000200007219 */ /* 0x180fe40000001207 */
[----:B------:R-:W-:Y:S02]  /*9c80*/  SHF.R.U32.HI R7, RZ, R2, R7 ;  /* 0x00000002ff077219 */ /* 0x000fe40000011607 */
[----:B------:R-:W-:Y:S02]  /*9c90*/  LOP3.LUT R3, R3, R0, RZ, 0xfc, !PT ;  /* 0x0000000003037212 */ /* 0x000fe400078efcff */
[----:B------:R-:W-:-:S07]  /*9ca0*/  LOP3.LUT R4, R4, R7, RZ, 0xfc, !PT ;  /* 0x0000000704047212 */ /* 0x000fce00078efcff */
.L_x_147:
[----:B------:R-:W-:Y:S05]  /*9cb0*/  BSYNC.RECONVERGENT B2 ;  /* 0x0000000000027941 */ /* 0x000fea0003800200 */
.L_x_146:
[----:B------:R-:W-:Y:S01]  /*9cc0*/  IMAD.WIDE.U32 R10, R3, 0x2168c235, RZ ;  /* 0x2168c235030a7825 */ /* 0x000fe200078e00ff */
[----:B------:R-:W-:-:S03]  /*9cd0*/  SHF.R.U32.HI R5, RZ, 0x1e, R5 ;  /* 0x0000001eff057819 */ /* 0x000fc60000011605 */
[----:B------:R-:W-:Y:S01]  /*9ce0*/  IMAD.MOV.U32 R58, RZ, RZ, R11 ;  /* 0x000000ffff3a7224 */ /* 0x000fe200078e000b */
[----:B------:R-:W-:Y:S01]  /*9cf0*/  IADD3 RZ, P2, PT, R10, R10, RZ ;  /* 0x0000000a0aff7210 */ /* 0x000fe20007f5e0ff */
[----:B------:R-:W-:Y:S01]  /*9d00*/  IMAD.MOV.U32 R59, RZ, RZ, RZ ;  /* 0x000000ffff3b7224 */ /* 0x000fe200078e00ff */
[----:B------:R-:W-:Y:S01]  /*9d10*/  LEA.HI R5, R6, R5, RZ, 0x1 ;  /* 0x0000000506057211 */ /* 0x000fe200078f08ff */
[----:B------:R-:W-:-:S04]  /*9d20*/  IMAD.HI.U32 R0, R4, -0x36f0255e, RZ ;  /* 0xc90fdaa204007827 */ /* 0x000fc800078e00ff */
[----:B------:R-:W-:-:S04]  /*9d30*/  IMAD.WIDE.U32 R2, R3, -0x36f0255e, R58 ;  /* 0xc90fdaa203027825 */ /* 0x000fc800078e003a */
[C---:B------:R-:W-:Y:S02]  /*9d40*/  IMAD R7, R4.reuse, -0x36f0255e, RZ ;  /* 0xc90fdaa204077824 */ /* 0x040fe400078e02ff */
[----:B------:R-:W-:-:S04]  /*9d50*/  IMAD.WIDE.U32 R2, P3, R4, 0x2168c235, R2 ;  /* 0x2168c23504027825 */ /* 0x000fc80007860002 */
[----:B------:R-:W-:Y:S01]  /*9d60*/  IMAD.X R0, RZ, RZ, R0, P3 ;  /* 0x000000ffff007224 */ /* 0x000fe200018e0600 */
[----:B------:R-:W-:Y:S02]  /*9d70*/  IADD3 R7, P3, PT, R7, R3, RZ ;  /* 0x0000000307077210 */ /* 0x000fe40007f7e0ff */
[----:B------:R-:W-:Y:S02]  /*9d80*/  IADD3.X RZ, P2, PT, R2, R2, RZ, P2, !PT ;  /* 0x0000000202ff7210 */ /* 0x000fe4000175e4ff */
[C---:B------:R-:W-:Y:S01]  /*9d90*/  ISETP.GT.U32.AND P4, PT, R7.reuse, RZ, PT ;  /* 0x000000ff0700720c */ /* 0x040fe20003f84070 */
[----:B------:R-:W-:Y:S01]  /*9da0*/  IMAD.X R3, RZ, RZ, R0, P3 ;  /* 0x000000ffff037224 */ /* 0x000fe200018e0600 */
[----:B------:R-:W-:-:S04]  /*9db0*/  IADD3.X R2, P3, PT, R7, R7, RZ, P2, !PT ;  /* 0x0000000707027210 */ /* 0x000fc8000177e4ff */
[C---:B------:R-:W-:Y:S01]  /*9dc0*/  ISETP.GT.AND.EX P2, PT, R3.reuse, RZ, PT, P4 ;  /* 0x000000ff0300720c */ /* 0x040fe20003f44340 */
[----:B------:R-:W-:-:S03]  /*9dd0*/  IMAD.X R0, R3, 0x1, R3, P3 ;  /* 0x0000000103007824 */ /* 0x000fc600018e0603 */
[----:B------:R-:W-:Y:S02]  /*9de0*/  SEL R2, R2, R7, P2 ;  /* 0x0000000702027207 */ /* 0x000fe40001000000 */
[----:B------:R-:W-:Y:S02]  /*9df0*/  SEL R0, R0, R3, P2 ;  /* 0x0000000300007207 */ /* 0x000fe40001000000 */
[----:B------:R-:W-:-:S05]  /*9e00*/  IADD3 R3, P3, PT, R2, 0x1, RZ ;  /* 0x0000000102037810 */ /* 0x000fca0007f7e0ff */
[----:B------:R-:W-:Y:S01]  /*9e10*/  IMAD.X R2, RZ, RZ, R0, P3 ;  /* 0x000000ffff027224 */ /* 0x000fe200018e0600 */
[----:B------:R-:W-:Y:S02]  /*9e20*/  SEL R0, RZ, 0xffffffff, !P2 ;  /* 0xffffffffff007807 */ /* 0x000fe40005000000 */
[----:B------:R-:W-:Y:S02]  /*9e30*/  LOP3.LUT P2, R4, R57, 0x80000000, RZ, 0xc0, !PT ;  /* 0x8000000039047812 */ /* 0x000fe4000784c0ff */
[----:B------:R-:W-:Y:S01]  /*9e40*/  SHF.R.U64 R3, R3, 0xa, R2 ;  /* 0x0000000a03037819 */ /* 0x000fe20000001202 */
[----:B------:R-:W-:Y:S01]  /*9e50*/  IMAD.IADD R0, R0, 0x1, -R9 ;  /* 0x0000000100007824 */ /* 0x000fe200078e0a09 */
[----:B------:R-:W-:Y:S02]  /*9e60*/  @!P1 LOP3.LUT R4, R4, 0x80000000, RZ, 0x3c, !PT ;  /* 0x8000000004049812 */ /* 0x000fe400078e3cff */
[----:B------:R-:W-:Y:S01]  /*9e70*/  IADD3 R3, P3, PT, R3, 0x1, RZ ;  /* 0x0000000103037810 */ /* 0x000fe20007f7e0ff */
[----:B------:R-:W-:-:S03]  /*9e80*/  IMAD.SHL.U32 R0, R0, 0x100000, RZ ;  /* 0x0010000000007824 */ /* 0x000fc600078e00ff */
[----:B------:R-:W-:-:S03]  /*9e90*/  LEA.HI.X R2, R2, RZ, RZ, 0x16, P3 ;  /* 0x000000ff02027211 */ /* 0x000fc600018fb4ff */
[----:B------:R-:W-:Y:S01]  /*9ea0*/  @P2 IMAD.MOV R5, RZ, RZ, -R5 ;  /* 0x000000ffff052224 */ /* 0x000fe200078e0a05 */
[--C-:B------:R-:W-:Y:S02]  /*9eb0*/  SHF.R.U64 R3, R3, 0x1, R2.reuse ;  /* 0x0000000103037819 */ /* 0x100fe40000001202 */
[----:B------:R-:W-:Y:S02]  /*9ec0*/  SHF.R.U32.HI R7, RZ, 0x1, R2 ;  /* 0x00000001ff077819 */ /* 0x000fe40000011602 */
[----:B------:R-:W-:-:S04]  /*9ed0*/  IADD3 R2, P3, P4, RZ, RZ, R3 ;  /* 0x000000ffff027210 */ /* 0x000fc80007c7e003 */
[----:B------:R-:W-:-:S04]  /*9ee0*/  IADD3.X R7, PT, PT, R0, 0x3fe00000, R7, P3, P4 ;  /* 0x3fe0000000077810 */ /* 0x000fc80001fe8407 */
[----:B------:R-:W-:-:S07]  /*9ef0*/  LOP3.LUT R57, R7, R4, RZ, 0xfc, !PT ;  /* 0x0000000407397212 */ /* 0x000fce00078efcff */
.L_x_141:
[----:B------:R-:W-:Y:S02]  /*9f00*/  IMAD.MOV.U32 R6, RZ, RZ, R54 ;  /* 0x000000ffff067224 */ /* 0x000fe400078e0036 */
[----:B------:R-:W-:Y:S02]  /*9f10*/  IMAD.MOV.U32 R7, RZ, RZ, 0x0 ;  /* 0x00000000ff077424 */ /* 0x000fe400078e00ff */
[----:B------:R-:W-:Y:S02]  /*9f20*/  IMAD.MOV.U32 R3, RZ, RZ, R57 ;  /* 0x000000ffff037224 */ /* 0x000fe400078e0039 */
[----:B------:R-:W-:Y:S05]  /*9f30*/  RET.REL.NODEC R6 `(_Z22polygon_sources_kernelPdS_S_P7double2iiiddddddddddddbdddddddddddddd) ;  /* 0xffffff6006307950 */ /* 0x000fea0003c3ffff */
.L_x_148:
        /* <DEDUP_REMOVED lines=12> */
.L_x_191:


//--------------------- .text._Z26polygon_reconstruct_kernelP7double2S0_diidddddd --------------------------
	.section	.text._Z26polygon_reconstruct_kernelP7double2S0_diidddddd,"ax",@progbits
	.align	128
        .global         _Z26polygon_reconstruct_kernelP7double2S0_diidddddd
        .type           _Z26polygon_reconstruct_kernelP7double2S0_diidddddd,@function
        .size           _Z26polygon_reconstruct_kernelP7double2S0_diidddddd,(.L_x_194 - _Z26polygon_reconstruct_kernelP7double2S0_diidddddd)
        .other          _Z26polygon_reconstruct_kernelP7double2S0_diidddddd,@"STO_CUDA_ENTRY STV_DEFAULT"
_Z26polygon_reconstruct_kernelP7double2S0_diidddddd:
.text._Z26polygon_reconstruct_kernelP7double2S0_diidddddd:
[----:B------:R-:W0:Y:S01]  /*0000*/  LDC R1, c[0x0][0x37c] ;  /* 0x0000df00ff017b82 */ /* 0x000e220000000800 */
[----:B------:R-:W1:Y:S07]  /*0010*/  S2R R0, SR_TID.X ;  /* 0x0000000000007919 */ /* 0x000e6e0000002100 */
[----:B------:R-:W1:Y:S01]  /*0020*/  S2UR UR4, SR_CTAID.X ;  /* 0x00000000000479c3 */ /* 0x000e620000002500 */
[----:B0-----:R-:W-:-:S07]  /*0030*/  VIADD R1, R1, 0xffffffd8 ;  /* 0xffffffd801017836 */ /* 0x001fce0000000000 */
[----:B------:R-:W1:Y:S08]  /*0040*/  LDC R3, c[0x0][0x360] ;  /* 0x0000d800ff037b82 */ /* 0x000e700000000800 */
[----:B------:R-:W0:Y:S01]  /*0050*/  LDC.64 R4, c[0x0][0x398] ;  /* 0x0000e600ff047b82 */ /* 0x000e220000000a00 */
[----:B-1----:R-:W-:Y:S02]  /*0060*/  IMAD R0, R3, UR4, R0 ;  /* 0x0000000403007c24 */ /* 0x002fe4000f8e0200 */
[----:B0-----:R-:W-:-:S05]  /*0070*/  IMAD R3, R5, R4, RZ ;  /* 0x0000000405037224 */ /* 0x001fca00078e02ff */
[----:B------:R-:W-:-:S13]  /*0080*/  ISETP.GE.AND P0, PT, R0, R3, PT ;  /* 0x000000030000720c */ /* 0x000fda0003f06270 */
[----:B------:R-:W-:Y:S05]  /*0090*/  @P0 EXIT ;  /* 0x000000000000094d */ /* 0x000fea0003800000 */
[----:B------:R-:W-:Y:S01]  /*00a0*/  IABS R2, R4 ;  /* 0x0000000400027213 */ /* 0x000fe20000000000 */
[----:B------:R-:W0:Y:S01]  /*00b0*/  LDC R6, c[0x0][0x3a4] ;  /* 0x0000e900ff067b82 */ /* 0x000e220000000800 */
[----:B------:R-:W-:Y:S02]  /*00c0*/  IABS R3, R5 ;  /* 0x0000000500037213 */ /* 0x000fe40000000000 */
[----:B------:R-:W1:Y:S01]  /*00d0*/  I2F.RP R7, R2 ;  /* 0x0000000200077306 */ /* 0x000e620000209400 */
[----:B------:R-:W-:-:S07]  /*00e0*/  IABS R16, R0 ;  /* 0x0000000000107213 */ /* 0x000fce0000000000 */
[----:B------:R-:W2:Y:S08]  /*00f0*/  I2F.RP R12, R3 ;  /* 0x00000003000c7306 */ /* 0x000eb00000209400 */
[----:B-1----:R-:W1:Y:S08]  /*0100*/  MUFU.RCP R7, R7 ;  /* 0x0000000700077308 */ /* 0x002e700000001000 */
[----:B--2---:R-:W2:Y:S01]  /*0110*/  MUFU.RCP R12, R12 ;  /* 0x0000000c000c7308 */ /* 0x004ea20000001000 */
[----:B-1----:R-:W-:-:S07]  /*0120*/  VIADD R10, R7, 0xffffffe ;  /* 0x0ffffffe070a7836 */ /* 0x002fce0000000000 */
[----:B------:R1:W3:Y:S01]  /*0130*/  F2I.FTZ.U32.TRUNC.NTZ R11, R10 ;  /* 0x0000000a000b7305 */ /* 0x0002e2000021f000 */
[----:B--2---:R-:W-:-:S07]  /*0140*/  VIADD R8, R12, 0xffffffe ;  /* 0x0ffffffe0c087836 */ /* 0x004fce0000000000 */
[----:B------:R2:W4:Y:S01]  /*0150*/  F2I.FTZ.U32.TRUNC.NTZ R9, R8 ;  /* 0x0000000800097305 */ /* 0x000522000021f000 */
[----:B-1----:R-:W-:Y:S02]  /*0160*/  IMAD.MOV.U32 R10, RZ, RZ, RZ ;  /* 0x000000ffff0a7224 */ /* 0x002fe400078e00ff */
[----:B---3--:R-:W-:Y:S02]  /*0170*/  IMAD.MOV R13, RZ, RZ, -R11 ;  /* 0x000000ffff0d7224 */ /* 0x008fe400078e0a0b */
[----:B--2---:R-:W-:Y:S02]  /*0180*/  IMAD.MOV.U32 R8, RZ, RZ, RZ ;  /* 0x000000ffff087224 */ /* 0x004fe400078e00ff */
[----:B------:R-:W-:Y:S02]  /*0190*/  IMAD R7, R13, R2, RZ ;  /* 0x000000020d077224 */ /* 0x000fe400078e02ff */
[----:B----4-:R-:W-:Y:S02]  /*01a0*/  IMAD.MOV R14, RZ, RZ, -R9 ;  /* 0x000000ffff0e7224 */ /* 0x010fe400078e0a09 */
[----:B------:R-:W-:-:S02]  /*01b0*/  IMAD.HI.U32 R10, R11, R7, R10 ;  /* 0x000000070b0a7227 */ /* 0x000fc400078e000a */
[----:B0-----:R-:W0:Y:S02]  /*01c0*/  MUFU.RCP64H R11, R6 ;  /* 0x00000006000b7308 */ /* 0x001e240000001800 */
[----:B------:R-:W-:Y:S02]  /*01d0*/  IMAD R7, R14, R3, RZ ;  /* 0x000000030e077224 */ /* 0x000fe400078e02ff */
[----:B------:R-:W-:-:S04]  /*01e0*/  IMAD.HI.U32 R10, R10, R16, RZ ;  /* 0x000000100a0a7227 */ /* 0x000fc800078e00ff */
[----:B------:R-:W-:Y:S02]  /*01f0*/  IMAD.HI.U32 R7, R9, R7, R8 ;  /* 0x0000000709077227 */ /* 0x000fe400078e0008 */
[----:B------:R-:W0:Y:S04]  /*0200*/  LDC.64 R8, c[0x0][0x3a0] ;  /* 0x0000e800ff087b82 */ /* 0x000e280000000a00 */
[----:B------:R-:W-:-:S04]  /*0210*/  IMAD.HI.U32 R14, R7, R16, RZ ;  /* 0x00000010070e7227 */ /* 0x000fc800078e00ff */
[----:B------:R-:W-:Y:S02]  /*0220*/  IMAD.MOV R7, RZ, RZ, -R10 ;  /* 0x000000ffff077224 */ /* 0x000fe400078e0a0a */
[----:B------:R-:W-:Y:S02]  /*0230*/  IMAD.MOV R10, RZ, RZ, -R14 ;  /* 0x000000ffff0a7224 */ /* 0x000fe400078e0a0e */
[--C-:B------:R-:W-:Y:S02]  /*0240*/  IMAD R7, R2, R7, R16.reuse ;  /* 0x0000000702077224 */ /* 0x100fe400078e0210 */
[C---:B------:R-:W-:Y:S02]  /*0250*/  IMAD R16, R3.reuse, R10, R16 ;  /* 0x0000000a03107224 */ /* 0x040fe400078e0210 */
[----:B------:R-:W-:Y:S01]  /*0260*/  VIADD R10, R6, 0x300402 ;  /* 0x00300402060a7836 */ /* 0x000fe20000000000 */
[----:B------:R-:W-:Y:S02]  /*0270*/  ISETP.GT.U32.AND P0, PT, R2, R7, PT ;  /* 0x000000070200720c */ /* 0x000fe40003f04070 */
[----:B------:R-:W-:-:S03]  /*0280*/  ISETP.GT.U32.AND P3, PT, R3, R16, PT ;  /* 0x000000100300720c */ /* 0x000fc60003f64070 */
[----:B0-----:R-:W-:-:S08]  /*0290*/  DFMA R12, R10, -R8, 1 ;  /* 0x3ff000000a0c742b */ /* 0x001fd00000000808 */
[----:B------:R-:W-:Y:S01]  /*02a0*/  @!P0 IMAD.IADD R7, R7, 0x1, -R2 ;  /* 0x0000000107078824 */ /* 0x000fe200078e0a02 */
[----:B------:R-:W-:Y:S01]  /*02b0*/  ISETP.GE.AND P0, PT, R0, RZ, PT ;  /* 0x000000ff0000720c */ /* 0x000fe20003f06270 */
[----:B------:R-:W-:Y:S01]  /*02c0*/  @!P3 IMAD.IADD R16, R16, 0x1, -R3 ;  /* 0x000000011010b824 */ /* 0x000fe200078e0a03 */
[----:B------:R-:W-:Y:S01]  /*02d0*/  DFMA R12, R12, R12, R12 ;  /* 0x0000000c0c0c722b */ /* 0x000fe2000000000c */
[----:B------:R-:W-:Y:S01]  /*02e0*/  @!P3 VIADD R14, R14, 0x1 ;  /* 0x000000010e0eb836 */ /* 0x000fe20000000000 */
[----:B------:R-:W-:Y:S02]  /*02f0*/  ISETP.GT.U32.AND P4, PT, R2, R7, PT ;  /* 0x000000070200720c */ /* 0x000fe40003f84070 */
[----:B------:R-:W-:Y:S02]  /*0300*/  ISETP.GE.U32.AND P1, PT, R16, R3, PT ;  /* 0x000000031000720c */ /* 0x000fe40003f26070 */
[----:B------:R-:W-:Y:S02]  /*0310*/  LOP3.LUT R3, R0, R5, RZ, 0x3c, !PT ;  /* 0x0000000500037212 */ /* 0x000fe400078e3cff */
[----:B------:R-:W-:Y:S01]  /*0320*/  DFMA R12, R10, R12, R10 ;  /* 0x0000000c0a0c722b */ /* 0x000fe2000000000a */
[----:B------:R-:W-:-:S02]  /*0330*/  ISETP.NE.AND P3, PT, R5, RZ, PT ;  /* 0x000000ff0500720c */ /* 0x000fc40003f65270 */
[----:B------:R-:W-:-:S04]  /*0340*/  ISETP.GE.AND P2, PT, R3, RZ, PT ;  /* 0x000000ff0300720c */ /* 0x000fc80003f46270 */
[----:B------:R-:W-:Y:S01]  /*0350*/  @!P4 IMAD.IADD R7, R7, 0x1, -R2 ;  /* 0x000000010707c824 */ /* 0x000fe200078e0a02 */
[----:B------:R-:W-:Y:S01]  /*0360*/  ISETP.NE.AND P4, PT, R4, RZ, PT ;  /* 0x000000ff0400720c */ /* 0x000fe20003f85270 */
[----:B------:R-:W-:Y:S01]  /*0370*/  @P1 VIADD R14, R14, 0x1 ;  /* 0x000000010e0e1836 */ /* 0x000fe20000000000 */
[----:B------:R-:W-:Y:S01]  /*0380*/  FSETP.GEU.AND P1, PT, |R10|, 5.8789094863358348022e-39, PT ;  /* 0x004004020a00780b */ /* 0x000fe20003f2e200 */
[C---:B------:R-:W-:Y:S01]  /*0390*/  DFMA R8, R12.reuse, -R8, 1 ;  /* 0x3ff000000c08742b */ /* 0x040fe20000000808 */
[----:B------:R-:W-:Y:S02]  /*03a0*/  IMAD.MOV.U32 R3, RZ, RZ, R7 ;  /* 0x000000ffff037224 */ /* 0x000fe400078e0007 */
[----:B------:R-:W-:Y:S02]  /*03b0*/  IMAD.MOV.U32 R2, RZ, RZ, R14 ;  /* 0x000000ffff027224 */ /* 0x000fe400078e000e */
[----:B------:R-:W-:Y:S02]  /*03c0*/  @!P0 IMAD.MOV R3, RZ, RZ, -R3 ;  /* 0x000000ffff038224 */ /* 0x000fe400078e0a03 */
[----:B------:R-:W-:Y:S01]  /*03d0*/  @!P2 IMAD.MOV R2, RZ, RZ, -R2 ;  /* 0x000000ffff02a224 */ /* 0x000fe200078e0a02 */
[----:B------:R-:W-:Y:S01]  /*03e0*/  DFMA R8, R12, R8, R12 ;  /* 0x000000080c08722b */ /* 0x000fe2000000000c */
[----:B------:R-:W-:-:S02]  /*03f0*/  @!P3 LOP3.LUT R2, RZ, R5, RZ, 0x33, !PT ;  /* 0x00000005ff02b212 */ /* 0x000fc400078e33ff */
[----:B------:R-:W-:Y:S01]  /*0400*/  @!P4 LOP3.LUT R3, RZ, R4, RZ, 0x33, !PT ;  /* 0x00000004ff03c212 */ /* 0x000fe200078e33ff */
[----:B------:R-:W-:Y:S07]  /*0410*/  @P1 BRA `(.L_x_149) ;  /* 0x0000000000201947 */ /* 0x000fee0003800000 */
[----:B------:R-:W0:Y:S01]  /*0420*/  LDC R8, c[0x0][0x3a0] ;  /* 0x0000e800ff087b82 */ /* 0x000e220000000800 */
[----:B------:R-:W-:Y:S02]  /*0430*/  LOP3.LUT R6, R6, 0x7fffffff, RZ, 0xc0, !PT ;  /* 0x7fffffff06067812 */ /* 0x000fe400078ec0ff */
[----:B------:R-:W-:-:S03]  /*0440*/  MOV R14, 0x480 ;  /* 0x00000480000e7802 */ /* 0x000fc60000000f00 */
[----:B------:R-:W-:Y:S02]  /*0450*/  VIADD R12, R6, 0xfff00000 ;  /* 0xfff00000060c7836 */ /* 0x000fe40000000000 */
[----:B------:R-:W1:Y:S05]  /*0460*/  LDC R9, c[0x0][0x3a4] ;  /* 0x0000e900ff097b82 */ /* 0x000e6a0000000800 */
[----:B01----:R-:W-:Y:S05]  /*0470*/  CALL.REL.NOINC `($__internal_6_$__cuda_sm20_dblrcp_rn_slowpath_v3) ;  /* 0x0000000c00b07944 */ /* 0x003fea0003c00000 */
[----:B------:R-:W-:Y:S02]  /*0480*/  IMAD.MOV.U32 R8, RZ, RZ, R10 ;  /* 0x000000ffff087224 */ /* 0x000fe400078e000a */
[----:B------:R-:W-:-:S07]  /*0490*/  IMAD.MOV.U32 R9, RZ, RZ, R11 ;  /* 0x000000ffff097224 */ /* 0x000fce00078e000b */
.L_x_149:
[----:B------:R-:W0:Y:S08]  /*04a0*/  LDC R14, c[0x0][0x3b4] ;  /* 0x0000ed00ff0e7b82 */ /* 0x000e300000000800 */
[----:B------:R-:W1:Y:S01]  /*04b0*/  LDC.64 R12, c[0x0][0x3b0] ;  /* 0x0000ec00ff0c7b82 */ /* 0x000e620000000a00 */
[----:B0-----:R-:W1:Y:S01]  /*04c0*/  MUFU.RCP64H R7, R14 ;  /* 0x0000000e00077308 */ /* 0x001e620000001800 */
[----:B------:R-:W-:-:S05]  /*04d0*/  VIADD R6, R14, 0x300402 ;  /* 0x003004020e067836 */ /* 0x000fca0000000000 */
[----:B------:R-:W-:Y:S01]  /*04e0*/  FSETP.GEU.AND P0, PT, |R6|, 5.8789094863358348022e-39, PT ;  /* 0x004004020600780b */ /* 0x000fe20003f0e200 */
[----:B-1----:R-:W-:-:S08]  /*04f0*/  DFMA R4, R6, -R12, 1 ;  /* 0x3ff000000604742b */ /* 0x002fd0000000080c */
[----:B------:R-:W-:-:S08]  /*0500*/  DFMA R4, R4, R4, R4 ;  /* 0x000000040404722b */ /* 0x000fd00000000004 */
[----:B------:R-:W-:Y:S02]  /*0510*/  DFMA R10, R6, R4, R6 ;  /* 0x00000004060a722b */ /* 0x000fe40000000006 */
[----:B------:R0:W1:Y:S01]  /*0520*/  I2F.F64 R4, R3 ;  /* 0x0000000300047312 */ /* 0x0000620000201c00 */
[----:B------:R-:W-:-:S05]  /*0530*/  DMUL R6, R8, 0.5 ;  /* 0x3fe0000008067828 */ /* 0x000fca0000000000 */
        /* <DEDUP_REMOVED lines=8> */
[----:B01----:R-:W-:Y:S05]  /*05c0*/  CALL.REL.NOINC `($__internal_6_$__cuda_sm20_dblrcp_rn_slowpath_v3) ;  /* 0x0000000c005c7944 */ /* 0x003fea0003c00000 */
.L_x_150:
        /* <DEDUP_REMOVED lines=20> */
.L_x_151:
        /* <DEDUP_REMOVED lines=17> */
.L_x_152:
        /* <DEDUP_REMOVED lines=14> */
[----:B------:R-:W-:Y:S02]  /*0900*/  LOP3.LUT R12, R9, 0x7fffffff, RZ, 0xc0, !PT ;  /* 0x7fffffff090c7812 */ /* 0x000fe400078ec0ff */
[----:B------:R-:W-:-:S03]  /*0910*/  MOV R14, 0x940 ;  /* 0x00000940000e7802 */ /* 0x000fc60000000f00 */
[----:B------:R-:W-:-:S07]  /*0920*/  VIADD R12, R12, 0xfff00000 ;  /* 0xfff000000c0c7836 */ /* 0x000fce0000000000 */
[----:B------:R-:W-:Y:S05]  /*0930*/  CALL.REL.NOINC `($__internal_6_$__cuda_sm20_dblrcp_rn_slowpath_v3) ;  /* 0x0000000800807944 */ /* 0x000fea0003c00000 */
[----:B------:R-:W-:Y:S02]  /*0940*/  IMAD.MOV.U32 R14, RZ, RZ, R10 ;  /* 0x000000ffff0e7224 */ /* 0x000fe400078e000a */
[----:B------:R-:W-:-:S07]  /*0950*/  IMAD.MOV.U32 R15, RZ, RZ, R11 ;  /* 0x000000ffff0f7224 */ /* 0x000fce00078e000b */
.L_x_153:
        /* <DEDUP_REMOVED lines=20> */
[----:B------:R-:W-:Y:S05]  /*0aa0*/  CALL.REL.NOINC `($__internal_7_$__cuda_sm20_dsqrt_rn_f64_mediumpath_v1) ;  /* 0x0000000800b47944 */ /* 0x000fea0003c00000 */
[----:B------:R-:W-:Y:S02]  /*0ab0*/  IMAD.MOV.U32 R2, RZ, RZ, R4 ;  /* 0x000000ffff027224 */ /* 0x000fe400078e0004 */
[----:B------:R-:W-:-:S07]  /*0ac0*/  IMAD.MOV.U32 R3, RZ, RZ, R5 ;  /* 0x000000ffff037224 */ /* 0x000fce00078e0005 */
.L_x_155:
[----:B------:R-:W-:Y:S05]  /*0ad0*/  BSYNC.RECONVERGENT B0 ;  /* 0x0000000000007941 */ /* 0x000fea0003800200 */
.L_x_154:
[----:B------:R-:W-:Y:S01]  /*0ae0*/  IMAD.MOV.U32 R6, RZ, RZ, 0x0 ;  /* 0x00000000ff067424 */ /* 0x000fe200078e00ff */
[----:B------:R-:W-:Y:S01]  /*0af0*/  UMOV UR4, 0xfefa39ef ;  /* 0xfefa39ef00047882 */ /* 0x000fe20000000000 */
[----:B------:R-:W-:Y:S01]  /*0b00*/  IMAD.MOV.U32 R7, RZ, RZ, 0x43380000 ;  /* 0x43380000ff077424 */ /* 0x000fe200078e00ff */
[----:B------:R-:W-:Y:S01]  /*0b10*/  UMOV UR5, 0x3fe62e42 ;  /* 0x3fe62e4200057882 */ /* 0x000fe20000000000 */
[----:B------:R-:W0:Y:S01]  /*0b20*/  LDC.64 R10, c[0x0][0x3c8] ;  /* 0x0000f200ff0a7b82 */ /* 0x000e220000000a00 */
[----:B------:R-:W-:Y:S01]  /*0b30*/  UMOV UR6, 0x11122322 ;  /* 0x1112232200067882 */ /* 0x000fe20000000000 */
[----:B------:R-:W-:Y:S01]  /*0b40*/  UMOV UR7, 0x3f811111 ;  /* 0x3f81111100077882 */ /* 0x000fe20000000000 */
[----:B------:R-:W-:Y:S01]  /*0b50*/  BSSY.RECONVERGENT B0, `(.L_x_156) ;  /* 0x000003d000007945 */ /* 0x000fe20003800200 */
        /* <DEDUP_REMOVED lines=21> */
[C---:B------:R-:W-:Y:S01]  /*0cb0*/  DFMA R4, R6.reuse, R4, UR4 ;  /* 0x0000000406047e2b */ /* 0x040fe20008000004 */
[----:B------:R-:W1:Y:S07]  /*0cc0*/  LDCU.64 UR4, c[0x0][0x390] ;  /* 0x00007200ff0477ac */ /* 0x000e6e0008000a00 */
[----:B------:R-:W-:Y:S01]  /*0cd0*/  DFMA R8, R6, R4, UR6 ;  /* 0x0000000606087e2b */ /* 0x000fe20008000004 */
[----:B------:R-:W-:Y:S01]  /*0ce0*/  UMOV UR6, 0x555502a1 ;  /* 0x555502a100067882 */ /* 0x000fe20000000000 */
[----:B0-----:R-:W-:Y:S01]  /*0cf0*/  DADD R4, R10, R10 ;  /* 0x000000000a047229 */ /* 0x001fe2000000000a */
[----:B------:R-:W-:-:S05]  /*0d00*/  UMOV UR7, 0x3fa55555 ;  /* 0x3fa5555500077882 */ /* 0x000fca0000000000 */
[----:B------:R-:W-:Y:S01]  /*0d10*/  DFMA R8, R6, R8, UR6 ;  /* 0x0000000606087e2b */ /* 0x000fe20008000008 */
[----:B------:R-:W-:Y:S01]  /*0d20*/  UMOV UR6, 0x55555511 ;  /* 0x5555551100067882 */ /* 0x000fe20000000000 */
[----:B------:R-:W-:Y:S01]  /*0d30*/  DMUL R2, R4, R2 ;  /* 0x0000000204027228 */ /* 0x000fe20000000000 */
[----:B------:R-:W-:-:S05]  /*0d40*/  UMOV UR7, 0x3fc55555 ;  /* 0x3fc5555500077882 */ /* 0x000fca0000000000 */
[----:B------:R-:W-:Y:S02]  /*0d50*/  DFMA R8, R6, R8, UR6 ;  /* 0x0000000606087e2b */ /* 0x000fe40008000008 */
[----:B-1----:R-:W-:Y:S01]  /*0d60*/  DMUL R2, R2, UR4 ;  /* 0x0000000402027c28 */ /* 0x002fe20008000000 */
[----:B------:R-:W-:Y:S01]  /*0d70*/  UMOV UR4, 0xb ;  /* 0x0000000b00047882 */ /* 0x000fe20000000000 */
[----:B------:R-:W-:-:S04]  /*0d80*/  UMOV UR5, 0x3fe00000 ;  /* 0x3fe0000000057882 */ /* 0x000fc80000000000 */
[----:B------:R-:W-:Y:S02]  /*0d90*/  DFMA R8, R6, R8, UR4 ;  /* 0x0000000406087e2b */ /* 0x000fe40008000008 */
[----:B------:R-:W-:-:S06]  /*0da0*/  DSETP.NEU.AND P0, PT, |R2|, +INF , PT ;  /* 0x7ff000000200742a */ /* 0x000fcc0003f0d200 */
[----:B------:R-:W-:-:S08]  /*0db0*/  DFMA R8, R6, R8, 1 ;  /* 0x3ff000000608742b */ /* 0x000fd00000000008 */
[----:B------:R-:W-:Y:S01]  /*0dc0*/  @!P0 DMUL R12, RZ, R2 ;  /* 0x00000002ff0c8228 */ /* 0x000fe20000000000 */
[----:B------:R-:W-:Y:S01]  /*0dd0*/  @!P0 IMAD.MOV.U32 R4, RZ, RZ, RZ ;  /* 0x000000ffff048224 */ /* 0x000fe200078e00ff */
[----:B------:R-:W-:Y:S01]  /*0de0*/  DFMA R6, R6, R8, 1 ;  /* 0x3ff000000606742b */ /* 0x000fe20000000008 */
[----:B------:R-:W-:Y:S10]  /*0df0*/  @!P0 BRA `(.L_x_157) ;  /* 0x0000000000488947 */ /* 0x000ff40003800000 */
        /* <DEDUP_REMOVED lines=16> */
[----:B------:R-:W-:-:S07]  /*0f00*/  MOV R8, 0xf20 ;  /* 0x00000f2000087802 */ /* 0x000fce0000000f00 */
[----:B------:R-:W-:Y:S05]  /*0f10*/  CALL.REL.NOINC `($_Z26polygon_reconstruct_kernelP7double2S0_diidddddd$__internal_trig_reduction_slowpathd) ;  /* 0x0000000800407944 */ /* 0x000fea0003c00000 */
.L_x_157:
[----:B------:R-:W-:Y:S05]  /*0f20*/  BSYNC.RECONVERGENT B0 ;  /* 0x0000000000007941 */ /* 0x000fea0003800200 */
.L_x_156:
[----:B------:R-:W0:Y:S01]  /*0f30*/  LDC.64 R8, c[0x0][0x380] ;  /* 0x0000e000ff087b82 */ /* 0x000e220000000a00 */
[----:B------:R-:W1:Y:S01]  /*0f40*/  LDCU.64 UR4, c[0x0][0x358] ;  /* 0x00006b00ff0477ac */ /* 0x000e620008000a00 */
[----:B0-----:R-:W-:-:S06]  /*0f50*/  IMAD.WIDE R8, R0, 0x10, R8 ;  /* 0x0000001000087825 */ /* 0x001fcc00078e0208 */
[----:B-1----:R-:W2:Y:S01]  /*0f60*/  LDG.E.128 R8, desc[UR4][R8.64] ;  /* 0x0000000408087981 */ /* 0x002ea2000c1e1d00 */
        /* <DEDUP_REMOVED lines=12> */
[----:B------:R-:W-:Y:S01]  /*1030*/  LOP3.LUT P1, RZ, R4, 0x2, RZ, 0xc0, !PT ;  /* 0x0000000204ff7812 */ /* 0x000fe2000782c0ff */
[----:B------:R-:W-:Y:S01]  /*1040*/  DFMA R14, R2, -UR6, R14 ;  /* 0x80000006020e7c2b */ /* 0x000fe2000800000e */
[----:B------:R-:W-:Y:S01]  /*1050*/  UMOV UR6, 0x8e06e6d9 ;  /* 0x8e06e6d900067882 */ /* 0x000fe20000000000 */
[----:B------:R-:W-:-:S02]  /*1060*/  UMOV UR7, 0x3e927e4f ;  /* 0x3e927e4f00077882 */ /* 0x000fc40000000000 */
[C---:B------:R-:W-:Y:S01]  /*1070*/  DFMA R16, R2.reuse, R16, UR8 ;  /* 0x0000000802107e2b */ /* 0x040fe20008000010 */
[----:B------:R-:W-:Y:S01]  /*1080*/  UMOV UR8, 0x19db62a1 ;  /* 0x19db62a100087882 */ /* 0x000fe20000000000 */
[----:B------:R-:W-:Y:S02]  /*1090*/  UMOV UR9, 0x3f2a01a0 ;  /* 0x3f2a01a000097882 */ /* 0x000fe40000000000 */
[C---:B------:R-:W-:Y:S01]  /*10a0*/  DFMA R14, R2.reuse, R14, -UR6 ;  /* 0x80000006020e7e2b */ /* 0x040fe2000800000e */
[----:B------:R-:W-:Y:S01]  /*10b0*/  UMOV UR6, 0x19ddbce9 ;  /* 0x19ddbce900067882 */ /* 0x000fe20000000000 */
[----:B------:R-:W-:Y:S02]  /*10c0*/  UMOV UR7, 0x3efa01a0 ;  /* 0x3efa01a000077882 */ /* 0x000fe40000000000 */
[----:B------:R-:W-:Y:S01]  /*10d0*/  DFMA R16, R2, R16, -UR8 ;  /* 0x8000000802107e2b */ /* 0x000fe20008000010 */
[----:B------:R-:W-:Y:S01]  /*10e0*/  UMOV UR8, 0x11110818 ;  /* 0x1111081800087882 */ /* 0x000fe20000000000 */
[----:B------:R-:W-:-:S02]  /*10f0*/  UMOV UR9, 0x3f811111 ;  /* 0x3f81111100097882 */ /* 0x000fc40000000000 */
[C---:B------:R-:W-:Y:S01]  /*1100*/  DFMA R14, R2.reuse, R14, UR6 ;  /* 0x00000006020e7e2b */ /* 0x040fe2000800000e */
[----:B------:R-:W-:Y:S01]  /*1110*/  UMOV UR6, 0x16c15d47 ;  /* 0x16c15d4700067882 */ /* 0x000fe20000000000 */
[----:B------:R-:W-:Y:S02]  /*1120*/  UMOV UR7, 0x3f56c16c ;  /* 0x3f56c16c00077882 */ /* 0x000fe40000000000 */
[C---:B------:R-:W-:Y:S01]  /*1130*/  DFMA R16, R2.reuse, R16, UR8 ;  /* 0x0000000802107e2b */ /* 0x040fe20008000010 */
[----:B------:R-:W-:Y:S01]  /*1140*/  UMOV UR8, 0x55555554 ;  /* 0x5555555400087882 */ /* 0x000fe20000000000 */
[----:B------:R-:W-:Y:S02]  /*1150*/  UMOV UR9, 0x3fc55555 ;  /* 0x3fc5555500097882 */ /* 0x000fe40000000000 */
[----:B------:R-:W-:Y:S01]  /*1160*/  DFMA R14, R2, R14, -UR6 ;  /* 0x80000006020e7e2b */ /* 0x000fe2000800000e */
[----:B------:R-:W-:Y:S01]  /*1170*/  UMOV UR6, 0x55555551 ;  /* 0x5555555100067882 */ /* 0x000fe20000000000 */
[----:B------:R-:W-:-:S02]  /*1180*/  UMOV UR7, 0x3fa55555 ;  /* 0x3fa5555500077882 */ /* 0x000fc40000000000 */
[----:B------:R-:W-:-:S04]  /*1190*/  DFMA R16, R2, R16, -UR8 ;  /* 0x8000000802107e2b */ /* 0x000fc80008000010 */
[----:B------:R-:W-:-:S04]  /*11a0*/  DFMA R14, R2, R14, UR6 ;  /* 0x00000006020e7e2b */ /* 0x000fc8000800000e */
[----:B------:R-:W-:-:S04]  /*11b0*/  DFMA R16, R2, R16, RZ ;  /* 0x000000100210722b */ /* 0x000fc800000000ff */
[----:B------:R-:W-:-:S04]  /*11c0*/  DFMA R14, R2, R14, -0.5 ;  /* 0xbfe00000020e742b */ /* 0x000fc8000000000e */
[----:B------:R-:W-:-:S04]  /*11d0*/  DFMA R16, R16, R12, R12 ;  /* 0x0000000c1010722b */ /* 0x000fc8000000000c */
[----:B------:R-:W-:Y:S01]  /*11e0*/  DFMA R14, R2, R14, 1 ;  /* 0x3ff00000020e742b */ /* 0x000fe2000000000e */
[----:B------:R-:W-:-:S04]  /*11f0*/  LOP3.LUT R2, R4, 0x1, RZ, 0xc0, !PT ;  /* 0x0000000104027812 */ /* 0x000fc800078ec0ff */
[----:B------:R-:W-:Y:S02]  /*1200*/  ISETP.NE.U32.AND P0, PT, R2, 0x1, PT ;  /* 0x000000010200780c */ /* 0x000fe40003f05070 */
[----:B------:R-:W-:-:S03]  /*1210*/  LOP3.LUT R3, R17, 0x80000000, RZ, 0x3c, !PT ;  /* 0x8000000011037812 */ /* 0x000fc600078e3cff */
[----:B------:R-:W-:Y:S02]  /*1220*/  FSEL R5, R15, R17, !P0 ;  /* 0x000000110f057208 */ /* 0x000fe40004000000 */
[----:B------:R-:W-:Y:S02]  /*1230*/  FSEL R17, R3, R15, !P0 ;  /* 0x0000000f03117208 */ /* 0x000fe40004000000 */
[----:B------:R-:W-:Y:S01]  /*1240*/  @P1 LOP3.LUT R13, R5, 0x80000000, RZ, 0x3c, !PT ;  /* 0x80000000050d1812 */ /* 0x000fe200078e3cff */
[----:B------:R-:W0:Y:S01]  /*1250*/  LDC.64 R2, c[0x0][0x388] ;  /* 0x0000e200ff027b82 */ /* 0x000e220000000a00 */
[----:B------:R-:W-:Y:S02]  /*1260*/  @P1 LOP3.LUT R15, R17, 0x80000000, RZ, 0x3c, !PT ;  /* 0x80000000110f1812 */ /* 0x000fe400078e3cff */
[----:B------:R-:W-:Y:S01]  /*1270*/  FSEL R4, R14, R16, !P0 ;  /* 0x000000100e047208 */ /* 0x000fe20004000000 */
[----:B------:R-:W-:Y:S01]  /*1280*/  @P1 IMAD.MOV.U32 R5, RZ, RZ, R13 ;  /* 0x000000ffff051224 */ /* 0x000fe200078e000d */
[----:B------:R-:W-:Y:S01]  /*1290*/  FSEL R16, R16, R14, !P0 ;  /* 0x0000000e10107208 */ /* 0x000fe20004000000 */
[----:B------:R-:W-:-:S04]  /*12a0*/  @P1 IMAD.MOV.U32 R17, RZ, RZ, R15 ;  /* 0x000000ffff111224 */ /* 0x000fc800078e000f */
[C---:B------:R-:W-:Y:S02]  /*12b0*/  DMUL R12, R6.reuse, R4 ;  /* 0x00000004060c7228 */ /* 0x040fe40000000000 */
[----:B------:R-:W-:Y:S01]  /*12c0*/  DMUL R4, R6, R16 ;  /* 0x0000001006047228 */ /* 0x000fe20000000000 */
[----:B0-----:R-:W-:-:S05]  /*12d0*/  IMAD.WIDE R2, R0, 0x10, R2 ;  /* 0x0000001000027825 */ /* 0x001fca00078e0202 */
[-C--:B--2---:R-:W-:Y:S02]  /*12e0*/  DMUL R6, R12, R10.reuse ;  /* 0x0000000a0c067228 */ /* 0x084fe40000000000 */
[----:B------:R-:W-:-:S06]  /*12f0*/  DMUL R10, R4, R10 ;  /* 0x0000000a040a7228 */ /* 0x000fcc0000000000 */
[-C--:B------:R-:W-:Y:S02]  /*1300*/  DFMA R4, R4, R8.reuse, -R6 ;  /* 0x000000080404722b */ /* 0x080fe40000000806 */
[----:B------:R-:W-:-:S07]  /*1310*/  DFMA R6, R12, R8, R10 ;  /* 0x000000080c06722b */ /* 0x000fce000000000a */
[----:B------:R-:W-:Y:S01]  /*1320*/  STG.E.128 desc[UR4][R2.64], R4 ;  /* 0x0000000402007986 */ /* 0x000fe2000c101d04 */
[----:B------:R-:W-:Y:S05]  /*1330*/  EXIT ;  /* 0x000000000000794d */ /* 0x000fea0003800000 */
        .weak           $__internal_6_$__cuda_sm20_dblrcp_rn_slowpath_v3
        .type           $__internal_6_$__cuda_sm20_dblrcp_rn_slowpath_v3,@function
        .size           $__internal_6_$__cuda_sm20_dblrcp_rn_slowpath_v3,($__internal_7_$__cuda_sm20_dsqrt_rn_f64_mediumpath_v1 - $__internal_6_$__cuda_sm20_dblrcp_rn_slowpath_v3)
$__internal_6_$__cuda_sm20_dblrcp_rn_slowpath_v3:
        /* <DEDUP_REMOVED lines=23> */
.L_x_160:
        /* <DEDUP_REMOVED lines=9> */
.L_x_158:
[----:B------:R-:W-:Y:S01]  /*1540*/  LOP3.LUT R11, R9, 0x80000, RZ, 0xfc, !PT ;  /* 0x00080000090b7812 */ /* 0x000fe200078efcff */
[----:B------:R-:W-:-:S07]  /*1550*/  IMAD.MOV.U32 R10, RZ, RZ, R8 ;  /* 0x000000ffff0a7224 */ /* 0x000fce00078e0008 */
.L_x_159:
[----:B------:R-:W-:-:S04]  /*1560*/  IMAD.MOV.U32 R15, RZ, RZ, 0x0 ;  /* 0x00000000ff0f7424 */ /* 0x000fc800078e00ff */
[----:B------:R-:W-:Y:S05]  /*1570*/  RET.REL.NODEC R14 `(_Z26polygon_reconstruct_kernelP7double2S0_diidddddd) ;  /* 0xffffffe80ea07950 */ /* 0x000fea0003c3ffff */
        .weak           $__internal_7_$__cuda_sm20_dsqrt_rn_f64_mediumpath_v1
        .type           $__internal_7_$__cuda_sm20_dsqrt_rn_f64_mediumpath_v1,@function
        .size           $__internal_7_$__cuda_sm20_dsqrt_rn_f64_mediumpath_v1,($_Z26polygon_reconstruct_kernelP7double2S0_diidddddd$__internal_trig_reduction_slowpathd - $__internal_7_$__cuda_sm20_dsqrt_rn_f64_mediumpath_v1)
$__internal_7_$__cuda_sm20_dsqrt_rn_f64_mediumpath_v1:
[----:B------:R-:W-:Y:S01]  /*1580*/  ISETP.GE.U32.AND P0, PT, R4, -0x3400000, PT ;  /* 0xfcc000000400780c */ /* 0x000fe20003f06070 */
[----:B------:R-:W-:Y:S01]  /*1590*/  BSSY.RECONVERGENT B1, `(.L_x_161) ;  /* 0x0000026000017945 */ /* 0x000fe20003800200 */
[----:B------:R-:W-:Y:S02]  /*15a0*/  IMAD.MOV.U32 R8, RZ, RZ, R10 ;  /* 0x000000ffff087224 */ /* 0x000fe400078e000a */
[----:B------:R-:W-:Y:S02]  /*15b0*/  IMAD.MOV.U32 R4, RZ, RZ, R14 ;  /* 0x000000ffff047224 */ /* 0x000fe400078e000e */
[----:B------:R-:W-:-:S07]  /*15c0*/  IMAD.MOV.U32 R5, RZ, RZ, R15 ;  /* 0x000000ffff057224 */ /* 0x000fce00078e000f */
[----:B------:R-:W-:Y:S05]  /*15d0*/  @!P0 BRA `(.L_x_162) ;  /* 0x0000000000208947 */ /* 0x000fea0003800000 */
[----:B------:R-:W-:-:S10]  /*15e0*/  DFMA.RM R4, R4, R8, R12 ;  /* 0x000000080404722b */ /* 0x000fd4000000400c */
[----:B------:R-:W-:-:S05]  /*15f0*/  IADD3 R8, P0, PT, R4, 0x1, RZ ;  /* 0x0000000104087810 */ /* 0x000fca0007f1e0ff */
[----:B------:R-:W-:-:S06]  /*1600*/  IMAD.X R9, RZ, RZ, R5, P0 ;  /* 0x000000ffff097224 */ /* 0x000fcc00000e0605 */
[----:B------:R-:W-:-:S08]  /*1610*/  DFMA.RP R6, -R4, R8, R6 ;  /* 0x000000080406722b */ /* 0x000fd00000008106 */
[----:B------:R-:W-:-:S06]  /*1620*/  DSETP.GT.AND P0, PT, R6, RZ, PT ;  /* 0x000000ff0600722a */ /* 0x000fcc0003f04000 */
[----:B------:R-:W-:Y:S02]  /*1630*/  FSEL R4, R8, R4, P0 ;  /* 0x0000000408047208 */ /* 0x000fe40000000000 */
[----:B------:R-:W-:Y:S01]  /*1640*/  FSEL R5, R9, R5, P0 ;  /* 0x0000000509057208 */ /* 0x000fe20000000000 */
[----:B------:R-:W-:Y:S06]  /*1650*/  BRA `(.L_x_163) ;  /* 0x0000000000647947 */ /* 0x000fec0003800000 */
.L_x_162:
        /* <DEDUP_REMOVED lines=24> */
.L_x_164:
[----:B------:R-:W-:-:S11]  /*17e0*/  DADD R4, R6, R6 ;  /* 0x0000000006047229 */ /* 0x000fd60000000006 */
.L_x_163:
[----:B------:R-:W-:Y:S05]  /*17f0*/  BSYNC.RECONVERGENT B1 ;  /* 0x0000000000017941 */ /* 0x000fea0003800200 */
.L_x_161:
[----:B------:R-:W-:-:S04]  /*1800*/  IMAD.MOV.U32 R3, RZ, RZ, 0x0 ;  /* 0x00000000ff037424 */ /* 0x000fc800078e00ff */
[----:B------:R-:W-:Y:S05]  /*1810*/  RET.REL.NODEC R2 `(_Z26polygon_reconstruct_kernelP7double2S0_diidddddd) ;  /* 0xffffffe402f87950 */ /* 0x000fea0003c3ffff */
        .type           $_Z26polygon_reconstruct_kernelP7double2S0_diidddddd$__internal_trig_reduction_slowpathd,@function
        .size           $_Z26polygon_reconstruct_kernelP7double2S0_diidddddd$__internal_trig_reduction_slowpathd,(.L_x_194 - $_Z26polygon_reconstruct_kernelP7double2S0_diidddddd$__internal_trig_reduction_slowpathd)
$_Z26polygon_reconstruct_kernelP7double2S0_diidddddd$__internal_trig_reduction_slowpathd:
[--C-:B------:R-:W-:Y:S01]  /*1820*/  SHF.R.U32.HI R12, RZ, 0x14, R3.reuse ;  /* 0x00000014ff0c7819 */ /* 0x100fe20000011603 */
[----:B------:R-:W-:Y:S02]  /*1830*/  IMAD.MOV.U32 R16, RZ, RZ, R2 ;  /* 0x000000ffff107224 */ /* 0x000fe400078e0002 */
[----:B------:R-:W-:Y:S01]  /*1840*/  IMAD.MOV.U32 R13, RZ, RZ, R3 ;  /* 0x000000ffff0d7224 */ /* 0x000fe200078e0003 */
[----:B------:R-:W-:Y:S01]  /*1850*/  LOP3.LUT R5, R12, 0x7ff, RZ, 0xc0, !PT ;  /* 0x000007ff0c057812 */ /* 0x000fe200078ec0ff */
[----:B------:R-:W-:-:S03]  /*1860*/  IMAD.MOV.U32 R4, RZ, RZ, RZ ;  /* 0x000000ffff047224 */ /* 0x000fc600078e00ff */
[----:B------:R-:W-:-:S13]  /*1870*/  ISETP.NE.AND P0, PT, R5, 0x7ff, PT ;  /* 0x000007ff0500780c */ /* 0x000fda0003f05270 */
[----:B------:R-:W-:Y:S05]  /*1880*/  @!P0 BRA `(.L_x_165) ;  /* 0x00000008004c8947 */ /* 0x000fea0003800000 */
[----:B------:R-:W-:Y:S01]  /*1890*/  VIADD R2, R5, 0xfffffc00 ;  /* 0xfffffc0005027836 */ /* 0x000fe20000000000 */
[----:B------:R-:W-:Y:S01]  /*18a0*/  BSSY.RECONVERGENT B1, `(.L_x_166) ;  /* 0x0000030000017945 */ /* 0x000fe20003800200 */
[----:B------:R-:W-:Y:S01]  /*18b0*/  IMAD.MOV.U32 R9, RZ, RZ, R3 ;  /* 0x000000ffff097224 */ /* 0x000fe200078e0003 */
[----:B------:R-:W-:Y:S02]  /*18c0*/  CS2R R10, SRZ ;  /* 0x00000000000a7805 */ /* 0x000fe4000001ff00 */
[----:B------:R-:W-:Y:S02]  /*18d0*/  SHF.R.U32.HI R17, RZ, 0x6, R2 ;  /* 0x00000006ff117819 */ /* 0x000fe40000011602 */
[----:B------:R-:W-:Y:S02]  /*18e0*/  ISETP.GE.U32.AND P0, PT, R2, 0x80, PT ;  /* 0x000000800200780c */ /* 0x000fe40003f06070 */
[C---:B------:R-:W-:Y:S02]  /*18f0*/  IADD3 R4, PT, PT, -R17.reuse, 0x13, RZ ;  /* 0x0000001311047810 */ /* 0x040fe40007ffe1ff */
[----:B------:R-:W-:-:S02]  /*1900*/  IADD3 R5, PT, PT, -R17, 0xf, RZ ;  /* 0x0000000f11057810 */ /* 0x000fc40007ffe1ff */
        /* <DEDUP_REMOVED lines=11> */
.L_x_169:
[----:B------:R-:W1:Y:S01]  /*19c0*/  LDC.64 R2, c[0x4][RZ] ;  /* 0x01000000ff027b82 */ /* 0x000e620000000a00 */
[----:B0-----:R-:W-:Y:S02]  /*19d0*/  R2UR UR4, R14 ;  /* 0x000000000e0472ca */ /* 0x001fe400000e0000 */
[----:B------:R-:W-:Y:S01]  /*19e0*/  R2UR UR5, R15 ;  /* 0x000000000f0572ca */ /* 0x000fe200000e0000 */
[----:B-1----:R-:W-:-:S12]  /*19f0*/  IMAD.WIDE R2, R5, 0x8, R2 ;  /* 0x0000000805027825 */ /* 0x002fd800078e0202 */
[----:B------:R-:W2:Y:S01]  /*1a00*/  LDG.E.64.CONSTANT R2, desc[UR4][R2.64] ;  /* 0x0000000402027981 */ /* 0x000ea2000c1e9b00 */
[----:B------:R-:W-:Y:S02]  /*1a10*/  VIADD R16, R16, 0x1 ;  /* 0x0000000110107836 */ /* 0x000fe40000000000 */
[----:B------:R-:W-:Y:S02]  /*1a20*/  VIADD R5, R5, 0x1 ;  /* 0x0000000105057836 */ /* 0x000fe40000000000 */
[----:B--2---:R-:W-:-:S04]  /*1a30*/  IMAD.WIDE.U32 R10, P2, R2, R13, R10 ;  /* 0x0000000d020a7225 */ /* 0x004fc8000784000a */
[----:B------:R-:W-:Y:S02]  /*1a40*/  IMAD R21, R2, R19, RZ ;  /* 0x0000001302157224 */ /* 0x000fe400078e02ff */
[CC--:B------:R-:W-:Y:S02]  /*1a50*/  IMAD R20, R3.reuse, R13.reuse, RZ ;  /* 0x0000000d03147224 */ /* 0x0c0fe400078e02ff */
[----:B------:R-:W-:Y:S01]  /*1a60*/  IMAD.HI.U32 R23, R3, R13, RZ ;  /* 0x0000000d03177227 */ /* 0x000fe200078e00ff */
[----:B------:R-:W-:-:S03]  /*1a70*/  IADD3 R11, P0, PT, R21, R11, RZ ;  /* 0x0000000b150b7210 */ /* 0x000fc60007f1e0ff */
[----:B------:R-:W-:Y:S01]  /*1a80*/  IMAD R21, R18, 0x8, R1 ;  /* 0x0000000812157824 */ /* 0x000fe200078e0201 */
[----:B------:R-:W-:Y:S01]  /*1a90*/  IADD3 R11, P1, PT, R20, R11, RZ ;  /* 0x0000000b140b7210 */ /* 0x000fe20007f3e0ff */
[----:B------:R-:W-:-:S04]  /*1aa0*/  IMAD.HI.U32 R20, R2, R19, RZ ;  /* 0x0000001302147227 */ /* 0x000fc800078e00ff */
[----:B------:R-:W-:Y:S01]  /*1ab0*/  IMAD.X R2, RZ, RZ, R20, P2 ;  /* 0x000000ffff027224 */ /* 0x000fe200010e0614 */
[----:B------:R0:W-:Y:S01]  /*1ac0*/  STL.64 [R21], R10 ;  /* 0x0000000a15007387 */ /* 0x0001e20000100a00 */
[----:B------:R-:W-:-:S03]  /*1ad0*/  IMAD.HI.U32 R20, R3, R19, RZ ;  /* 0x0000001303147227 */ /* 0x000fc600078e00ff */
[----:B------:R-:W-:Y:S01]  /*1ae0*/  IADD3.X R2, P0, PT, R23, R2, RZ, P0, !PT ;  /* 0x0000000217027210 */ /* 0x000fe2000071e4ff */
[----:B------:R-:W-:Y:S02]  /*1af0*/  IMAD R3, R3, R19, RZ ;  /* 0x0000001303037224 */ /* 0x000fe400078e02ff */
[----:B------:R-:W-:-:S03]  /*1b00*/  VIADD R18, R18, 0x1 ;  /* 0x0000000112127836 */ /* 0x000fc60000000000 */
[----:B------:R-:W-:Y:S01]  /*1b10*/  IADD3.X R3, P1, PT, R3, R2, RZ, P1, !PT ;  /* 0x0000000203037210 */ /* 0x000fe20000f3e4ff */
[----:B------:R-:W-:Y:S01]  /*1b20*/  IMAD.X R2, RZ, RZ, R20, P0 ;  /* 0x000000ffff027224 */ /* 0x000fe200000e0614 */
[----:B------:R-:W-:-:S03]  /*1b30*/  ISETP.NE.AND P0, PT, R16, -0xf, PT ;  /* 0xfffffff11000780c */ /* 0x000fc60003f05270 */
[----:B------:R-:W-:Y:S02]  /*1b40*/  IMAD.X R2, RZ, RZ, R2, P1 ;  /* 0x000000ffff027224 */ /* 0x000fe400008e0602 */
[----:B0-----:R-:W-:Y:S02]  /*1b50*/  IMAD.MOV.U32 R10, RZ, RZ, R3 ;  /* 0x000000ffff0a7224 */ /* 0x001fe400078e0003 */
[----:B------:R-:W-:-:S06]  /*1b60*/  IMAD.MOV.U32 R11, RZ, RZ, R2 ;  /* 0x000000ffff0b7224 */ /* 0x000fcc00078e0002 */
[----:B------:R-:W-:Y:S05]  /*1b70*/  @P0 BRA `(.L_x_169) ;  /* 0xfffffffc00900947 */ /* 0x000fea000383ffff */
[----:B------:R-:W-:Y:S05]  /*1b80*/  BSYNC.RECONVERGENT B2 ;  /* 0x0000000000027941 */ /* 0x000fea0003800200 */
.L_x_168:
[----:B------:R-:W-:-:S07]  /*1b90*/  IMAD.MOV.U32 R5, RZ, RZ, R4 ;  /* 0x000000ffff057224 */ /* 0x000fce00078e0004 */
.L_x_167:
[----:B------:R-:W-:Y:S05]  /*1ba0*/  BSYNC.RECONVERGENT B1 ;  /* 0x0000000000017941 */ /* 0x000fea0003800200 */
.L_x_166:
        /* <DEDUP_REMOVED lines=11> */
[CC--:B---3--:R-:W-:Y:S02]  /*1c60*/  @P0 SHF.L.U32 R17, R2.reuse, R25.reuse, RZ ;  /* 0x0000001902110219 */ /* 0x0c8fe400000006ff */
[----:B0-----:R-:W-:Y:S02]  /*1c70*/  @P0 SHF.R.U64 R10, R13, R12, R15 ;  /* 0x0000000c0d0a0219 */ /* 0x001fe4000000120f */
[--C-:B------:R-:W-:Y:S02]  /*1c80*/  @P0 SHF.R.U32.HI R21, RZ, 0x1, R3.reuse ;  /* 0x00000001ff150819 */ /* 0x100fe40000011603 */
[C-C-:B------:R-:W-:Y:S02]  /*1c90*/  @P0 SHF.R.U64 R19, R2.reuse, 0x1, R3.reuse ;  /* 0x0000000102130819 */ /* 0x140fe40000001203 */
[----:B------:R-:W-:-:S02]  /*1ca0*/  @P0 SHF.L.U64.HI R14, R2, R25, R3 ;  /* 0x00000019020e0219 */ /* 0x000fc40000010203 */
[----:B------:R-:W-:Y:S02]  /*1cb0*/  @P0 SHF.R.U32.HI R11, RZ, R12, R15 ;  /* 0x0000000cff0b0219 */ /* 0x000fe4000001160f */
[----:B------:R-:W-:Y:S02]  /*1cc0*/  @P0 LOP3.LUT R2, R17, R10, RZ, 0xfc, !PT ;  /* 0x0000000a11020212 */ /* 0x000fe400078efcff */
[----:B----4-:R-:W-:Y:S02]  /*1cd0*/  @P0 SHF.L.U32 R13, R4, R25, RZ ;  /* 0x00000019040d0219 */ /* 0x010fe400000006ff */
[----:B------:R-:W-:Y:S02]  /*1ce0*/  @P0 SHF.R.U64 R16, R19, R12, R21 ;  /* 0x0000000c13100219 */ /* 0x000fe40000001215 */
[----:B------:R-:W-:Y:S01]  /*1cf0*/  @P0 LOP3.LUT R3, R14, R11, RZ, 0xfc, !PT ;  /* 0x0000000b0e030212 */ /* 0x000fe200078efcff */
[----:B------:R-:W-:Y:S01]  /*1d00*/  IMAD.SHL.U32 R14, R2, 0x4, RZ ;  /* 0x00000004020e7824 */ /* 0x000fe200078e00ff */
[----:B------:R-:W-:-:S02]  /*1d10*/  @P0 SHF.L.U64.HI R11, R4, R25, R5 ;  /* 0x00000019040b0219 */ /* 0x000fc40000010205 */
[----:B------:R-:W-:Y:S02]  /*1d20*/  @P0 LOP3.LUT R4, R13, R16, RZ, 0xfc, !PT ;  /* 0x000000100d040212 */ /* 0x000fe400078efcff */
[----:B------:R-:W-:Y:S02]  /*1d30*/  @P0 SHF.R.U32.HI R12, RZ, R12, R21 ;  /* 0x0000000cff0c0219 */ /* 0x000fe40000011615 */
[----:B------:R-:W-:Y:S02]  /*1d40*/  SHF.L.U64.HI R15, R2, 0x2, R3 ;  /* 0x00000002020f7819 */ /* 0x000fe40000010203 */
[----:B------:R-:W-:Y:S02]  /*1d50*/  SHF.L.W.U32.HI R2, R3, 0x2, R4 ;  /* 0x0000000203027819 */ /* 0x000fe40000010e04 */
[----:B------:R-:W-:Y:S02]  /*1d60*/  @P0 LOP3.LUT R5, R11, R12, RZ, 0xfc, !PT ;  /* 0x0000000c0b050212 */ /* 0x000fe400078efcff */
[----:B------:R-:W-:-:S02]  /*1d70*/  IADD3 RZ, P0, PT, RZ, -R14, RZ ;  /* 0x8000000effff7210 */ /* 0x000fc40007f1e0ff */
[----:B------:R-:W-:Y:S02]  /*1d80*/  LOP3.LUT R3, RZ, R15, RZ, 0x33, !PT ;  /* 0x0000000fff037212 */ /* 0x000fe400078e33ff */
[----:B------:R-:W-:Y:S02]  /*1d90*/  SHF.L.W.U32.HI R4, R4, 0x2, R5 ;  /* 0x0000000204047819 */ /* 0x000fe40000010e05 */
[----:B------:R-:W-:Y:S02]  /*1da0*/  LOP3.LUT R11, RZ, R2, RZ, 0x33, !PT ;  /* 0x00000002ff0b7212 */ /* 0x000fe400078e33ff */
[----:B------:R-:W-:Y:S02]  /*1db0*/  IADD3.X R10, P0, PT, RZ, R3, RZ, P0, !PT ;  /* 0x00000003ff0a7210 */ /* 0x000fe4000071e4ff */
[----:B------:R-:W-:Y:S02]  /*1dc0*/  LOP3.LUT R3, RZ, R4, RZ, 0x33, !PT ;  /* 0x00000004ff037212 */ /* 0x000fe400078e33ff */
[----:B------:R-:W-:-:S02]  /*1dd0*/  IADD3.X R11, P1, PT, RZ, R11, RZ, P0, !PT ;  /* 0x0000000bff0b7210 */ /* 0x000fc4000073e4ff */
[----:B------:R-:W-:-:S03]  /*1de0*/  ISETP.GT.U32.AND P2, PT, R2, -0x1, PT ;  /* 0xffffffff0200780c */ /* 0x000fc60003f44070 */
[----:B------:R-:W-:Y:S01]  /*1df0*/  IMAD.X R3, RZ, RZ, R3, P1 ;  /* 0x000000ffff037224 */ /* 0x000fe200008e0603 */
[----:B------:R-:W-:-:S04]  /*1e00*/  ISETP.GT.AND.EX P0, PT, R4, -0x1, PT, P2 ;  /* 0xffffffff0400780c */ /* 0x000fc80003f04320 */
[----:B------:R-:W-:Y:S02]  /*1e10*/  SEL R3, R4, R3, P0 ;  /* 0x0000000304037207 */ /* 0x000fe40000000000 */
[----:B------:R-:W-:Y:S02]  /*1e20*/  SEL R13, R2, R11, P0 ;  /* 0x0000000b020d7207 */ /* 0x000fe40000000000 */
[----:B------:R-:W-:Y:S02]  /*1e30*/  ISETP.NE.U32.AND P1, PT, R3, RZ, PT ;  /* 0x000000ff0300720c */ /* 0x000fe40003f25070 */
[----:B------:R-:W-:Y:S02]  /*1e40*/  SEL R15, R15, R10, P0 ;  /* 0x0000000a0f0f7207 */ /* 0x000fe40000000000 */
[----:B------:R-:W-:Y:S01]  /*1e50*/  SEL R11, R13, R3, !P1 ;  /* 0x000000030d0b7207 */ /* 0x000fe20004800000 */
[----:B------:R-:W-:-:S05]  /*1e60*/  @!P0 IMAD.MOV R14, RZ, RZ, -R14 ;  /* 0x000000ffff0e8224 */ /* 0x000fca00078e0a0e */
[----:B------:R-:W0:Y:S02]  /*1e70*/  FLO.U32 R11, R11 ;  /* 0x0000000b000b7300 */ /* 0x000e2400000e0000 */
[C---:B0-----:R-:W-:Y:S02]  /*1e80*/  IADD3 R12, PT, PT, -R11.reuse, 0x1f, RZ ;  /* 0x0000001f0b0c7810 */ /* 0x041fe40007ffe1ff */
[----:B------:R-:W-:-:S03]  /*1e90*/  IADD3 R2, PT, PT, -R11, 0x3f, RZ ;  /* 0x0000003f0b027810 */ /* 0x000fc60007ffe1ff */
[----:B------:R-:W-:-:S05]  /*1ea0*/  @P1 IMAD.MOV R2, RZ, RZ, R12 ;  /* 0x000000ffff021224 */ /* 0x000fca00078e020c */
[----:B------:R-:W-:-:S13]  /*1eb0*/  ISETP.NE.AND P1, PT, R2, RZ, PT ;  /* 0x000000ff0200720c */ /* 0x000fda0003f25270 */
[----:B------:R-:W-:Y:S05]  /*1ec0*/  @!P1 BRA `(.L_x_171) ;  /* 0x0000000000289947 */ /* 0x000fea0003800000 */
[--C-:B------:R-:W-:Y:S02]  /*1ed0*/  SHF.R.U64 R12, R14, 0x1, R15.reuse ;  /* 0x000000010e0c7819 */ /* 0x100fe4000000120f */
[C---:B------:R-:W-:Y:S02]  /*1ee0*/  LOP3.LUT R10, R2.reuse, 0x3f, RZ, 0xc0, !PT ;  /* 0x0000003f020a7812 */ /* 0x040fe400078ec0ff */
[----:B------:R-:W-:Y:S02]  /*1ef0*/  SHF.R.U32.HI R14, RZ, 0x1, R15 ;  /* 0x00000001ff0e7819 */ /* 0x000fe4000001160f */
[----:B------:R-:W-:Y:S02]  /*1f00*/  LOP3.LUT R11, R2, 0x3f, RZ, 0xc, !PT ;  /* 0x0000003f020b7812 */ /* 0x000fe400078e0cff */
[CC--:B------:R-:W-:Y:S02]  /*1f10*/  SHF.L.U64.HI R16, R13.reuse, R10.reuse, R3 ;  /* 0x0000000a0d107219 */ /* 0x0c0fe40000010203 */
[----:B------:R-:W-:-:S02]  /*1f20*/  SHF.L.U32 R10, R13, R10, RZ ;  /* 0x0000000a0d0a7219 */ /* 0x000fc400000006ff */
[-CC-:B------:R-:W-:Y:S02]  /*1f30*/  SHF.R.U64 R3, R12, R11.reuse, R14.reuse ;  /* 0x0000000b0c037219 */ /* 0x180fe4000000120e */
[----:B------:R-:W-:Y:S02]  /*1f40*/  SHF.R.U32.HI R11, RZ, R11, R14 ;  /* 0x0000000bff0b7219 */ /* 0x000fe4000001160e */
[----:B------:R-:W-:Y:S02]  /*1f50*/  LOP3.LUT R13, R10, R3, RZ, 0xfc, !PT ;  /* 0x000000030a0d7212 */ /* 0x000fe400078efcff */
[----:B------:R-:W-:-:S07]  /*1f60*/  LOP3.LUT R3, R16, R11, RZ, 0xfc, !PT ;  /* 0x0000000b10037212 */ /* 0x000fce00078efcff */
.L_x_171:
[----:B------:R-:W-:Y:S05]  /*1f70*/  BSYNC.RECONVERGENT B1 ;  /* 0x0000000000017941 */ /* 0x000fea0003800200 */
.L_x_170:
[----:B------:R-:W-:-:S04]  /*1f80*/  IMAD.WIDE.U32 R14, R13, 0x2168c235, RZ ;  /* 0x2168c2350d0e7825 */ /* 0x000fc800078e00ff */
[----:B------:R-:W-:Y:S01]  /*1f90*/  IMAD.MOV.U32 R10, RZ, RZ, R15 ;  /* 0x000000ffff0a7224 */ /* 0x000fe200078e000f */
[----:B------:R-:W-:Y:S01]  /*1fa0*/  IADD3 RZ, P1, PT, R14, R14, RZ ;  /* 0x0000000e0eff7210 */ /* 0x000fe20007f3e0ff */
[----:B------:R-:W-:Y:S02]  /*1fb0*/  IMAD.MOV.U32 R11, RZ, RZ, RZ ;  /* 0x000000ffff0b7224 */ /* 0x000fe400078e00ff */
        /* <DEDUP_REMOVED lines=14> */
[----:B------:R-:W-:Y:S02]  /*20a0*/  IADD3 R3, P2, PT, R10, 0x1, RZ ;  /* 0x000000010a037810 */ /* 0x000fe40007f5e0ff */
[----:B------:R-:W-:Y:S02]  /*20b0*/  SEL R11, RZ, 0xffffffff, !P1 ;  /* 0xffffffffff0b7807 */ /* 0x000fe40004800000 */
[----:B------:R-:W-:Y:S01]  /*20c0*/  LOP3.LUT P1, R9, R9, 0x80000000, RZ, 0xc0, !PT ;  /* 0x8000000009097812 */ /* 0x000fe2000782c0ff */
[----:B------:R-:W-:Y:S02]  /*20d0*/  IMAD.X R10, RZ, RZ, R12, P2 ;  /* 0x000000ffff0a7224 */ /* 0x000fe400010e060c */
[----:B------:R-:W-:Y:S01]  /*20e0*/  IMAD.IADD R2, R11, 0x1, -R2 ;  /* 0x000000010b027824 */ /* 0x000fe200078e0a02 */
[----:B------:R-:W-:-:S02]  /*20f0*/  SHF.R.U32.HI R11, RZ, 0x1e, R5 ;  /* 0x0000001eff0b7819 */ /* 0x000fc40000011605 */
[----:B------:R-:W-:Y:S01]  /*2100*/  SHF.R.U64 R3, R3, 0xa, R10 ;  /* 0x0000000a03037819 */ /* 0x000fe2000000120a */
[----:B------:R-:W-:Y:S01]  /*2110*/  IMAD.SHL.U32 R2, R2, 0x100000, RZ ;  /* 0x0010000002027824 */ /* 0x000fe200078e00ff */
[----:B------:R-:W-:Y:S02]  /*2120*/  LEA.HI R4, R4, R11, RZ, 0x1 ;  /* 0x0000000b04047211 */ /* 0x000fe400078f08ff */
[----:B------:R-:W-:Y:S02]  /*2130*/  IADD3 R3, P2, PT, R3, 0x1, RZ ;  /* 0x0000000103037810 */ /* 0x000fe40007f5e0ff */
[----:B------:R-:W-:Y:S01]  /*2140*/  @!P0 LOP3.LUT R9, R9, 0x80000000, RZ, 0x3c, !PT ;  /* 0x8000000009098812 */ /* 0x000fe200078e3cff */
[----:B------:R-:W-:Y:S01]  /*2150*/  @P1 IMAD.MOV R4, RZ, RZ, -R4 ;  /* 0x000000ffff041224 */ /* 0x000fe200078e0a04 */
[----:B------:R-:W-:-:S04]  /*2160*/  LEA.HI.X R10, R10, RZ, RZ, 0x16, P2 ;  /* 0x000000ff0a0a7211 */ /* 0x000fc800010fb4ff */
[--C-:B------:R-:W-:Y:S02]  /*2170*/  SHF.R.U64 R3, R3, 0x1, R10.reuse ;  /* 0x0000000103037819 */ /* 0x100fe4000000120a */
[----:B------:R-:W-:Y:S02]  /*2180*/  SHF.R.U32.HI R5, RZ, 0x1, R10 ;  /* 0x00000001ff057819 */ /* 0x000fe4000001160a */
[----:B------:R-:W-:-:S04]  /*2190*/  IADD3 R16, P2, P3, RZ, RZ, R3 ;  /* 0x000000ffff107210 */ /* 0x000fc80007b5e003 */
[----:B------:R-:W-:-:S04]  /*21a0*/  IADD3.X R2, PT, PT, R2, 0x3fe00000, R5, P2, P3 ;  /* 0x3fe0000002027810 */ /* 0x000fc800017e6405 */
[----:B------:R-:W-:-:S07]  /*21b0*/  LOP3.LUT R13, R2, R9, RZ, 0xfc, !PT ;  /* 0x00000009020d7212 */ /* 0x000fce00078efcff */
.L_x_165:
[----:B------:R-:W-:Y:S02]  /*21c0*/  IMAD.MOV.U32 R9, RZ, RZ, 0x0 ;  /* 0x00000000ff097424 */ /* 0x000fe400078e00ff */
[----:B------:R-:W-:Y:S02]  /*21d0*/  IMAD.MOV.U32 R12, RZ, RZ, R16 ;  /* 0x000000ffff0c7224 */ /* 0x000fe400078e0010 */
[----:B------:R-:W-:Y:S05]  /*21e0*/  RET.REL.NODEC R8 `(_Z26polygon_reconstruct_kernelP7double2S0_diidddddd) ;  /* 0xffffffdc08847950 */ /* 0x000fea0003c3ffff */
.L_x_172:
        /* <DEDUP_REMOVED lines=9> */
.L_x_194:


//--------------------- .text._Z14fftShiftDoubleiiiPdP7double2 --------------------------
	.section	.text._Z14fftShiftDoubleiiiPdP7double2,"ax",@progbits
	.align	128
        .global         _Z14fftShiftDoubleiiiPdP7double2
        .type           _Z14fftShiftDoubleiiiPdP7double2,@function
        .size           _Z14fftShiftDoubleiiiPdP7double2,(.L_x_198 - _Z14fftShiftDoubleiiiPdP7double2)
        .other          _Z14fftShiftDoubleiiiPdP7double2,@"STO_CUDA_ENTRY STV_DEFAULT"
_Z14fftShiftDoubleiiiPdP7double2:
.text._Z14fftShiftDoubleiiiPdP7double2:
[----:B------:R-:W-:Y:S01]  /*0000*/  LDC R1, c[0x0][0x37c] ;  /* 0x0000df00ff017b82 */ /* 0x000fe20000000800 */
[----:B------:R-:W0:Y:S07]  /*0010*/  S2R R15, SR_TID.X ;  /* 0x00000000000f7919 */ /* 0x000e2e0000002100 */
[----:B------:R-:W0:Y:S01]  /*0020*/  S2UR UR4, SR_CTAID.X ;  /* 0x00000000000479c3 */ /* 0x000e220000002500 */
[----:B------:R-:W1:Y:S07]  /*0030*/  LDCU UR5, c[0x0][0x380] ;  /* 0x00007000ff0577ac */ /* 0x000e6e0008000800 */
[----:B------:R-:W0:Y:S02]  /*0040*/  LDC R12, c[0x0][0x360] ;  /* 0x0000d800ff0c7b82 */ /* 0x000e240000000800 */
[----:B0-----:R-:W-:-:S05]  /*0050*/  IMAD R15, R12, UR4, R15 ;  /* 0x000000040c0f7c24 */ /* 0x001fca000f8e020f */
[----:B-1----:R-:W-:-:S13]  /*0060*/  ISETP.GE.AND P0, PT, R15, UR5, PT ;  /* 0x000000050f007c0c */ /* 0x002fda000bf06270 */
[----:B------:R-:W-:Y:S05]  /*0070*/  @P0 EXIT ;  /* 0x000000000000094d */ /* 0x000fea0003800000 */
[----:B------:R-:W0:Y:S01]  /*0080*/  LDC R13, c[0x0][0x384] ;  /* 0x0000e100ff0d7b82 */ /* 0x000e220000000800 */
[----:B------:R-:W1:Y:S01]  /*0090*/  LDCU UR4, c[0x0][0x388] ;  /* 0x00007100ff0477ac */ /* 0x000e620008000800 */
[----:B------:R-:W2:Y:S06]  /*00a0*/  LDCU UR5, c[0x0][0x370] ;  /* 0x00006e00ff0577ac */ /* 0x000eac0008000800 */
[----:B------:R-:W3:Y:S01]  /*00b0*/  LDC R10, c[0x0][0x384] ;  /* 0x0000e100ff0a7b82 */ /* 0x000ee20000000800 */
[----:B------:R-:W4:Y:S01]  /*00c0*/  LDCU.64 UR6, c[0x0][0x358] ;  /* 0x00006b00ff0677ac */ /* 0x000f220008000a00 */
[----:B------:R-:W0:Y:S06]  /*00d0*/  LDCU UR8, c[0x0][0x388] ;  /* 0x00007100ff0877ac */ /* 0x000e2c0008000800 */
[----:B------:R-:W3:Y:S01]  /*00e0*/  LDC.64 R2, c[0x0][0x390] ;  /* 0x0000e400ff027b82 */ /* 0x000ee20000000a00 */
[----:B------:R-:W0:Y:S01]  /*00f0*/  LDCU UR9, c[0x0][0x380] ;  /* 0x00007000ff0977ac */ /* 0x000e220008000800 */
[----:B-1----:R-:W-:Y:S01]  /*0100*/  ULEA.HI UR4, UR4, UR4, URZ, 0x1 ;  /* 0x0000000404047291 */ /* 0x002fe2000f8f08ff */
[----:B--2---:R-:W-:Y:S01]  /*0110*/  IMAD R12, R12, UR5, RZ ;  /* 0x000000050c0c7c24 */ /* 0x004fe2000f8e02ff */
[----:B0-----:R-:W-:-:S04]  /*0120*/  IABS R0, R13 ;  /* 0x0000000d00007213 */ /* 0x001fc80000000000 */
[----:B------:R-:W0:Y:S01]  /*0130*/  LDC.64 R8, c[0x0][0x398] ;  /* 0x0000e600ff087b82 */ /* 0x000e220000000a00 */
[CC--:B------:R-:W-:Y:S01]  /*0140*/  LEA.HI R14, R13.reuse, R13.reuse, RZ, 0x1 ;  /* 0x0000000d0d0e7211 */ /* 0x0c0fe200078f08ff */
[----:B------:R-:W-:Y:S01]  /*0150*/  USHF.R.S32.HI UR4, URZ, 0x1, UR4 ;  /* 0x00000001ff047899 */ /* 0x000fe20008011404 */
[----:B------:R-:W1:Y:S01]  /*0160*/  I2F.RP R6, R0 ;  /* 0x0000000000067306 */ /* 0x000e620000209400 */
[----:B------:R-:W-:Y:S02]  /*0170*/  ISETP.NE.AND P0, PT, R13, RZ, PT ;  /* 0x000000ff0d00720c */ /* 0x000fe40003f05270 */
[----:B------:R-:W-:Y:S02]  /*0180*/  LOP3.LUT R13, RZ, R13, RZ, 0x33, !PT ;  /* 0x0000000dff0d7212 */ /* 0x000fe400078e33ff */
[----:B------:R-:W-:-:S03]  /*0190*/  SHF.R.S32.HI R14, RZ, 0x1, R14 ;  /* 0x00000001ff0e7819 */ /* 0x000fc6000001140e */
[----:B-1----:R-:W1:Y:S02]  /*01a0*/  MUFU.RCP R6, R6 ;  /* 0x0000000600067308 */ /* 0x002e640000001000 */
[----:B-1----:R-:W-:-:S06]  /*01b0*/  VIADD R4, R6, 0xffffffe ;  /* 0x0ffffffe06047836 */ /* 0x002fcc0000000000 */
[----:B------:R1:W2:Y:S02]  /*01c0*/  F2I.FTZ.U32.TRUNC.NTZ R5, R4 ;  /* 0x0000000400057305 */ /* 0x0002a4000021f000 */
[----:B-1----:R-:W-:Y:S02]  /*01d0*/  IMAD.MOV.U32 R4, RZ, RZ, RZ ;  /* 0x000000ffff047224 */ /* 0x002fe400078e00ff */
[----:B--2---:R-:W-:-:S04]  /*01e0*/  IMAD.MOV R11, RZ, RZ, -R5 ;  /* 0x000000ffff0b7224 */ /* 0x004fc800078e0a05 */
[----:B------:R-:W-:-:S04]  /*01f0*/  IMAD R11, R11, R0, RZ ;  /* 0x000000000b0b7224 */ /* 0x000fc800078e02ff */
[----:B0--34-:R-:W-:-:S07]  /*0200*/  IMAD.HI.U32 R11, R5, R11, R4 ;  /* 0x0000000b050b7227 */ /* 0x019fce00078e0004 */
.L_x_173:
[----:B0-----:R-:W-:Y:S02]  /*0210*/  IABS R6, R15 ;  /* 0x0000000f00067213 */ /* 0x001fe40000000000 */
[----:B------:R-:W-:-:S03]  /*0220*/  IABS R16, R10 ;  /* 0x0000000a00107213 */ /* 0x000fc60000000000 */
[----:B------:R-:W-:-:S05]  /*0230*/  IMAD.HI.U32 R4, R11, R6, RZ ;  /* 0x000000060b047227 */ /* 0x000fca00078e00ff */
[----:B------:R-:W-:-:S05]  /*0240*/  IADD3 R5, PT, PT, -R4, RZ, RZ ;  /* 0x000000ff04057210 */ /* 0x000fca0007ffe1ff */
[----:B------:R-:W-:-:S05]  /*0250*/  IMAD R5, R16, R5, R6 ;  /* 0x0000000510057224 */ /* 0x000fca00078e0206 */
[----:B------:R-:W-:-:S13]  /*0260*/  ISETP.GT.U32.AND P2, PT, R0, R5, PT ;  /* 0x000000050000720c */ /* 0x000fda0003f44070 */
[----:B------:R-:W-:Y:S02]  /*0270*/  @!P2 IMAD.IADD R5, R5, 0x1, -R16 ;  /* 0x000000010505a824 */ /* 0x000fe400078e0a10 */
[----:B------:R-:W-:-:S03]  /*0280*/  @!P2 VIADD R4, R4, 0x1 ;  /* 0x000000010404a836 */ /* 0x000fc60000000000 */
[----:B------:R-:W-:Y:S02]  /*0290*/  ISETP.GE.U32.AND P1, PT, R5, R0, PT ;  /* 0x000000000500720c */ /* 0x000fe40003f26070 */
[----:B------:R-:W-:-:S04]  /*02a0*/  LOP3.LUT R5, R15, R10, RZ, 0x3c, !PT ;  /* 0x0000000a0f057212 */ /* 0x000fc800078e3cff */
[----:B------:R-:W-:-:S07]  /*02b0*/  ISETP.GE.AND P3, PT, R5, RZ, PT ;  /* 0x000000ff0500720c */ /* 0x000fce0003f66270 */
[----:B------:R-:W-:-:S06]  /*02c0*/  @P1 IADD3 R4, PT, PT, R4, 0x1, RZ ;  /* 0x0000000104041810 */ /* 0x000fcc0007ffe0ff */
[----:B------:R-:W-:-:S05]  /*02d0*/  @!P3 IMAD.MOV R4, RZ, RZ, -R4 ;  /* 0x000000ffff04b224 */ /* 0x000fca00078e0a04 */
[----:B------:R-:W-:-:S04]  /*02e0*/  SEL R4, R13, R4, !P0 ;  /* 0x000000040d047207 */ /* 0x000fc80004000000 */
[----:B------:R-:W-:Y:S01]  /*02f0*/  IADD3 R6, PT, PT, R4, -UR4, RZ ;  /* 0x8000000404067c10 */ /* 0x000fe2000fffe0ff */
[----:B------:R-:W-:-:S03]  /*0300*/  IMAD.MOV R5, RZ, RZ, -R4 ;  /* 0x000000ffff057224 */ /* 0x000fc600078e0a04 */
[----:B------:R-:W-:Y:S01]  /*0310*/  SHF.R.S32.HI R4, RZ, 0x1f, R6 ;  /* 0x0000001fff047819 */ /* 0x000fe20000011406 */
[----:B------:R-:W-:-:S03]  /*0320*/  IMAD R5, R10, R5, R15 ;  /* 0x000000050a057224 */ /* 0x000fc600078e020f */
[----:B------:R-:W-:Y:S01]  /*0330*/  LOP3.LUT R17, R4, UR8, RZ, 0xc0, !PT ;  /* 0x0000000804117c12 */ /* 0x000fe2000f8ec0ff */
[----:B------:R-:W-:-:S04]  /*0340*/  IMAD.IADD R5, R5, 0x1, -R14 ;  /* 0x0000000105057824 */ /* 0x000fc800078e0a0e */
[----:B------:R-:W-:Y:S01]  /*0350*/  IMAD.IADD R17, R6, 0x1, R17 ;  /* 0x0000000106117824 */ /* 0x000fe200078e0211 */
[----:B------:R-:W-:-:S04]  /*0360*/  SHF.R.S32.HI R7, RZ, 0x1f, R5 ;  /* 0x0000001fff077819 */ /* 0x000fc80000011405 */
[----:B------:R-:W-:-:S04]  /*0370*/  LOP3.LUT R4, R7, R10, RZ, 0xc0, !PT ;  /* 0x0000000a07047212 */ /* 0x000fc800078ec0ff */
[----:B------:R-:W-:-:S05]  /*0380*/  IADD3 R5, PT, PT, R5, R4, RZ ;  /* 0x0000000405057210 */ /* 0x000fca0007ffe0ff */
[----:B------:R-:W-:-:S04]  /*0390*/  IMAD R5, R17, R10, R5 ;  /* 0x0000000a11057224 */ /* 0x000fc800078e0205 */
[----:B------:R-:W-:-:S06]  /*03a0*/  IMAD.WIDE R4, R5, 0x8, R2 ;  /* 0x0000000805047825 */ /* 0x000fcc00078e0202 */
[----:B------:R-:W2:Y:S01]  /*03b0*/  LDG.E.64 R4, desc[UR6][R4.64] ;  /* 0x0000000604047981 */ /* 0x000ea2000c1e1b00 */
[----:B------:R-:W-:Y:S01]  /*03c0*/  IMAD.WIDE R16, R15, 0x10, R8 ;  /* 0x000000100f107825 */ /* 0x000fe200078e0208 */
[----:B------:R-:W-:-:S03]  /*03d0*/  CS2R R6, SRZ ;  /* 0x0000000000067805 */ /* 0x000fc6000001ff00 */
[----:B------:R-:W-:-:S05]  /*03e0*/  IMAD.IADD R15, R12, 0x1, R15 ;  /* 0x000000010c0f7824 */ /* 0x000fca00078e020f */
[----:B------:R-:W-:Y:S01]  /*03f0*/  ISETP.GE.AND P1, PT, R15, UR9, PT ;  /* 0x000000090f007c0c */ /* 0x000fe2000bf26270 */
[----:B--2---:R0:W-:-:S12]  /*0400*/  STG.E.128 desc[UR6][R16.64], R4 ;  /* 0x0000000410007986 */ /* 0x0041d8000c101d06 */
[----:B------:R-:W-:Y:S05]  /*0410*/  @!P1 BRA `(.L_x_173) ;  /* 0xfffffffc007c9947 */ /* 0x000fea000383ffff */
[----:B------:R-:W-:Y:S05]  /*0420*/  EXIT ;  /* 0x000000000000794d */ /* 0x000fea0003800000 */
.L_x_174:
        /* <DEDUP_REMOVED lines=13> */
.L_x_198:


//--------------------- .text._Z8fftShiftiiiP7double2S0_ --------------------------
	.section	.text._Z8fftShiftiiiP7double2S0_,"ax",@progbits
	.align	128
        .global         _Z8fftShiftiiiP7double2S0_
        .type           _Z8fftShiftiiiP7double2S0_,@function
        .size           _Z8fftShiftiiiP7double2S0_,(.L_x_199 - _Z8fftShiftiiiP7double2S0_)
        .other          _Z8fftShiftiiiP7double2S0_,@"STO_CUDA_ENTRY STV_DEFAULT"
_Z8fftShiftiiiP7double2S0_:
.text._Z8fftShiftiiiP7double2S0_:
        /* <DEDUP_REMOVED lines=33> */
.L_x_175:
        /* <DEDUP_REMOVED lines=26> */
[----:B------:R-:W2:Y:S01]  /*03b0*/  LDG.E.128 R4, desc[UR6][R4.64] ;  /* 0x0000000604047981 */ /* 0x000ea2000c1e1d00 */
[----:B------:R-:W-:-:S04]  /*03c0*/  IMAD.WIDE R16, R15, 0x10, R8 ;  /* 0x000000100f107825 */ /* 0x000fc800078e0208 */
[----:B------:R-:W-:-:S05]  /*03d0*/  IMAD.IADD R15, R12, 0x1, R15 ;  /* 0x000000010c0f7824 */ /* 0x000fca00078e020f */
[----:B------:R-:W-:Y:S01]  /*03e0*/  ISETP.GE.AND P1, PT, R15, UR9, PT ;  /* 0x000000090f007c0c */ /* 0x000fe2000bf26270 */
[----:B--2---:R0:W-:-:S12]  /*03f0*/  STG.E.128 desc[UR6][R16.64], R4 ;  /* 0x0000000410007986 */ /* 0x0041d8000c101d06 */
[----:B------:R-:W-:Y:S05]  /*0400*/  @!P1 BRA `(.L_x_175) ;  /* 0xfffffffc00809947 */ /* 0x000fea000383ffff */
[----:B------:R-:W-:Y:S05]  /*0410*/  EXIT ;  /* 0x000000000000794d */ /* 0x000fea0003800000 */
.L_x_176:
        /* <DEDUP_REMOVED lines=14> */
.L_x_199:


//--------------------- .text._Z10cropFringeiiiP7double2S0_ii --------------------------
	.section	.text._Z10cropFringeiiiP7double2S0_ii,"ax",@progbits
	.align	128
        .global         _Z10cropFringeiiiP7double2S0_ii
        .type           _Z10cropFringeiiiP7double2S0_ii,@function
        .size           _Z10cropFringeiiiP7double2S0_ii,(.L_x_200 - _Z10cropFringeiiiP7double2S0_ii)
        .other          _Z10cropFringeiiiP7double2S0_ii,@"STO_CUDA_ENTRY STV_DEFAULT"
_Z10cropFringeiiiP7double2S0_ii:
.text._Z10cropFringeiiiP7double2S0_ii:
        /* <DEDUP_REMOVED lines=8> */
[----:B------:R-:W0:Y:S01]  /*0080*/  LDC.64 R4, c[0x0][0x390] ;  /* 0x0000e400ff047b82 */ /* 0x000e220000000a00 */
[----:B------:R-:W1:Y:S01]  /*0090*/  LDCU.64 UR8, c[0x0][0x358] ;  /* 0x00006b00ff0877ac */ /* 0x000e620008000a00 */
[----:B------:R-:W2:Y:S06]  /*00a0*/  LDCU UR7, c[0x0][0x3a4] ;  /* 0x00007480ff0777ac */ /* 0x000eac0008000800 */
[----:B------:R-:W3:Y:S01]  /*00b0*/  LDC R0, c[0x0][0x384] ;  /* 0x0000e100ff007b82 */ /* 0x000ee20000000800 */
[----:B0-----:R-:W-:-:S06]  /*00c0*/  IMAD.WIDE R4, R3, 0x10, R4 ;  /* 0x0000001003047825 */ /* 0x001fcc00078e0204 */
[----:B-1----:R-:W5:Y:S01]  /*00d0*/  LDG.E.128 R4, desc[UR8][R4.64] ;  /* 0x0000000804047981 */ /* 0x002f62000c1e1d00 */
[----:B--2---:R-:W-:Y:S01]  /*00e0*/  UISETP.NE.AND UP0, UPT, UR7, URZ, UPT ;  /* 0x000000ff0700728c */ /* 0x004fe2000bf05270 */
[----:B---3--:R-:W-:-:S04]  /*00f0*/  IABS R11, R0 ;  /* 0x00000000000b7213 */ /* 0x008fc80000000000 */
[----:B------:R-:W0:Y:S06]  /*0100*/  I2F.RP R2, R11 ;  /* 0x0000000b00027306 */ /* 0x000e2c0000209400 */
[----:B------:R-:W1:Y:S01]  /*0110*/  @!UP0 LDCU UR10, c[0x0][0x388] ;  /* 0x00007100ff0a87ac */ /* 0x000e620008000800 */
[----:B------:R-:W-:Y:S01]  /*0120*/  @!UP0 UMOV UR4, URZ ;  /* 0x000000ff00048c82 */ /* 0x000fe20008000000 */
[----:B------:R-:W-:Y:S01]  /*0130*/  @!UP0 UMOV UR5, URZ ;  /* 0x000000ff00058c82 */ /* 0x000fe20008000000 */
[----:B0-----:R-:W0:Y:S01]  /*0140*/  MUFU.RCP R2, R2 ;  /* 0x0000000200027308 */ /* 0x001e220000001000 */
[----:B-1----:R-:W-:Y:S01]  /*0150*/  @!UP0 UIADD3 UR6, UPT, UPT, UR10, -0x1, URZ ;  /* 0xffffffff0a068890 */ /* 0x002fe2000fffe0ff */
[----:B0-----:R-:W-:-:S06]  /*0160*/  VIADD R8, R2, 0xffffffe ;  /* 0x0ffffffe02087836 */ /* 0x001fcc0000000000 */
[----:B------:R0:W1:Y:S02]  /*0170*/  F2I.FTZ.U32.TRUNC.NTZ R9, R8 ;  /* 0x0000000800097305 */ /* 0x000064000021f000 */
[----:B0-----:R-:W-:Y:S02]  /*0180*/  IMAD.MOV.U32 R8, RZ, RZ, RZ ;  /* 0x000000ffff087224 */ /* 0x001fe400078e00ff */
[----:B-1----:R-:W-:-:S04]  /*0190*/  IMAD.MOV R10, RZ, RZ, -R9 ;  /* 0x000000ffff0a7224 */ /* 0x002fc800078e0a09 */
[----:B------:R-:W-:Y:S01]  /*01a0*/  IMAD R13, R10, R11, RZ ;  /* 0x0000000b0a0d7224 */ /* 0x000fe200078e02ff */
[----:B------:R-:W-:-:S03]  /*01b0*/  IABS R10, R3 ;  /* 0x00000003000a7213 */ /* 0x000fc60000000000 */
[----:B------:R-:W-:Y:S02]  /*01c0*/  IMAD.HI.U32 R9, R9, R13, R8 ;  /* 0x0000000d09097227 */ /* 0x000fe400078e0008 */
[----:B------:R-:W0:Y:S04]  /*01d0*/  LDC R8, c[0x0][0x384] ;  /* 0x0000e100ff087b82 */ /* 0x000e280000000800 */
[----:B------:R-:W-:-:S04]  /*01e0*/  IMAD.HI.U32 R9, R9, R10, RZ ;  /* 0x0000000a09097227 */ /* 0x000fc800078e00ff */
[----:B------:R-:W-:-:S04]  /*01f0*/  IMAD.MOV R2, RZ, RZ, -R9 ;  /* 0x000000ffff027224 */ /* 0x000fc800078e0a09 */
[C---:B------:R-:W-:Y:S02]  /*0200*/  IMAD R2, R11.reuse, R2, R10 ;  /* 0x000000020b027224 */ /* 0x040fe400078e020a */
[----:B------:R-:W1:Y:S03]  /*0210*/  LDC R10, c[0x0][0x3a0] ;  /* 0x0000e800ff0a7b82 */ /* 0x000e660000000800 */
[----:B------:R-:W-:-:S13]  /*0220*/  ISETP.GT.U32.AND P2, PT, R11, R2, PT ;  /* 0x000000020b00720c */ /* 0x000fda0003f44070 */
[----:B------:R-:W-:Y:S02]  /*0230*/  @!P2 IMAD.IADD R2, R2, 0x1, -R11 ;  /* 0x000000010202a824 */ /* 0x000fe400078e0a0b */
[----:B------:R-:W-:Y:S01]  /*0240*/  @!P2 VIADD R9, R9, 0x1 ;  /* 0x000000010909a836 */ /* 0x000fe20000000000 */
[----:B------:R-:W-:Y:S02]  /*0250*/  ISETP.NE.AND P2, PT, R0, RZ, PT ;  /* 0x000000ff0000720c */ /* 0x000fe40003f45270 */
[----:B------:R-:W-:Y:S02]  /*0260*/  ISETP.GE.U32.AND P0, PT, R2, R11, PT ;  /* 0x0000000b0200720c */ /* 0x000fe40003f06070 */
[----:B------:R-:W-:-:S04]  /*0270*/  LOP3.LUT R2, R3, R0, RZ, 0x3c, !PT ;  /* 0x0000000003027212 */ /* 0x000fc800078e3cff */
[----:B------:R-:W-:Y:S01]  /*0280*/  ISETP.GE.AND P1, PT, R2, RZ, PT ;  /* 0x000000ff0200720c */ /* 0x000fe20003f26270 */
[----:B------:R-:W-:-:S06]  /*0290*/  IMAD.MOV.U32 R2, RZ, RZ, RZ ;  /* 0x000000ffff027224 */ /* 0x000fcc00078e00ff */
[----:B------:R-:W-:Y:S01]  /*02a0*/  @P0 VIADD R9, R9, 0x1 ;  /* 0x0000000109090836 */ /* 0x000fe20000000000 */
[----:B-1----:R-:W-:-:S04]  /*02b0*/  ISETP.NE.AND P0, PT, R10, RZ, PT ;  /* 0x000000ff0a00720c */ /* 0x002fc80003f05270 */
[----:B------:R-:W-:Y:S01]  /*02c0*/  MOV R12, R9 ;  /* 0x00000009000c7202 */ /* 0x000fe20000000f00 */
[----:B------:R-:W-:-:S04]  /*02d0*/  IMAD.MOV.U32 R9, RZ, RZ, RZ ;  /* 0x000000ffff097224 */ /* 0x000fc800078e00ff */
[----:B------:R-:W-:Y:S01]  /*02e0*/  @!P1 IMAD.MOV R12, RZ, RZ, -R12 ;  /* 0x000000ffff0c9224 */ /* 0x000fe200078e0a0c */
[----:B------:R-:W-:Y:S01]  /*02f0*/  @!P2 LOP3.LUT R12, RZ, R0, RZ, 0x33, !PT ;  /* 0x00000000ff0ca212 */ /* 0x000fe200078e33ff */
[----:B0-----:R-:W-:Y:S06]  /*0300*/  BRA.U !UP0, `(.L_x_177) ;  /* 0x00000001082c7547 */ /* 0x001fec000b800000 */
[----:B------:R-:W0:Y:S01]  /*0310*/  LDCU UR10, c[0x0][0x388] ;  /* 0x00007100ff0a77ac */ /* 0x000e220008000800 */
[----:B------:R-:W-:Y:S02]  /*0320*/  UISETP.NE.AND UP0, UPT, UR7, 0x1, UPT ;  /* 0x000000010700788c */ /* 0x000fe4000bf05270 */
[----:B0-----:R-:W-:Y:S02]  /*0330*/  USHF.R.S32.HI UR4, URZ, 0x1f, UR10 ;  /* 0x0000001fff047899 */ /* 0x001fe4000801140a */
[----:B------:R-:W-:Y:S02]  /*0340*/  ULEA.HI UR5, UR10, UR10, URZ, 0x1 ;  /* 0x0000000a0a057291 */ /* 0x000fe4000f8f08ff */
[----:B------:R-:W-:-:S04]  /*0350*/  ULEA.HI UR4, UR4, UR10, URZ, 0x2 ;  /* 0x0000000a04047291 */ /* 0x000fc8000f8f10ff */
[----:B------:R-:W-:-:S04]  /*0360*/  USHF.R.S32.HI UR7, URZ, 0x2, UR4 ;  /* 0x00000002ff077899 */ /* 0x000fc80008011404 */
[----:B------:R-:W-:Y:S02]  /*0370*/  ULEA.HI.SX32 UR6, UR5, UR7, 0x1f ;  /* 0x0000000705067291 */ /* 0x000fe4000f8ffaff */
[----:B------:R-:W-:Y:S02]  /*0380*/  @!UP0 UIADD3 UR5, UPT, UPT, -UR7, 0x1, URZ ;  /* 0x0000000107058890 */ /* 0x000fe4000fffe1ff */
[----:B------:R-:W-:Y:S02]  /*0390*/  UIADD3 UR4, UPT, UPT, UR7, -0x1, URZ ;  /* 0xffffffff07047890 */ /* 0x000fe4000fffe0ff */
[----:B------:R-:W-:Y:S02]  /*03a0*/  UIADD3 UR6, UPT, UPT, UR6, -0x2, URZ ;  /* 0xfffffffe06067890 */ /* 0x000fe4000fffe0ff */
[----:B------:R-:W-:-:S12]  /*03b0*/  @UP0 UIADD3 UR5, UPT, UPT, UR7, 0x1, URZ ;  /* 0x0000000107050890 */ /* 0x000fd8000fffe0ff */
.L_x_177:
[----:B------:R-:W-:Y:S05]  /*03c0*/  @!P0 BRA `(.L_x_178) ;  /* 0x0000000000248947 */ /* 0x000fea0003800000 */
[----:B------:R-:W-:Y:S02]  /*03d0*/  ISETP.NE.AND P0, PT, R10, -0x1, PT ;  /* 0xffffffff0a00780c */ /* 0x000fe40003f05270 */
[----:B------:R-:W-:Y:S02]  /*03e0*/  SHF.R.S32.HI R9, RZ, 0x1f, R0 ;  /* 0x0000001fff097819 */ /* 0x000fe40000011400 */
[-C--:B------:R-:W-:Y:S02]  /*03f0*/  LEA.HI R11, R0, R0.reuse, RZ, 0x1 ;  /* 0x00000000000b7211 */ /* 0x080fe400078f08ff */
[----:B------:R-:W-:-:S04]  /*0400*/  LEA.HI R9, R9, R0, RZ, 0x2 ;  /* 0x0000000009097211 */ /* 0x000fc800078f10ff */
[----:B------:R-:W-:-:S04]  /*0410*/  SHF.R.S32.HI R10, RZ, 0x2, R9 ;  /* 0x00000002ff0a7819 */ /* 0x000fc80000011409 */
[C---:B------:R-:W-:Y:S01]  /*0420*/  @!P0 IADD3 R9, PT, PT, -R10.reuse, 0x1, RZ ;  /* 0x000000010a098810 */ /* 0x040fe20007ffe1ff */
[C---:B------:R-:W-:Y:S01]  /*0430*/  VIADD R2, R10.reuse, 0xffffffff ;  /* 0xffffffff0a027836 */ /* 0x040fe20000000000 */
[----:B------:R-:W-:Y:S02]  /*0440*/  LEA.HI.SX32 R8, R11, R10, 0x1f ;  /* 0x0000000a0b087211 */ /* 0x000fe400078ffaff */
[----:B------:R-:W-:-:S07]  /*0450*/  @P0 IADD3 R9, PT, PT, R10, 0x1, RZ ;  /* 0x000000010a090810 */ /* 0x000fce0007ffe0ff */
.L_x_178:
[----:B------:R-:W-:Y:S01]  /*0460*/  UIADD3 UR4, UPT, UPT, UR5, UR4, URZ ;  /* 0x0000000405047290 */ /* 0x000fe2000fffe0ff */
[----:B------:R-:W-:Y:S01]  /*0470*/  IMAD.MOV R10, RZ, RZ, -R12 ;  /* 0x000000ffff0a7224 */ /* 0x000fe200078e0a0c */
[----:B------:R-:W-:Y:S01]  /*0480*/  IADD3 R8, PT, PT, R8, -0x1, R9 ;  /* 0xffffffff08087810 */ /* 0x000fe20007ffe009 */
[----:B------:R-:W-:Y:S01]  /*0490*/  IMAD.IADD R2, R9, 0x1, R2 ;  /* 0x0000000109027824 */ /* 0x000fe200078e0202 */
[----:B------:R-:W-:Y:S01]  /*04a0*/  UIADD3 UR6, UPT, UPT, UR5, UR6, URZ ;  /* 0x0000000605067290 */ /* 0x000fe2000fffe0ff */
[----:B------:R-:W-:Y:S01]  /*04b0*/  IMAD R10, R0, R10, R3 ;  /* 0x0000000a000a7224 */ /* 0x000fe200078e0203 */
[----:B------:R-:W-:-:S04]  /*04c0*/  ISETP.GE.AND P0, PT, R12, UR4, PT ;  /* 0x000000040c007c0c */ /* 0x000fc8000bf06270 */
[----:B------:R-:W-:-:S04]  /*04d0*/  ISETP.LT.OR P0, PT, R10, R2, !P0 ;  /* 0x000000020a00720c */ /* 0x000fc80004701670 */
[----:B------:R-:W-:-:S04]  /*04e0*/  ISETP.GT.OR P0, PT, R10, R8, P0 ;  /* 0x000000080a00720c */ /* 0x000fc80000704670 */
[----:B------:R-:W-:-:S13]  /*04f0*/  ISETP.GT.OR P0, PT, R12, UR6, P0 ;  /* 0x000000060c007c0c */ /* 0x000fda0008704670 */
[----:B------:R-:W-:Y:S05]  /*0500*/  @P0 EXIT ;  /* 0x000000000000094d */ /* 0x000fea0003800000 */
[----:B------:R-:W-:Y:S01]  /*0510*/  LEA.HI R3, R0, R0, RZ, 0x1 ;  /* 0x0000000000037211 */ /* 0x000fe200078f08ff */
[C-C-:B------:R-:W-:Y:S01]  /*0520*/  IMAD.IADD R2, R10.reuse, 0x1, R9.reuse ;  /* 0x000000010a027824 */ /* 0x140fe200078e0209 */
[----:B------:R-:W-:Y:S01]  /*0530*/  BSSY.RECONVERGENT B0, `(.L_x_179) ;  /* 0x0000015000007945 */ /* 0x000fe20003800200 */
[----:B------:R-:W-:Y:S01]  /*0540*/  IMAD.IADD R9, R10, 0x1, -R9 ;  /* 0x000000010a097824 */ /* 0x000fe200078e0a09 */
[----:B------:R-:W-:-:S05]  /*0550*/  SHF.R.S32.HI R3, RZ, 0x1, R3 ;  /* 0x00000001ff037819 */ /* 0x000fca0000011403 */
[C---:B------:R-:W-:Y:S01]  /*0560*/  VIADD R11, R3.reuse, 0x1 ;  /* 0x00000001030b7836 */ /* 0x040fe20000000000 */
[----:B------:R-:W-:-:S04]  /*0570*/  IADD3 R3, PT, PT, R3, -0x3, RZ ;  /* 0xfffffffd03037810 */ /* 0x000fc80007ffe0ff */
[----:B------:R-:W-:-:S04]  /*0580*/  ISETP.GT.AND P0, PT, R2, R11, PT ;  /* 0x0000000b0200720c */ /* 0x000fc80003f04270 */
[----:B------:R-:W-:Y:S01]  /*0590*/  ISETP.LT.OR P0, PT, R2, R3, P0 ;  /* 0x000000030200720c */ /* 0x000fe20000701670 */
[----:B------:R-:W-:-:S04]  /*05a0*/  VIADD R2, R12, -UR5 ;  /* 0x800000050c027c36 */ /* 0x000fc80008000000 */
[----:B------:R-:W-:-:S08]  /*05b0*/  IMAD R9, R2, R0, R9 ;  /* 0x0000000002097224 */ /* 0x000fd000078e0209 */
[----:B------:R-:W-:Y:S05]  /*05c0*/  @P0 BRA `(.L_x_180) ;  /* 0x00000000002c0947 */ /* 0x000fea0003800000 */
[----:B------:R-:W-:Y:S01]  /*05d0*/  ULEA.HI UR4, UR10, UR10, URZ, 0x1 ;  /* 0x0000000a0a047291 */ /* 0x000fe2000f8f08ff */
[----:B------:R-:W-:-:S03]  /*05e0*/  VIADD R0, R12, UR5 ;  /* 0x000000050c007c36 */ /* 0x000fc60008000000 */
[----:B------:R-:W-:-:S04]  /*05f0*/  USHF.R.S32.HI UR4, URZ, 0x1, UR4 ;  /* 0x00000001ff047899 */ /* 0x000fc80008011404 */
[----:B------:R-:W-:Y:S02]  /*0600*/  UIADD3 UR6, UPT, UPT, UR4, 0x1, URZ ;  /* 0x0000000104067890 */ /* 0x000fe4000fffe0ff */
[----:B------:R-:W-:-:S04]  /*0610*/  UIADD3 UR4, UPT, UPT, UR4, -0x3, URZ ;  /* 0xfffffffd04047890 */ /* 0x000fc8000fffe0ff */
[----:B------:R-:W-:-:S04]  /*0620*/  ISETP.GT.AND P0, PT, R0, UR6, PT ;  /* 0x0000000600007c0c */ /* 0x000fc8000bf04270 */
[----:B------:R-:W-:-:S13]  /*0630*/  ISETP.LT.OR P0, PT, R0, UR4, P0 ;  /* 0x0000000400007c0c */ /* 0x000fda0008701670 */
[----:B------:R-:W0:Y:S02]  /*0640*/  @!P0 LDC.64 R2, c[0x0][0x398] ;  /* 0x0000e600ff028b82 */ /* 0x000e240000000a00 */
[----:B0-----:R-:W-:-:S05]  /*0650*/  @!P0 IMAD.WIDE R2, R9, 0x10, R2 ;  /* 0x0000001009028825 */ /* 0x001fca00078e0202 */
[----:B------:R0:W-:Y:S01]  /*0660*/  @!P0 STG.E.128 desc[UR8][R2.64], RZ ;  /* 0x000000ff02008986 */ /* 0x0001e2000c101d08 */
[----:B------:R-:W-:Y:S05]  /*0670*/  @!P0 EXIT ;  /* 0x000000000000894d */ /* 0x000fea0003800000 */
.L_x_180:
[----:B------:R-:W-:Y:S05]  /*0680*/  BSYNC.RECONVERGENT B0 ;  /* 0x0000000000007941 */ /* 0x000fea0003800200 */
.L_x_179:
[----:B0-----:R-:W0:Y:S02]  /*0690*/  LDC.64 R2, c[0x0][0x398] ;  /* 0x0000e600ff027b82 */ /* 0x001e240000000a00 */
[----:B0-----:R-:W-:-:S05]  /*06a0*/  IMAD.WIDE R2, R9, 0x10, R2 ;  /* 0x0000001009027825 */ /* 0x001fca00078e0202 */
[----:B-----5:R-:W-:Y:S01]  /*06b0*/  STG.E.128 desc[UR8][R2.64], R4 ;  /* 0x0000000402007986 */ /* 0x020fe2000c101d08 */
[----:B------:R-:W-:Y:S05]  /*06c0*/  EXIT ;  /* 0x000000000000794d */ /* 0x000fea0003800000 */
.L_x_181:
        /* <DEDUP_REMOVED lines=11> */
.L_x_200:


//--------------------- .text._Z21convertToCufftComplexiiiPdS_P7double2bii --------------------------
	.section	.text._Z21convertToCufftComplexiiiPdS_P7double2bii,"ax",@progbits
	.align	128
        .global         _Z21convertToCufftComplexiiiPdS_P7double2bii
        .type           _Z21convertToCufftComplexiiiPdS_P7double2bii,@function
        .size           _Z21convertToCufftComplexiiiPdS_P7double2bii,(.L_x_201 - _Z21convertToCufftComplexiiiPdS_P7double2bii)
        .other          _Z21convertToCufftComplexiiiPdS_P7double2bii,@"STO_CUDA_ENTRY STV_DEFAULT"
_Z21convertToCufftComplexiiiPdS_P7double2bii:
.text._Z21convertToCufftComplexiiiPdS_P7double2bii:
        /* <DEDUP_REMOVED lines=10> */
[----:B------:R-:W2:Y:S06]  /*00a0*/  LDCU.U8 UR4, c[0x0][0x3a8] ;  /* 0x00007500ff0477ac */ /* 0x000eac0008000000 */
[----:B------:R-:W3:Y:S08]  /*00b0*/  LDC.64 R6, c[0x0][0x398] ;  /* 0x0000e600ff067b82 */ /* 0x000ef00000000a00 */
[----:B------:R-:W4:Y:S01]  /*00c0*/  LDC R3, c[0x0][0x384] ;  /* 0x0000e100ff037b82 */ /* 0x000f220000000800 */
[----:B0-----:R-:W-:-:S06]  /*00d0*/  IMAD.WIDE R4, R0, 0x8, R4 ;  /* 0x0000000800047825 */ /* 0x001fcc00078e0204 */
[----:B-1----:R-:W5:Y:S01]  /*00e0*/  LDG.E.64 R4, desc[UR8][R4.64] ;  /* 0x0000000804047981 */ /* 0x002f62000c1e1b00 */
[----:B---3--:R-:W-:-:S06]  /*00f0*/  IMAD.WIDE R6, R0, 0x8, R6 ;  /* 0x0000000800067825 */ /* 0x008fcc00078e0206 */
[----:B------:R-:W5:Y:S01]  /*0100*/  LDG.E.64 R6, desc[UR8][R6.64] ;  /* 0x0000000806067981 */ /* 0x000f62000c1e1b00 */
[----:B----4-:R-:W-:-:S04]  /*0110*/  IABS R13, R3 ;  /* 0x00000003000d7213 */ /* 0x010fc80000000000 */
[----:B------:R-:W0:Y:S01]  /*0120*/  I2F.RP R2, R13 ;  /* 0x0000000d00027306 */ /* 0x000e220000209400 */
[----:B--2---:R-:W-:-:S06]  /*0130*/  UPRMT UR4, UR4, 0x8880, URZ ;  /* 0x0000888004047896 */ /* 0x004fcc00080000ff */
[----:B------:R-:W-:Y:S01]  /*0140*/  ISETP.NE.AND P0, PT, RZ, UR4, PT ;  /* 0x00000004ff007c0c */ /* 0x000fe2000bf05270 */
[----:B0-----:R-:W0:-:S12]  /*0150*/  MUFU.RCP R2, R2 ;  /* 0x0000000200027308 */ /* 0x001e180000001000 */
[----:B------:R-:W1:Y:S01]  /*0160*/  @!P0 LDC.64 R8, c[0x0][0x3a0] ;  /* 0x0000e800ff088b82 */ /* 0x000e620000000a00 */
[----:B0-----:R-:W-:-:S04]  /*0170*/  VIADD R10, R2, 0xffffffe ;  /* 0x0ffffffe020a7836 */ /* 0x001fc80000000000 */
[----:B------:R-:W0:Y:S01]  /*0180*/  F2I.FTZ.U32.TRUNC.NTZ R11, R10 ;  /* 0x0000000a000b7305 */ /* 0x000e22000021f000 */
[----:B-1----:R-:W-:Y:S01]  /*0190*/  @!P0 IMAD.WIDE R8, R0, 0x10, R8 ;  /* 0x0000001000088825 */ /* 0x002fe200078e0208 */
[----:B------:R-:W-:-:S03]  /*01a0*/  IABS R2, R0 ;  /* 0x0000000000027213 */ /* 0x000fc60000000000 */
[----:B0-----:R-:W-:Y:S02]  /*01b0*/  IMAD.MOV R12, RZ, RZ, -R11 ;  /* 0x000000ffff0c7224 */ /* 0x001fe400078e0a0b */
[----:B------:R-:W-:Y:S02]  /*01c0*/  IMAD.MOV.U32 R10, RZ, RZ, RZ ;  /* 0x000000ffff0a7224 */ /* 0x000fe400078e00ff */
[----:B------:R-:W-:Y:S01]  /*01d0*/  IMAD R15, R12, R13, RZ ;  /* 0x0000000d0c0f7224 */ /* 0x000fe200078e02ff */
[----:B-----5:R0:W-:Y:S01]  /*01e0*/  @!P0 STG.E.128 desc[UR8][R8.64], R4 ;  /* 0x0000000408008986 */ /* 0x0201e2000c101d08 */
[----:B------:R-:W-:Y:S05]  /*01f0*/  @!P0 EXIT ;  /* 0x000000000000894d */ /* 0x000fea0003800000 */
[----:B------:R-:W1:Y:S01]  /*0200*/  LDCU UR7, c[0x0][0x3b0] ;  /* 0x00007600ff0777ac */ /* 0x000e620008000800 */
[----:B------:R-:W-:Y:S01]  /*0210*/  IMAD.HI.U32 R10, R11, R15, R10 ;  /* 0x0000000f0b0a7227 */ /* 0x000fe200078e000a */
[----:B0-----:R-:W0:Y:S01]  /*0220*/  LDC R9, c[0x0][0x3ac] ;  /* 0x0000eb00ff097b82 */ /* 0x001e220000000800 */
[----:B------:R-:W-:-:S04]  /*0230*/  ISETP.NE.AND P0, PT, R3, RZ, PT ;  /* 0x000000ff0300720c */ /* 0x000fc80003f05270 */
[----:B------:R-:W-:-:S04]  /*0240*/  IMAD.HI.U32 R10, R10, R2, RZ ;  /* 0x000000020a0a7227 */ /* 0x000fc800078e00ff */
[----:B------:R-:W-:-:S04]  /*0250*/  IMAD.MOV R8, RZ, RZ, -R10 ;  /* 0x000000ffff087224 */ /* 0x000fc800078e0a0a */
[----:B------:R-:W-:Y:S01]  /*0260*/  IMAD R2, R13, R8, R2 ;  /* 0x000000080d027224 */ /* 0x000fe200078e0202 */
[----:B------:R-:W-:Y:S01]  /*0270*/  LOP3.LUT R8, R0, R3, RZ, 0x3c, !PT ;  /* 0x0000000300087212 */ /* 0x000fe200078e3cff */
[----:B-1----:R-:W-:-:S03]  /*0280*/  UISETP.NE.AND UP0, UPT, UR7, URZ, UPT ;  /* 0x000000ff0700728c */ /* 0x002fc6000bf05270 */
[----:B------:R-:W-:Y:S02]  /*0290*/  ISETP.GT.U32.AND P2, PT, R13, R2, PT ;  /* 0x000000020d00720c */ /* 0x000fe40003f44070 */
[----:B------:R-:W-:-:S06]  /*02a0*/  ISETP.GE.AND P3, PT, R8, RZ, PT ;  /* 0x000000ff0800720c */ /* 0x000fcc0003f66270 */
[----:B------:R-:W1:Y:S05]  /*02b0*/  @!UP0 LDCU UR6, c[0x0][0x388] ;  /* 0x00007100ff0687ac */ /* 0x000e6a0008000800 */
[-C--:B------:R-:W-:Y:S01]  /*02c0*/  @!P2 IADD3 R2, PT, PT, R2, -R13.reuse, RZ ;  /* 0x8000000d0202a210 */ /* 0x080fe20007ffe0ff */
[----:B------:R-:W-:Y:S01]  /*02d0*/  @!P2 VIADD R10, R10, 0x1 ;  /* 0x000000010a0aa836 */ /* 0x000fe20000000000 */
[----:B------:R-:W-:Y:S01]  /*02e0*/  @!UP0 UMOV UR4, URZ ;  /* 0x000000ff00048c82 */ /* 0x000fe20008000000 */
[----:B------:R-:W-:Y:S01]  /*02f0*/  @!UP0 UMOV UR5, URZ ;  /* 0x000000ff00058c82 */ /* 0x000fe20008000000 */
[----:B------:R-:W-:Y:S01]  /*0300*/  ISETP.GE.U32.AND P1, PT, R2, R13, PT ;  /* 0x0000000d0200720c */ /* 0x000fe20003f26070 */
[----:B-1----:R-:W-:Y:S01]  /*0310*/  @!UP0 UIADD3 UR6, UPT, UPT, UR6, -0x1, URZ ;  /* 0xffffffff06068890 */ /* 0x002fe2000fffe0ff */
[----:B------:R-:W-:Y:S11]  /*0320*/  BRA.U !UP0, `(.L_x_182) ;  /* 0x00000001082c7547 */ /* 0x000ff6000b800000 */
[----:B------:R-:W1:Y:S01]  /*0330*/  LDCU UR5, c[0x0][0x388] ;  /* 0x00007100ff0577ac */ /* 0x000e620008000800 */
[----:B------:R-:W-:Y:S02]  /*0340*/  UISETP.NE.AND UP0, UPT, UR7, 0x1, UPT ;  /* 0x000000010700788c */ /* 0x000fe4000bf05270 */
[----:B-1----:R-:W-:-:S04]  /*0350*/  USHF.R.S32.HI UR4, URZ, 0x1f, UR5 ;  /* 0x0000001fff047899 */ /* 0x002fc80008011405 */
[----:B------:R-:W-:Y:S02]  /*0360*/  ULEA.HI UR4, UR4, UR5, URZ, 0x2 ;  /* 0x0000000504047291 */ /* 0x000fe4000f8f10ff */
[----:B------:R-:W-:Y:S02]  /*0370*/  ULEA.HI UR5, UR5, UR5, URZ, 0x1 ;  /* 0x0000000505057291 */ /* 0x000fe4000f8f08ff */
[----:B------:R-:W-:-:S04]  /*0380*/  USHF.R.S32.HI UR7, URZ, 0x2, UR4 ;  /* 0x00000002ff077899 */ /* 0x000fc80008011404 */
[----:B------:R-:W-:Y:S02]  /*0390*/  ULEA.HI.SX32 UR6, UR5, UR7, 0x1f ;  /* 0x0000000705067291 */ /* 0x000fe4000f8ffaff */
[----:B------:R-:W-:Y:S02]  /*03a0*/  @!UP0 UIADD3 UR5, UPT, UPT, -UR7, 0x1, URZ ;  /* 0x0000000107058890 */ /* 0x000fe4000fffe1ff */
[----:B------:R-:W-:Y:S02]  /*03b0*/  UIADD3 UR4, UPT, UPT, UR7, -0x1, URZ ;  /* 0xffffffff07047890 */ /* 0x000fe4000fffe0ff */
[----:B------:R-:W-:Y:S02]  /*03c0*/  UIADD3 UR6, UPT, UPT, UR6, -0x2, URZ ;  /* 0xfffffffe06067890 */ /* 0x000fe4000fffe0ff */
[----:B------:R-:W-:-:S12]  /*03d0*/  @UP0 UIADD3 UR5, UPT, UPT, UR7, 0x1, URZ ;  /* 0x0000000107050890 */ /* 0x000fd8000fffe0ff */
.L_x_182:
[----:B------:R-:W1:Y:S01]  /*03e0*/  LDCU UR7, c[0x0][0x384] ;  /* 0x00007080ff0777ac */ /* 0x000e620008000800 */
[----:B------:R-:W-:Y:S01]  /*03f0*/  @P1 VIADD R10, R10, 0x1 ;  /* 0x000000010a0a1836 */ /* 0x000fe20000000000 */
[----:B0-----:R-:W-:Y:S01]  /*0400*/  ISETP.NE.AND P1, PT, R9, RZ, PT ;  /* 0x000000ff0900720c */ /* 0x001fe20003f25270 */
[----:B------:R-:W-:Y:S02]  /*0410*/  IMAD.MOV.U32 R2, RZ, RZ, RZ ;  /* 0x000000ffff027224 */ /* 0x000fe400078e00ff */
[----:B------:R-:W-:Y:S02]  /*0420*/  IMAD.MOV.U32 R12, RZ, RZ, R10 ;  /* 0x000000ffff0c7224 */ /* 0x000fe400078e000a */
[----:B------:R-:W-:-:S03]  /*0430*/  IMAD.MOV.U32 R10, RZ, RZ, RZ ;  /* 0x000000ffff0a7224 */ /* 0x000fc600078e00ff */
[----:B------:R-:W-:Y:S02]  /*0440*/  @!P3 IADD3 R12, PT, PT, -R12, RZ, RZ ;  /* 0x000000ff0c0cb210 */ /* 0x000fe40007ffe1ff */
[----:B------:R-:W-:-:S05]  /*0450*/  @!P0 LOP3.LUT R12, RZ, R3, RZ, 0x33, !PT ;  /* 0x00000003ff0c8212 */ /* 0x000fca00078e33ff */
[----:B------:R-:W-:Y:S01]  /*0460*/  IMAD.MOV R11, RZ, RZ, -R12 ;  /* 0x000000ffff0b7224 */ /* 0x000fe200078e0a0c */
[----:B-1----:R-:W-:Y:S01]  /*0470*/  MOV R8, UR7 ;  /* 0x0000000700087c02 */ /* 0x002fe20008000f00 */
[----:B------:R-:W-:Y:S06]  /*0480*/  @!P1 BRA `(.L_x_183) ;  /* 0x0000000000249947 */ /* 0x000fec0003800000 */
[----:B------:R-:W-:Y:S02]  /*0490*/  ISETP.NE.AND P0, PT, R9, -0x1, PT ;  /* 0xffffffff0900780c */ /* 0x000fe40003f05270 */
[----:B------:R-:W-:Y:S02]  /*04a0*/  SHF.R.S32.HI R2, RZ, 0x1f, R3 ;  /* 0x0000001fff027819 */ /* 0x000fe40000011403 */
[-C--:B------:R-:W-:Y:S02]  /*04b0*/  LEA.HI R8, R3, R3.reuse, RZ, 0x1 ;  /* 0x0000000303087211 */ /* 0x080fe400078f08ff */
[----:B------:R-:W-:-:S04]  /*04c0*/  LEA.HI R2, R2, R3, RZ, 0x2 ;  /* 0x0000000302027211 */ /* 0x000fc800078f10ff */
[----:B------:R-:W-:-:S04]  /*04d0*/  SHF.R.S32.HI R9, RZ, 0x2, R2 ;  /* 0x00000002ff097819 */ /* 0x000fc80000011402 */
[C---:B------:R-:W-:Y:S01]  /*04e0*/  @!P0 IADD3 R10, PT, PT, -R9.reuse, 0x1, RZ ;  /* 0x00000001090a8810 */ /* 0x040fe20007ffe1ff */
[C---:B------:R-:W-:Y:S01]  /*04f0*/  VIADD R2, R9.reuse, 0xffffffff ;  /* 0xffffffff09027836 */ /* 0x040fe20000000000 */
[----:B------:R-:W-:Y:S01]  /*0500*/  LEA.HI.SX32 R8, R8, R9, 0x1f ;  /* 0x0000000908087211 */ /* 0x000fe200078ffaff */
[----:B------:R-:W-:-:S07]  /*0510*/  @P0 VIADD R10, R9, 0x1 ;  /* 0x00000001090a0836 */ /* 0x000fce0000000000 */
.L_x_183:
[----:B------:R-:W-:Y:S01]  /*0520*/  IMAD R11, R3, R11, R0 ;  /* 0x0000000b030b7224 */ /* 0x000fe200078e0200 */
[----:B------:R-:W-:-:S04]  /*0530*/  ISETP.GE.AND P0, PT, R12, UR4, PT ;  /* 0x000000040c007c0c */ /* 0x000fc8000bf06270 */
[----:B------:R-:W-:-:S04]  /*0540*/  ISETP.LT.OR P0, PT, R11, R2, !P0 ;  /* 0x000000020b00720c */ /* 0x000fc80004701670 */
[----:B------:R-:W-:-:S04]  /*0550*/  ISETP.GE.OR P0, PT, R11, R8, P0 ;  /* 0x000000080b00720c */ /* 0x000fc80000706670 */
[----:B------:R-:W-:-:S13]  /*0560*/  ISETP.GT.OR P0, PT, R12, UR6, P0 ;  /* 0x000000060c007c0c */ /* 0x000fda0008704670 */
[----:B------:R-:W-:Y:S05]  /*0570*/  @P0 EXIT ;  /* 0x000000000000094d */ /* 0x000fea0003800000 */
[----:B------:R-:W0:Y:S01]  /*0580*/  LDC.64 R8, c[0x0][0x3a0] ;  /* 0x0000e800ff087b82 */ /* 0x000e220000000a00 */
[----:B------:R-:W-:-:S05]  /*0590*/  IADD3 R0, PT, PT, R12, UR5, RZ ;  /* 0x000000050c007c10 */ /* 0x000fca000fffe0ff */
[----:B------:R-:W-:-:S04]  /*05a0*/  IMAD R3, R0, R3, R11 ;  /* 0x0000000300037224 */ /* 0x000fc800078e020b */
[----:B------:R-:W-:-:S04]  /*05b0*/  IMAD.IADD R3, R3, 0x1, R10 ;  /* 0x0000000103037824 */ /* 0x000fc800078e020a */
[----:B0-----:R-:W-:-:S05]  /*05c0*/  IMAD.WIDE R2, R3, 0x10, R8 ;  /* 0x0000001003027825 */ /* 0x001fca00078e0208 */
[----:B------:R-:W-:Y:S01]  /*05d0*/  STG.E.128 desc[UR8][R2.64], R4 ;  /* 0x0000000402007986 */ /* 0x000fe2000c101d08 */
[----:B------:R-:W-:Y:S05]  /*05e0*/  EXIT ;  /* 0x000000000000794d */ /* 0x000fea0003800000 */
.L_x_184:
        /* <DEDUP_REMOVED lines=9> */
.L_x_201:


//--------------------- .nv.global.init           --------------------------
	.section	.nv.global.init,"aw",@progbits
	.align	8
.nv.global.init:
	.type		__cudart_i2opi_d,@object
	.size		__cudart_i2opi_d,(.L_0 - __cudart_i2opi_d)
__cudart_i2opi_d:
        /*0000*/ 	.byte	0x08, 0x5d, 0x8d, 0x1f, 0xb1, 0x5f, 0xfb, 0x6b, 0xea, 0x92, 0x52, 0x8a, 0xf7, 0x39, 0x07, 0x3d
        /* <DEDUP_REMOVED lines=8> */
.L_0:


//--------------------- .nv.shared.reserved.0     --------------------------
	.section	.nv.shared.reserved.0,"aw",@nobits
	.weak		__nv_reservedSMEM_offset_0_alias
	.size		__nv_reservedSMEM_offset_0_alias, 0, 64
	.other		__nv_reservedSMEM_offset_0_alias,@"STO_CUDA_RESERVED_SHARED STV_DEFAULT"
__nv_reservedSMEM_offset_0_alias:
	.zero		0
	.zero		64


//--------------------- .nv.constant0._Z26translation_sources_kernelP7double2PdS1_iidddddiidddd --------------------------
	.section	.nv.constant0._Z26translation_sources_kernelP7double2PdS1_iidddddiidddd,"a",@progbits
	.sectionflags	@""
	.align	4
.nv.constant0._Z26translation_sources_kernelP7double2PdS1_iidddddiidddd:
	.zero		1008


//--------------------- .nv.constant0._Z22polygon_sources_kernelPdS_S_P7double2iiiddddddddddddbdddddddddddddd --------------------------
	.section	.nv.constant0._Z22polygon_sources_kernelPdS_S_P7double2iiiddddddddddddbdddddddddddddd,"a",@progbits
	.sectionflags	@""
	.align	4
.nv.constant0._Z22polygon_sources_kernelPdS_S_P7double2iiiddddddddddddbdddddddddddddd:
	.zero		1160


//--------------------- .nv.constant0._Z26polygon_reconstruct_kernelP7double2S0_diidddddd --------------------------
	.section	.nv.constant0._Z26polygon_reconstruct_kernelP7double2S0_diidddddd,"a",@progbits
	.sectionflags	@""
	.align	4
.nv.constant0._Z26polygon_reconstruct_kernelP7double2S0_diidddddd:
	.zero		976


//--------------------- .nv.constant0._Z14fftShiftDoubleiiiPdP7double2 --------------------------
	.section	.nv.constant0._Z14fftShiftDoubleiiiPdP7double2,"a",@progbits
	.sectionflags	@""
	.align	4
.nv.constant0._Z14fftShiftDoubleiiiPdP7double2:
	.zero		928


//--------------------- .nv.constant0._Z8fftShiftiiiP7double2S0_ --------------------------
	.section	.nv.constant0._Z8fftShiftiiiP7double2S0_,"a",@progbits
	.sectionflags	@""
	.align	4
.nv.constant0._Z8fftShiftiiiP7double2S0_:
	.zero		928


//--------------------- .nv.constant0._Z10cropFringeiiiP7double2S0_ii --------------------------
	.section	.nv.constant0._Z10cropFringeiiiP7double2S0_ii,"a",@progbits
	.sectionflags	@""
	.align	4
.nv.constant0._Z10cropFringeiiiP7double2S0_ii:
	.zero		936


//--------------------- .nv.constant0._Z21convertToCufftComplexiiiPdS_P7double2bii --------------------------
	.section	.nv.constant0._Z21convertToCufftComplexiiiPdS_P7double2bii,"a",@progbits
	.sectionflags	@""
	.align	4
.nv.constant0._Z21convertToCufftComplexiiiPdS_P7double2bii:
	.zero		948


//--------------------- SYMBOLS --------------------------

	.type		.nv.reservedSmem.offset0,@object
	.size		.nv.reservedSmem.offset0,0x4
